// auto-generated by cutlass_sweep.gemm — config: {"arch": "sm_90", "cluster_m": 2, "cluster_n": 1, "dtype": "fp16", "dtype_b": "fp16", "layout": "nt", "stages": 0, "tile_k": 32, "tile_m": 512, "tile_n": 256}
#include "cutlass/cutlass.h"
#include "cutlass/gemm/collective/collective_builder.hpp"
#include "cutlass/gemm/device/gemm_universal_adapter.h"
#include "cutlass/gemm/kernel/gemm_universal.hpp"
#include "cutlass/epilogue/collective/collective_builder.hpp"

using ElemA = cutlass::half_t;
using ElemB = cutlass::half_t;
using ElemCD = cutlass::half_t;
using Acc  = float;
using TileShape    = cute::Shape<cute::_512, cute::_256, cute::_32>;
using ClusterShape = cute::Shape<cute::_2, cute::_1, cute::_1>;

using CollectiveEpilogue = typename cutlass::epilogue::collective::CollectiveBuilder<
    cutlass::arch::Sm90, cutlass::arch::OpClassTensorOp,
    TileShape, ClusterShape,
    cutlass::epilogue::collective::EpilogueTileAuto,
    Acc, Acc,
    ElemCD, cutlass::layout::RowMajor, 128 / cutlass::sizeof_bits<ElemCD>::value,
    ElemCD, cutlass::layout::RowMajor, 128 / cutlass::sizeof_bits<ElemCD>::value,
    cutlass::epilogue::collective::EpilogueScheduleAuto
  >::CollectiveOp;

using CollectiveMainloop = typename cutlass::gemm::collective::CollectiveBuilder<
    cutlass::arch::Sm90, cutlass::arch::OpClassTensorOp,
    ElemA, cutlass::layout::RowMajor, 128 / cutlass::sizeof_bits<ElemA>::value,
    ElemB, cutlass::layout::ColumnMajor, 128 / cutlass::sizeof_bits<ElemB>::value,
    Acc,
    TileShape, ClusterShape,
    cutlass::gemm::collective::StageCountAutoCarveout<static_cast<int>(sizeof(typename CollectiveEpilogue::SharedStorage))>,
    cutlass::gemm::collective::KernelScheduleAuto
  >::CollectiveOp;

using GemmKernel = cutlass::gemm::kernel::GemmUniversal<
    cute::Shape<int,int,int,int>,
    CollectiveMainloop,
    CollectiveEpilogue
>;
using Gemm = cutlass::gemm::device::GemmUniversalAdapter<GemmKernel>;

// Force the device kernel symbol into the cubin without needing a host main.
auto* _anchor = &cutlass::device_kernel<GemmKernel>;


// ===== COMPILED SASS (sm_90a) =====

	.target	sm_90a

	.elftype	@"ET_EXEC"


//--------------------- .note.nv.tkinfo           --------------------------
	.section	.note.nv.tkinfo,"",@"SHT_NOTE"
	.sectionflags	@"SHF_NOTE_NV_TKINFO"
	.tkinfo
        /*0018*/ 	.word	0x00000002
        /*0030*/ 	.string	""
        /*0030*/ 	.string	"ptxas"
        /*0030*/ 	.string	"Cuda compilation tools, release 13.0, V13.0.88"
        /*0030*/ 	.string	"Build cuda_13.0.r13.0/compiler.36424714_0"
        /*0030*/ 	.string	"-arch sm_90a -m 64 "



//--------------------- .note.nv.cuinfo           --------------------------
	.section	.note.nv.cuinfo,"",@"SHT_NOTE"
	.sectionflags	@"SHF_NOTE_NV_CUINFO"
        /*0018*/ 	.short	0x0002
        /*001a*/ 	.short	0x005a
        /*001c*/ 	.short	0x0082
	.zero		2


//--------------------- .nv.info                  --------------------------
	.section	.nv.info,"",@"SHT_CUDA_INFO"
	.align	4


	//----- nvinfo : EIATTR_REGCOUNT
	.align		4
        /*0000*/ 	.byte	0x04, 0x2f
        /*0002*/ 	.short	(.L_15 - .L_14)
	.align		4
.L_14:
        /*0004*/ 	.word	index@(_ZN7cutlass13device_kernelINS_4gemm6kernel13GemmUniversalIN4cute5tupleIJiiiiEEENS1_10collective13CollectiveMmaINS1_34MainloopSm90TmaGmmaWarpSpecializedILi4ENS5_IJNS4_1CILi2EEENSA_ILi1EEESC_EEENS1_35KernelTmaWarpSpecializedCooperativeEEENS5_IJNSA_ILi512EEENSA_ILi256EEENSA_ILi32EEEEEENS_6half_tENS5_IJlSC_lEEESK_SL_NS4_8TiledMMAINS4_8MMA_AtomIJNS4_4SM904GMMA26MMA_64x256x16_F32F16F16_SSILNSP_5MajorE0ELSR_0ELNSP_7ScaleInE1ELSS_1EEEEEENS4_6LayoutISD_NS5_IJSC_NSA_ILi0EEESW_EEEEENS5_IJNS4_10UnderscoreESZ_SZ_EEEEENS4_13SM90_TMA_LOADENS4_14ComposedLayoutINS4_7SwizzleILi2ELi4ELi3EEENS4_18smem_ptr_flag_bitsILi16EEENSV_INS5_IJNSA_ILi8EEESI_EEENS5_IJSI_SC_EEEEEEEvNS4_8identityENS4_23SM90_TMA_LOAD_MULTICASTES1C_vS1D_EENS_8epilogue10collective6detail29Sm90TmaWarpSpecializedAdapterINS1H_15DefaultEpilogueISK_SL_SL_NS1G_6thread17LinearCombinationISK_Li1EffLNS1L_9ScaleType4KindE0ELNS_15FloatRoundStyleE2ESK_EENS1_15EpilogueDefaultEEEEEvvEEEEvNT_6ParamsE)
        /*0008*/ 	.word	0x000000a8


	//----- nvinfo : EIATTR_FRAME_SIZE
	.align		4
.L_15:
        /*000c*/ 	.byte	0x04, 0x11
        /*000e*/ 	.short	(.L_17 - .L_16)
	.align		4
.L_16:
        /*0010*/ 	.word	index@(_ZN7cutlass13device_kernelINS_4gemm6kernel13GemmUniversalIN4cute5tupleIJiiiiEEENS1_10collective13CollectiveMmaINS1_34MainloopSm90TmaGmmaWarpSpecializedILi4ENS5_IJNS4_1CILi2EEENSA_ILi1EEESC_EEENS1_35KernelTmaWarpSpecializedCooperativeEEENS5_IJNSA_ILi512EEENSA_ILi256EEENSA_ILi32EEEEEENS_6half_tENS5_IJlSC_lEEESK_SL_NS4_8TiledMMAINS4_8MMA_AtomIJNS4_4SM904GMMA26MMA_64x256x16_F32F16F16_SSILNSP_5MajorE0ELSR_0ELNSP_7ScaleInE1ELSS_1EEEEEENS4_6LayoutISD_NS5_IJSC_NSA_ILi0EEESW_EEEEENS5_IJNS4_10UnderscoreESZ_SZ_EEEEENS4_13SM90_TMA_LOADENS4_14ComposedLayoutINS4_7SwizzleILi2ELi4ELi3EEENS4_18smem_ptr_flag_bitsILi16EEENSV_INS5_IJNSA_ILi8EEESI_EEENS5_IJSI_SC_EEEEEEEvNS4_8identityENS4_23SM90_TMA_LOAD_MULTICASTES1C_vS1D_EENS_8epilogue10collective6detail29Sm90TmaWarpSpecializedAdapterINS1H_15DefaultEpilogueISK_SL_SL_NS1G_6thread17LinearCombinationISK_Li1EffLNS1L_9ScaleType4KindE0ELNS_15FloatRoundStyleE2ESK_EENS1_15EpilogueDefaultEEEEEvvEEEEvNT_6ParamsE)
        /*0014*/ 	.word	0x00000f08


	//----- nvinfo : EIATTR_MIN_STACK_SIZE
	.align		4
.L_17:
        /*0018*/ 	.byte	0x04, 0x12
        /*001a*/ 	.short	(.L_19 - .L_18)
	.align		4
.L_18:
        /*001c*/ 	.word	index@(_ZN7cutlass13device_kernelINS_4gemm6kernel13GemmUniversalIN4cute5tupleIJiiiiEEENS1_10collective13CollectiveMmaINS1_34MainloopSm90TmaGmmaWarpSpecializedILi4ENS5_IJNS4_1CILi2EEENSA_ILi1EEESC_EEENS1_35KernelTmaWarpSpecializedCooperativeEEENS5_IJNSA_ILi512EEENSA_ILi256EEENSA_ILi32EEEEEENS_6half_tENS5_IJlSC_lEEESK_SL_NS4_8TiledMMAINS4_8MMA_AtomIJNS4_4SM904GMMA26MMA_64x256x16_F32F16F16_SSILNSP_5MajorE0ELSR_0ELNSP_7ScaleInE1ELSS_1EEEEEENS4_6LayoutISD_NS5_IJSC_NSA_ILi0EEESW_EEEEENS5_IJNS4_10UnderscoreESZ_SZ_EEEEENS4_13SM90_TMA_LOADENS4_14ComposedLayoutINS4_7SwizzleILi2ELi4ELi3EEENS4_18smem_ptr_flag_bitsILi16EEENSV_INS5_IJNSA_ILi8EEESI_EEENS5_IJSI_SC_EEEEEEEvNS4_8identityENS4_23SM90_TMA_LOAD_MULTICASTES1C_vS1D_EENS_8epilogue10collective6detail29Sm90TmaWarpSpecializedAdapterINS1H_15DefaultEpilogueISK_SL_SL_NS1G_6thread17LinearCombinationISK_Li1EffLNS1L_9ScaleType4KindE0ELNS_15FloatRoundStyleE2ESK_EENS1_15EpilogueDefaultEEEEEvvEEEEvNT_6ParamsE)
        /*0020*/ 	.word	0x00000f08
.L_19:


//--------------------- .nv.compat                --------------------------
	.section	.nv.compat,"",@"SHT_CUDA_COMPAT_INFO"
	.align	4
        /*0000*/ 	.byte	0x02, 0x09, 0x01, 0x00, 0x02, 0x02, 0x04, 0x00, 0x02, 0x05, 0x05, 0x00, 0x03, 0x07, 0x01, 0x01
        /*0010*/ 	.byte	0x02, 0x03, 0x01, 0x00, 0x02, 0x06, 0x01, 0x00, 0x04, 0x0b, 0x08, 0x00, 0x00, 0x00, 0x00, 0x00
        /*0020*/ 	.byte	0x00, 0x00, 0x00, 0x00


//--------------------- .nv.info._ZN7cutlass13device_kernelINS_4gemm6kernel13GemmUniversalIN4cute5tupleIJiiiiEEENS1_10collective13CollectiveMmaINS1_34MainloopSm90TmaGmmaWarpSpecializedILi4ENS5_IJNS4_1CILi2EEENSA_ILi1EEESC_EEENS1_35KernelTmaWarpSpecializedCooperativeEEENS5_IJNSA_ILi512EEENSA_ILi256EEENSA_ILi32EEEEEENS_6half_tENS5_IJlSC_lEEESK_SL_NS4_8TiledMMAINS4_8MMA_AtomIJNS4_4SM904GMMA26MMA_64x256x16_F32F16F16_SSILNSP_5MajorE0ELSR_0ELNSP_7ScaleInE1ELSS_1EEEEEENS4_6LayoutISD_NS5_IJSC_NSA_ILi0EEESW_EEEEENS5_IJNS4_10UnderscoreESZ_SZ_EEEEENS4_13SM90_TMA_LOADENS4_14ComposedLayoutINS4_7SwizzleILi2ELi4ELi3EEENS4_18smem_ptr_flag_bitsILi16EEENSV_INS5_IJNSA_ILi8EEESI_EEENS5_IJSI_SC_EEEEEEEvNS4_8identityENS4_23SM90_TMA_LOAD_MULTICASTES1C_vS1D_EENS_8epilogue10collective6detail29Sm90TmaWarpSpecializedAdapterINS1H_15DefaultEpilogueISK_SL_SL_NS1G_6thread17LinearCombinationISK_Li1EffLNS1L_9ScaleType4KindE0ELNS_15FloatRoundStyleE2ESK_EENS1_15EpilogueDefaultEEEEEvvEEEEvNT_6ParamsE --------------------------
	.section	.nv.info._ZN7cutlass13device_kernelINS_4gemm6kernel13GemmUniversalIN4cute5tupleIJiiiiEEENS1_10collective13CollectiveMmaINS1_34MainloopSm90TmaGmmaWarpSpecializedILi4ENS5_IJNS4_1CILi2EEENSA_ILi1EEESC_EEENS1_35KernelTmaWarpSpecializedCooperativeEEENS5_IJNSA_ILi512EEENSA_ILi256EEENSA_ILi32EEEEEENS_6half_tENS5_IJlSC_lEEESK_SL_NS4_8TiledMMAINS4_8MMA_AtomIJNS4_4SM904GMMA26MMA_64x256x16_F32F16F16_SSILNSP_5MajorE0ELSR_0ELNSP_7ScaleInE1ELSS_1EEEEEENS4_6LayoutISD_NS5_IJSC_NSA_ILi0EEESW_EEEEENS5_IJNS4_10UnderscoreESZ_SZ_EEEEENS4_13SM90_TMA_LOADENS4_14ComposedLayoutINS4_7SwizzleILi2ELi4ELi3EEENS4_18smem_ptr_flag_bitsILi16EEENSV_INS5_IJNSA_ILi8EEESI_EEENS5_IJSI_SC_EEEEEEEvNS4_8identityENS4_23SM90_TMA_LOAD_MULTICASTES1C_vS1D_EENS_8epilogue10collective6detail29Sm90TmaWarpSpecializedAdapterINS1H_15DefaultEpilogueISK_SL_SL_NS1G_6thread17LinearCombinationISK_Li1EffLNS1L_9ScaleType4KindE0ELNS_15FloatRoundStyleE2ESK_EENS1_15EpilogueDefaultEEEEEvvEEEEvNT_6ParamsE,"",@"SHT_CUDA_INFO"
	.sectionflags	@""
	.align	4


	//----- nvinfo : EIATTR_CUDA_API_VERSION
	.align		4
        /*0000*/ 	.byte	0x04, 0x37
        /*0002*/ 	.short	(.L_21 - .L_20)
.L_20:
        /*0004*/ 	.word	0x00000082


	//----- nvinfo : EIATTR_KPARAM_INFO
	.align		4
.L_21:
        /*0008*/ 	.byte	0x04, 0x17
        /*000a*/ 	.short	(.L_23 - .L_22)
.L_22:
        /*000c*/ 	.word	0x00000000
        /*0010*/ 	.short	0x0000
        /*0012*/ 	.short	0x0070
        /*0014*/ 	.byte	0x00, 0xf0, 0x01, 0x10


	//----- nvinfo : EIATTR_SPARSE_MMA_MASK
	.align		4
.L_23:
        /*0018*/ 	.byte	0x03, 0x50
        /*001a*/ 	.short	0x0000


	//----- nvinfo : EIATTR_MAXREG_COUNT
	.align		4
        /*001c*/ 	.byte	0x03, 0x1b
        /*001e*/ 	.short	0x00a8


	//----- nvinfo : EIATTR_NUM_BARRIERS
	.align		4
        /*0020*/ 	.byte	0x02, 0x4c
        /*0022*/ 	.byte	0x01
	.zero		1


	//----- nvinfo : EIATTR_EXTERNS
	.align		4
        /*0024*/ 	.byte	0x04, 0x0f
        /*0026*/ 	.short	(.L_25 - .L_24)


	//   ....[0]....
	.align		4
.L_24:
        /*0028*/ 	.word	index@(__assertfail)


	//----- nvinfo : EIATTR_ANNOTATIONS
	.align		4
.L_25:
        /*002c*/ 	.byte	0x04, 0x55
        /*002e*/ 	.short	(.L_27 - .L_26)


	//   ....[0]....
.L_26:
        /*0030*/ 	.word	0x00000001
        /*0034*/ 	.byte	0x00, 0x0a, 0x00, 0x00, 0x01, 0x00, 0x00, 0x00, 0x10, 0x0a, 0x00, 0x00, 0x01, 0x00, 0x00, 0x00
        /* <DEDUP_REMOVED lines=1568> */
        /*6244*/ 	.byte	0xe0, 0xff, 0x02, 0x00


	//----- nvinfo : EIATTR_MERCURY_ISA_VERSION
	.align		4
.L_27:
        /*6248*/ 	.byte	0x03, 0x5f
        /*624a*/ 	.short	0x0101


	//----- nvinfo : EIATTR_INT_WARP_WIDE_INSTR_OFFSETS
	.align		4
        /*624c*/ 	.byte	0x04, 0x31
        /*624e*/ 	.short	(.L_29 - .L_28)


	//   ....[0]....
.L_28:
        /*6250*/ 	.word	0x00000580


	//   ....[1]....
        /*6254*/ 	.word	0x00000590


	//   ....[2]....
        /*6258*/ 	.word	0x00000700


	//----- nvinfo : EIATTR_COOP_GROUP_MASK_REGIDS
	.align		4
.L_29:
        /*625c*/ 	.byte	0x04, 0x29
        /*625e*/ 	.short	(.L_31 - .L_30)


	//   ....[0]....
.L_30:
        /*6260*/ 	.word	0xffffffff


	//   ....[1]....
        /*6264*/ 	.word	0xffffffff


	//   ....[2]....
        /*6268*/ 	.word	0xffffffff


	//   ....[3]....
        /*626c*/ 	.word	0xffffffff


	//   ....[4]....
        /*6270*/ 	.word	0xffffffff


	//   ....[5]....
        /*6274*/ 	.word	0xffffffff


	//----- nvinfo : EIATTR_COOP_GROUP_INSTR_OFFSETS
	.align		4
.L_31:
        /*6278*/ 	.byte	0x04, 0x28
        /*627a*/ 	.short	(.L_33 - .L_32)


	//   ....[0]....
.L_32:
        /*627c*/ 	.word	0x00000070


	//   ....[1]....
        /*6280*/ 	.word	0x00000080


	//   ....[2]....
        /*6284*/ 	.word	0x000001a0


	//   ....[3]....
        /*6288*/ 	.word	0x000003d0


	//   ....[4]....
        /*628c*/ 	.word	0x00000840


	//   ....[5]....
        /*6290*/ 	.word	0x00001410


	//----- nvinfo : EIATTR_REG_RECONFIG
	.align		4
.L_33:
        /*6294*/ 	.byte	0x01, 0x54
	.zero		2


	//----- nvinfo : EIATTR_SYSCALL_OFFSETS
	.align		4
        /*6298*/ 	.byte	0x04, 0x46
        /*629a*/ 	.short	(.L_35 - .L_34)


	//   ....[0]....
.L_34:
        /*629c*/ 	.word	0x000015c0


	//----- nvinfo : EIATTR_MBARRIER_INSTR_OFFSETS
	.align		4
.L_35:
        /*62a0*/ 	.byte	0x04, 0x39
        /*62a2*/ 	.short	(.L_37 - .L_36)


	//   ....[0]....
.L_36:
        /*62a4*/ 	.word	0x00000320
        /*62a8*/ 	.word	0x000000ff
        /*62ac*/ 	.word	0x00000000
        /*62b0*/ 	.short	0x0100
        /*62b2*/ 	.byte	0x08
	.zero		1


	//   ....[1]....
        /*62b4*/ 	.word	0x00000330
        /*62b8*/ 	.word	0x000000ff
        /*62bc*/ 	.word	0x00000020
        /*62c0*/ 	.short	0x0100
        /*62c2*/ 	.byte	0x08
	.zero		1


	//   ....[2]....
        /*62c4*/ 	.word	0x00000340
        /*62c8*/ 	.word	0x000000ff
        /*62cc*/ 	.word	0x00000008
        /*62d0*/ 	.short	0x0100
        /*62d2*/ 	.byte	0x08
	.zero		1


	//   ....[3]....
        /*62d4*/ 	.word	0x00000350
        /*62d8*/ 	.word	0x000000ff
        /*62dc*/ 	.word	0x00000028
        /*62e0*/ 	.short	0x0100
        /*62e2*/ 	.byte	0x08
	.zero		1


	//   ....[4]....
        /*62e4*/ 	.word	0x00000360
        /*62e8*/ 	.word	0x000000ff
        /*62ec*/ 	.word	0x00000010
        /*62f0*/ 	.short	0x0100
        /*62f2*/ 	.byte	0x08
	.zero		1


	//   ....[5]....
        /*62f4*/ 	.word	0x00000370
        /*62f8*/ 	.word	0x000000ff
        /*62fc*/ 	.word	0x00000030
        /*6300*/ 	.short	0x0100
        /*6302*/ 	.byte	0x08
	.zero		1


	//   ....[6]....
        /*6304*/ 	.word	0x00000380
        /*6308*/ 	.word	0x000000ff
        /*630c*/ 	.word	0x00000018
        /*6310*/ 	.short	0x0100
        /*6312*/ 	.byte	0x08
	.zero		1


	//   ....[7]....
        /*6314*/ 	.word	0x00000390
        /*6318*/ 	.word	0x000000ff
        /*631c*/ 	.word	0x00000038
        /*6320*/ 	.short	0x0100
        /*6322*/ 	.byte	0x08
	.zero		1


	//   ....[8]....
        /*6324*/ 	.word	0x00000770
        /*6328*/ 	.word	0x000000ff
        /*632c*/ 	.word	0x00000050
        /*6330*/ 	.short	0x0100
        /*6332*/ 	.byte	0x06
	.zero		1


	//   ....[9]....
        /*6334*/ 	.word	0x000007a0
        /*6338*/ 	.word	0x000000ff
        /*633c*/ 	.word	0x00000058
        /*6340*/ 	.short	0x0100
        /*6342*/ 	.byte	0x06
	.zero		1


	//   ....[10]....
        /*6344*/ 	.word	0x00001660
        /*6348*/ 	.word	0x00000003
        /*634c*/ 	.word	0x00000000
        /*6350*/ 	.short	0x010a
        /*6352*/ 	.byte	0x3f
	.zero		1


	//   ....[11]....
        /*6354*/ 	.word	0x000016a0
        /*6358*/ 	.word	0x00000003
        /*635c*/ 	.word	0x00000000
        /*6360*/ 	.short	0x010a
        /*6362*/ 	.byte	0x3f
	.zero		1


	//   ....[12]....
        /*6364*/ 	.word	0x000060a0
        /*6368*/ 	.word	0x000000ff
        /*636c*/ 	.word	0x00000000
        /*6370*/ 	.short	0x010a
        /*6372*/ 	.byte	0x08
	.zero		1


	//   ....[13]....
        /*6374*/ 	.word	0x000060e0
        /*6378*/ 	.word	0x000000ff
        /*637c*/ 	.word	0x00000000
        /*6380*/ 	.short	0x010a
        /*6382*/ 	.byte	0x08
	.zero		1


	//   ....[14]....
        /*6384*/ 	.word	0x0000c570
        /*6388*/ 	.word	0x00000004
        /*638c*/ 	.word	0x00000000
        /*6390*/ 	.short	0x0101
        /*6392*/ 	.byte	0x3f
	.zero		1


	//   ....[15]....
        /*6394*/ 	.word	0x0000c730
        /*6398*/ 	.word	0x00000000
        /*639c*/ 	.word	0x00000000
        /*63a0*/ 	.short	0x0101
        /*63a2*/ 	.byte	0x3f
	.zero		1


	//   ....[16]....
        /*63a4*/ 	.word	0x0002fb40
        /*63a8*/ 	.word	0x0000000f
        /*63ac*/ 	.word	0x00000020
        /*63b0*/ 	.short	0x010a
        /*63b2*/ 	.byte	0x3f
	.zero		1


	//   ....[17]....
        /*63b4*/ 	.word	0x0002ff50
        /*63b8*/ 	.word	0x00000002
        /*63bc*/ 	.word	0x00000058
        /*63c0*/ 	.short	0x0101
        /*63c2*/ 	.byte	0x3f
	.zero		1


	//   ....[18]....
        /*63c4*/ 	.word	0x000306f0
        /*63c8*/ 	.word	0x00000005
        /*63cc*/ 	.word	0x00000000
        /*63d0*/ 	.short	0x010a
        /*63d2*/ 	.byte	0x3f
	.zero		1


	//   ....[19]....
        /*63d4*/ 	.word	0x00030780
        /*63d8*/ 	.word	0x00000007
        /*63dc*/ 	.word	0x00000000
        /*63e0*/ 	.short	0x010a
        /*63e2*/ 	.byte	0x3f
	.zero		1


	//   ....[20]....
        /*63e4*/ 	.word	0x00030810
        /*63e8*/ 	.word	0x00000007
        /*63ec*/ 	.word	0x00000000
        /*63f0*/ 	.short	0x010a
        /*63f2*/ 	.byte	0x3f
	.zero		1


	//   ....[21]....
        /*63f4*/ 	.word	0x000308a0
        /*63f8*/ 	.word	0x00000003
        /*63fc*/ 	.word	0x00000000
        /*6400*/ 	.short	0x010a
        /*6402*/ 	.byte	0x3f
	.zero		1


	//   ....[22]....
        /*6404*/ 	.word	0x00030900
        /*6408*/ 	.word	0x00000003
        /*640c*/ 	.word	0x00000000
        /*6410*/ 	.short	0x010a
        /*6412*/ 	.byte	0x3f
	.zero		1


	//   ....[23]....
        /*6414*/ 	.word	0x00030960
        /*6418*/ 	.word	0x00000006
        /*641c*/ 	.word	0x00000000
        /*6420*/ 	.short	0x010a
        /*6422*/ 	.byte	0x3f
	.zero		1


	//   ....[24]....
        /*6424*/ 	.word	0x00030a30
        /*6428*/ 	.word	0x0000000f
        /*642c*/ 	.word	0x00000020
        /*6430*/ 	.short	0x010a
        /*6432*/ 	.byte	0x3f
	.zero		1


	//   ....[25]....
        /*6434*/ 	.word	0x00030b00
        /*6438*/ 	.word	0x00000005
        /*643c*/ 	.word	0x00000000
        /*6440*/ 	.short	0x010a
        /*6442*/ 	.byte	0x3f
	.zero		1


	//   ....[26]....
        /*6444*/ 	.word	0x00030b50
        /*6448*/ 	.word	0x00000007
        /*644c*/ 	.word	0x00000000
        /*6450*/ 	.short	0x010a
        /*6452*/ 	.byte	0x3f
	.zero		1


	//   ....[27]....
        /*6454*/ 	.word	0x00030ba0
        /*6458*/ 	.word	0x00000007
        /*645c*/ 	.word	0x00000000
        /*6460*/ 	.short	0x010a
        /*6462*/ 	.byte	0x3f
	.zero		1


	//----- nvinfo : EIATTR_NUM_MBARRIERS
	.align		4
.L_37:
        /*6464*/ 	.byte	0x03, 0x38
        /*6466*/ 	.short	0x000a


	//----- nvinfo : EIATTR_EXIT_INSTR_OFFSETS
	.align		4
        /*6468*/ 	.byte	0x04, 0x1c
        /*646a*/ 	.short	(.L_39 - .L_38)


	//   ....[0]....
.L_38:
        /*646c*/ 	.word	0x00000aa0


	//   ....[1]....
        /*6470*/ 	.word	0x00001330


	//   ....[2]....
        /*6474*/ 	.word	0x0002f1b0


	//   ....[3]....
        /*6478*/ 	.word	0x0002f7d0


	//   ....[4]....
        /*647c*/ 	.word	0x000308f0


	//----- nvinfo : EIATTR_MAX_THREADS
	.align		4
.L_39:
        /*6480*/ 	.byte	0x04, 0x05
        /*6482*/ 	.short	(.L_41 - .L_40)
.L_40:
        /*6484*/ 	.word	0x00000180
        /*6488*/ 	.word	0x00000001
        /*648c*/ 	.word	0x00000001


	//----- nvinfo : EIATTR_CRS_STACK_SIZE
	.align		4
.L_41:
        /*6490*/ 	.byte	0x04, 0x1e
        /*6492*/ 	.short	(.L_43 - .L_42)
.L_42:
        /*6494*/ 	.word	0x00000000


	//----- nvinfo : EIATTR_CBANK_PARAM_SIZE
	.align		4
.L_43:
        /*6498*/ 	.byte	0x03, 0x19
        /*649a*/ 	.short	0x0470


	//----- nvinfo : EIATTR_PARAM_CBANK
	.align		4
        /*649c*/ 	.byte	0x04, 0x0a
        /*649e*/ 	.short	(.L_45 - .L_44)
	.align		4
.L_44:
        /*64a0*/ 	.word	index@(.nv.constant0._ZN7cutlass13device_kernelINS_4gemm6kernel13GemmUniversalIN4cute5tupleIJiiiiEEENS1_10collective13CollectiveMmaINS1_34MainloopSm90TmaGmmaWarpSpecializedILi4ENS5_IJNS4_1CILi2EEENSA_ILi1EEESC_EEENS1_35KernelTmaWarpSpecializedCooperativeEEENS5_IJNSA_ILi512EEENSA_ILi256EEENSA_ILi32EEEEEENS_6half_tENS5_IJlSC_lEEESK_SL_NS4_8TiledMMAINS4_8MMA_AtomIJNS4_4SM904GMMA26MMA_64x256x16_F32F16F16_SSILNSP_5MajorE0ELSR_0ELNSP_7ScaleInE1ELSS_1EEEEEENS4_6LayoutISD_NS5_IJSC_NSA_ILi0EEESW_EEEEENS5_IJNS4_10UnderscoreESZ_SZ_EEEEENS4_13SM90_TMA_LOADENS4_14ComposedLayoutINS4_7SwizzleILi2ELi4ELi3EEENS4_18smem_ptr_flag_bitsILi16EEENSV_INS5_IJNSA_ILi8EEESI_EEENS5_IJSI_SC_EEEEEEEvNS4_8identityENS4_23SM90_TMA_LOAD_MULTICASTES1C_vS1D_EENS_8epilogue10collective6detail29Sm90TmaWarpSpecializedAdapterINS1H_15DefaultEpilogueISK_SL_SL_NS1G_6thread17LinearCombinationISK_Li1EffLNS1L_9ScaleType4KindE0ELNS_15FloatRoundStyleE2ESK_EENS1_15EpilogueDefaultEEEEEvvEEEEvNT_6ParamsE)
        /*64a4*/ 	.short	0x0210
        /*64a6*/ 	.short	0x0470


	//----- nvinfo : EIATTR_SW_WAR
	.align		4
.L_45:
        /*64a8*/ 	.byte	0x04, 0x36
        /*64aa*/ 	.short	(.L_47 - .L_46)
.L_46:
        /*64ac*/ 	.word	0x00000008
.L_47:


//--------------------- .nv.callgraph             --------------------------
	.section	.nv.callgraph,"",@"SHT_CUDA_CALLGRAPH"
	.align	4
	.sectionentsize	8
	.align		4
        /*0000*/ 	.word	0x00000000
	.align		4
        /*0004*/ 	.word	0xffffffff
	.align		4
        /*0008*/ 	.word	index@(_ZN7cutlass13device_kernelINS_4gemm6kernel13GemmUniversalIN4cute5tupleIJiiiiEEENS1_10collective13CollectiveMmaINS1_34MainloopSm90TmaGmmaWarpSpecializedILi4ENS5_IJNS4_1CILi2EEENSA_ILi1EEESC_EEENS1_35KernelTmaWarpSpecializedCooperativeEEENS5_IJNSA_ILi512EEENSA_ILi256EEENSA_ILi32EEEEEENS_6half_tENS5_IJlSC_lEEESK_SL_NS4_8TiledMMAINS4_8MMA_AtomIJNS4_4SM904GMMA26MMA_64x256x16_F32F16F16_SSILNSP_5MajorE0ELSR_0ELNSP_7ScaleInE1ELSS_1EEEEEENS4_6LayoutISD_NS5_IJSC_NSA_ILi0EEESW_EEEEENS5_IJNS4_10UnderscoreESZ_SZ_EEEEENS4_13SM90_TMA_LOADENS4_14ComposedLayoutINS4_7SwizzleILi2ELi4ELi3EEENS4_18smem_ptr_flag_bitsILi16EEENSV_INS5_IJNSA_ILi8EEESI_EEENS5_IJSI_SC_EEEEEEEvNS4_8identityENS4_23SM90_TMA_LOAD_MULTICASTES1C_vS1D_EENS_8epilogue10collective6detail29Sm90TmaWarpSpecializedAdapterINS1H_15DefaultEpilogueISK_SL_SL_NS1G_6thread17LinearCombinationISK_Li1EffLNS1L_9ScaleType4KindE0ELNS_15FloatRoundStyleE2ESK_EENS1_15EpilogueDefaultEEEEEvvEEEEvNT_6ParamsE)
	.align		4
        /*000c*/ 	.word	index@(__assertfail)
	.align		4
        /*0010*/ 	.word	0x00000000
	.align		4
        /*0014*/ 	.word	0xfffffffe
	.align		4
        /*0018*/ 	.word	0x00000000
	.align		4
        /*001c*/ 	.word	0xfffffffd
	.align		4
        /*0020*/ 	.word	0x00000000
	.align		4
        /*0024*/ 	.word	0xfffffffc


//--------------------- .nv.constant4             --------------------------
	.section	.nv.constant4,"a",@progbits
	.align	8
	.align		8
.nv.constant4:
        /*0000*/ 	.dword	__assertfail
	.align		8
        /*0008*/ 	.dword	__unnamed_1
	.align		8
        /*0010*/ 	.dword	_ZN40_INTERNAL_166f79ef_4_k_cu_0ec13b8d_139974cuda3std3__45__cpo5beginE
	.align		8
        /*0018*/ 	.dword	_ZN40_INTERNAL_166f79ef_4_k_cu_0ec13b8d_139974cuda3std3__45__cpo3endE
	.align		8
        /*0020*/ 	.dword	_ZN40_INTERNAL_166f79ef_4_k_cu_0ec13b8d_139974cuda3std3__45__cpo6cbeginE
	.align		8
        /*0028*/ 	.dword	_ZN40_INTERNAL_166f79ef_4_k_cu_0ec13b8d_139974cuda3std3__45__cpo4cendE
	.align		8
        /*0030*/ 	.dword	_ZN40_INTERNAL_166f79ef_4_k_cu_0ec13b8d_139974cuda3std3__442_GLOBAL__N__166f79ef_4_k_cu_0ec13b8d_139976ignoreE
	.align		8
        /*0038*/ 	.dword	_ZN40_INTERNAL_166f79ef_4_k_cu_0ec13b8d_139974cuda3std3__419piecewise_constructE
	.align		8
        /*0040*/ 	.dword	_ZN40_INTERNAL_166f79ef_4_k_cu_0ec13b8d_139974cuda3std3__48in_placeE
	.align		8
        /*0048*/ 	.dword	_ZN40_INTERNAL_166f79ef_4_k_cu_0ec13b8d_139974cuda3std6ranges3__45__cpo4swapE
	.align		8
        /*0050*/ 	.dword	_ZN40_INTERNAL_166f79ef_4_k_cu_0ec13b8d_139974cuda3std6ranges3__45__cpo9iter_moveE
	.align		8
        /*0058*/ 	.dword	_ZN40_INTERNAL_166f79ef_4_k_cu_0ec13b8d_139974cute7productE
	.align		8
        /*0060*/ 	.dword	_ZN40_INTERNAL_166f79ef_4_k_cu_0ec13b8d_139974cute1_E
	.align		8
        /*0068*/ 	.dword	$str$22
	.align		8
        /*0070*/ 	.dword	$str$23


//--------------------- .text._ZN7cutlass13device_kernelINS_4gemm6kernel13GemmUniversalIN4cute5tupleIJiiiiEEENS1_10collective13CollectiveMmaINS1_34MainloopSm90TmaGmmaWarpSpecializedILi4ENS5_IJNS4_1CILi2EEENSA_ILi1EEESC_EEENS1_35KernelTmaWarpSpecializedCooperativeEEENS5_IJNSA_ILi512EEENSA_ILi256EEENSA_ILi32EEEEEENS_6half_tENS5_IJlSC_lEEESK_SL_NS4_8TiledMMAINS4_8MMA_AtomIJNS4_4SM904GMMA26MMA_64x256x16_F32F16F16_SSILNSP_5MajorE0ELSR_0ELNSP_7ScaleInE1ELSS_1EEEEEENS4_6LayoutISD_NS5_IJSC_NSA_ILi0EEESW_EEEEENS5_IJNS4_10UnderscoreESZ_SZ_EEEEENS4_13SM90_TMA_LOADENS4_14ComposedLayoutINS4_7SwizzleILi2ELi4ELi3EEENS4_18smem_ptr_flag_bitsILi16EEENSV_INS5_IJNSA_ILi8EEESI_EEENS5_IJSI_SC_EEEEEEEvNS4_8identityENS4_23SM90_TMA_LOAD_MULTICASTES1C_vS1D_EENS_8epilogue10collective6detail29Sm90TmaWarpSpecializedAdapterINS1H_15DefaultEpilogueISK_SL_SL_NS1G_6thread17LinearCombinationISK_Li1EffLNS1L_9ScaleType4KindE0ELNS_15FloatRoundStyleE2ESK_EENS1_15EpilogueDefaultEEEEEvvEEEEvNT_6ParamsE --------------------------
	.section	.text._ZN7cutlass13device_kernelINS_4gemm6kernel13GemmUniversalIN4cute5tupleIJiiiiEEENS1_10collective13CollectiveMmaINS1_34MainloopSm90TmaGmmaWarpSpecializedILi4ENS5_IJNS4_1CILi2EEENSA_ILi1EEESC_EEENS1_35KernelTmaWarpSpecializedCooperativeEEENS5_IJNSA_ILi512EEENSA_ILi256EEENSA_ILi32EEEEEENS_6half_tENS5_IJlSC_lEEESK_SL_NS4_8TiledMMAINS4_8MMA_AtomIJNS4_4SM904GMMA26MMA_64x256x16_F32F16F16_SSILNSP_5MajorE0ELSR_0ELNSP_7ScaleInE1ELSS_1EEEEEENS4_6LayoutISD_NS5_IJSC_NSA_ILi0EEESW_EEEEENS5_IJNS4_10UnderscoreESZ_SZ_EEEEENS4_13SM90_TMA_LOADENS4_14ComposedLayoutINS4_7SwizzleILi2ELi4ELi3EEENS4_18smem_ptr_flag_bitsILi16EEENSV_INS5_IJNSA_ILi8EEESI_EEENS5_IJSI_SC_EEEEEEEvNS4_8identityENS4_23SM90_TMA_LOAD_MULTICASTES1C_vS1D_EENS_8epilogue10collective6detail29Sm90TmaWarpSpecializedAdapterINS1H_15DefaultEpilogueISK_SL_SL_NS1G_6thread17LinearCombinationISK_Li1EffLNS1L_9ScaleType4KindE0ELNS_15FloatRoundStyleE2ESK_EENS1_15EpilogueDefaultEEEEEvvEEEEvNT_6ParamsE,"ax",@progbits
	.align	128
.text._ZN7cutlass13device_kernelINS_4gemm6kernel13GemmUniversalIN4cute5tupleIJiiiiEEENS1_10collective13CollectiveMmaINS1_34MainloopSm90TmaGmmaWarpSpecializedILi4ENS5_IJNS4_1CILi2EEENSA_ILi1EEESC_EEENS1_35KernelTmaWarpSpecializedCooperativeEEENS5_IJNSA_ILi512EEENSA_ILi256EEENSA_ILi32EEEEEENS_6half_tENS5_IJlSC_lEEESK_SL_NS4_8TiledMMAINS4_8MMA_AtomIJNS4_4SM904GMMA26MMA_64x256x16_F32F16F16_SSILNSP_5MajorE0ELSR_0ELNSP_7ScaleInE1ELSS_1EEEEEENS4_6LayoutISD_NS5_IJSC_NSA_ILi0EEESW_EEEEENS5_IJNS4_10UnderscoreESZ_SZ_EEEEENS4_13SM90_TMA_LOADENS4_14ComposedLayoutINS4_7SwizzleILi2ELi4ELi3EEENS4_18smem_ptr_flag_bitsILi16EEENSV_INS5_IJNSA_ILi8EEESI_EEENS5_IJSI_SC_EEEEEEEvNS4_8identityENS4_23SM90_TMA_LOAD_MULTICASTES1C_vS1D_EENS_8epilogue10collective6detail29Sm90TmaWarpSpecializedAdapterINS1H_15DefaultEpilogueISK_SL_SL_NS1G_6thread17LinearCombinationISK_Li1EffLNS1L_9ScaleType4KindE0ELNS_15FloatRoundStyleE2ESK_EENS1_15EpilogueDefaultEEEEEvvEEEEvNT_6ParamsE:
        .type           _ZN7cutlass13device_kernelINS_4gemm6kernel13GemmUniversalIN4cute5tupleIJiiiiEEENS1_10collective13CollectiveMmaINS1_34MainloopSm90TmaGmmaWarpSpecializedILi4ENS5_IJNS4_1CILi2EEENSA_ILi1EEESC_EEENS1_35KernelTmaWarpSpecializedCooperativeEEENS5_IJNSA_ILi512EEENSA_ILi256EEENSA_ILi32EEEEEENS_6half_tENS5_IJlSC_lEEESK_SL_NS4_8TiledMMAINS4_8MMA_AtomIJNS4_4SM904GMMA26MMA_64x256x16_F32F16F16_SSILNSP_5MajorE0ELSR_0ELNSP_7ScaleInE1ELSS_1EEEEEENS4_6LayoutISD_NS5_IJSC_NSA_ILi0EEESW_EEEEENS5_IJNS4_10UnderscoreESZ_SZ_EEEEENS4_13SM90_TMA_LOADENS4_14ComposedLayoutINS4_7SwizzleILi2ELi4ELi3EEENS4_18smem_ptr_flag_bitsILi16EEENSV_INS5_IJNSA_ILi8EEESI_EEENS5_IJSI_SC_EEEEEEEvNS4_8identityENS4_23SM90_TMA_LOAD_MULTICASTES1C_vS1D_EENS_8epilogue10collective6detail29Sm90TmaWarpSpecializedAdapterINS1H_15DefaultEpilogueISK_SL_SL_NS1G_6thread17LinearCombinationISK_Li1EffLNS1L_9ScaleType4KindE0ELNS_15FloatRoundStyleE2ESK_EENS1_15EpilogueDefaultEEEEEvvEEEEvNT_6ParamsE,@function
        .size           _ZN7cutlass13device_kernelINS_4gemm6kernel13GemmUniversalIN4cute5tupleIJiiiiEEENS1_10collective13CollectiveMmaINS1_34MainloopSm90TmaGmmaWarpSpecializedILi4ENS5_IJNS4_1CILi2EEENSA_ILi1EEESC_EEENS1_35KernelTmaWarpSpecializedCooperativeEEENS5_IJNSA_ILi512EEENSA_ILi256EEENSA_ILi32EEEEEENS_6half_tENS5_IJlSC_lEEESK_SL_NS4_8TiledMMAINS4_8MMA_AtomIJNS4_4SM904GMMA26MMA_64x256x16_F32F16F16_SSILNSP_5MajorE0ELSR_0ELNSP_7ScaleInE1ELSS_1EEEEEENS4_6LayoutISD_NS5_IJSC_NSA_ILi0EEESW_EEEEENS5_IJNS4_10UnderscoreESZ_SZ_EEEEENS4_13SM90_TMA_LOADENS4_14ComposedLayoutINS4_7SwizzleILi2ELi4ELi3EEENS4_18smem_ptr_flag_bitsILi16EEENSV_INS5_IJNSA_ILi8EEESI_EEENS5_IJSI_SC_EEEEEEEvNS4_8identityENS4_23SM90_TMA_LOAD_MULTICASTES1C_vS1D_EENS_8epilogue10collective6detail29Sm90TmaWarpSpecializedAdapterINS1H_15DefaultEpilogueISK_SL_SL_NS1G_6thread17LinearCombinationISK_Li1EffLNS1L_9ScaleType4KindE0ELNS_15FloatRoundStyleE2ESK_EENS1_15EpilogueDefaultEEEEEvvEEEEvNT_6ParamsE,(.L_x_1087 - _ZN7cutlass13device_kernelINS_4gemm6kernel13GemmUniversalIN4cute5tupleIJiiiiEEENS1_10collective13CollectiveMmaINS1_34MainloopSm90TmaGmmaWarpSpecializedILi4ENS5_IJNS4_1CILi2EEENSA_ILi1EEESC_EEENS1_35KernelTmaWarpSpecializedCooperativeEEENS5_IJNSA_ILi512EEENSA_ILi256EEENSA_ILi32EEEEEENS_6half_tENS5_IJlSC_lEEESK_SL_NS4_8TiledMMAINS4_8MMA_AtomIJNS4_4SM904GMMA26MMA_64x256x16_F32F16F16_SSILNSP_5MajorE0ELSR_0ELNSP_7ScaleInE1ELSS_1EEEEEENS4_6LayoutISD_NS5_IJSC_NSA_ILi0EEESW_EEEEENS5_IJNS4_10UnderscoreESZ_SZ_EEEEENS4_13SM90_TMA_LOADENS4_14ComposedLayoutINS4_7SwizzleILi2ELi4ELi3EEENS4_18smem_ptr_flag_bitsILi16EEENSV_INS5_IJNSA_ILi8EEESI_EEENS5_IJSI_SC_EEEEEEEvNS4_8identityENS4_23SM90_TMA_LOAD_MULTICASTES1C_vS1D_EENS_8epilogue10collective6detail29Sm90TmaWarpSpecializedAdapterINS1H_15DefaultEpilogueISK_SL_SL_NS1G_6thread17LinearCombinationISK_Li1EffLNS1L_9ScaleType4KindE0ELNS_15FloatRoundStyleE2ESK_EENS1_15EpilogueDefaultEEEEEvvEEEEvNT_6ParamsE)
        .other          _ZN7cutlass13device_kernelINS_4gemm6kernel13GemmUniversalIN4cute5tupleIJiiiiEEENS1_10collective13CollectiveMmaINS1_34MainloopSm90TmaGmmaWarpSpecializedILi4ENS5_IJNS4_1CILi2EEENSA_ILi1EEESC_EEENS1_35KernelTmaWarpSpecializedCooperativeEEENS5_IJNSA_ILi512EEENSA_ILi256EEENSA_ILi32EEEEEENS_6half_tENS5_IJlSC_lEEESK_SL_NS4_8TiledMMAINS4_8MMA_AtomIJNS4_4SM904GMMA26MMA_64x256x16_F32F16F16_SSILNSP_5MajorE0ELSR_0ELNSP_7ScaleInE1ELSS_1EEEEEENS4_6LayoutISD_NS5_IJSC_NSA_ILi0EEESW_EEEEENS5_IJNS4_10UnderscoreESZ_SZ_EEEEENS4_13SM90_TMA_LOADENS4_14ComposedLayoutINS4_7SwizzleILi2ELi4ELi3EEENS4_18smem_ptr_flag_bitsILi16EEENSV_INS5_IJNSA_ILi8EEESI_EEENS5_IJSI_SC_EEEEEEEvNS4_8identityENS4_23SM90_TMA_LOAD_MULTICASTES1C_vS1D_EENS_8epilogue10collective6detail29Sm90TmaWarpSpecializedAdapterINS1H_15DefaultEpilogueISK_SL_SL_NS1G_6thread17LinearCombinationISK_Li1EffLNS1L_9ScaleType4KindE0ELNS_15FloatRoundStyleE2ESK_EENS1_15EpilogueDefaultEEEEEvvEEEEvNT_6ParamsE,@"STO_CUDA_ENTRY STV_DEFAULT"
_ZN7cutlass13device_kernelINS_4gemm6kernel13GemmUniversalIN4cute5tupleIJiiiiEEENS1_10collective13CollectiveMmaINS1_34MainloopSm90TmaGmmaWarpSpecializedILi4ENS5_IJNS4_1CILi2EEENSA_ILi1EEESC_EEENS1_35KernelTmaWarpSpecializedCooperativeEEENS5_IJNSA_ILi512EEENSA_ILi256EEENSA_ILi32EEEEEENS_6half_tENS5_IJlSC_lEEESK_SL_NS4_8TiledMMAINS4_8MMA_AtomIJNS4_4SM904GMMA26MMA_64x256x16_F32F16F16_SSILNSP_5MajorE0ELSR_0ELNSP_7ScaleInE1ELSS_1EEEEEENS4_6LayoutISD_NS5_IJSC_NSA_ILi0EEESW_EEEEENS5_IJNS4_10UnderscoreESZ_SZ_EEEEENS4_13SM90_TMA_LOADENS4_14ComposedLayoutINS4_7SwizzleILi2ELi4ELi3EEENS4_18smem_ptr_flag_bitsILi16EEENSV_INS5_IJNSA_ILi8EEESI_EEENS5_IJSI_SC_EEEEEEEvNS4_8identityENS4_23SM90_TMA_LOAD_MULTICASTES1C_vS1D_EENS_8epilogue10collective6detail29Sm90TmaWarpSpecializedAdapterINS1H_15DefaultEpilogueISK_SL_SL_NS1G_6thread17LinearCombinationISK_Li1EffLNS1L_9ScaleType4KindE0ELNS_15FloatRoundStyleE2ESK_EENS1_15EpilogueDefaultEEEEEvvEEEEvNT_6ParamsE:
[----:B------:R-:W0:Y:S02]  /*0000*/  LDC R1, c[0x0][0x28] ;  /* 0x00000a00ff017b82 */ /* 0x000e240000000800 */
[----:B0-----:R-:W-:Y:S01]  /*0010*/  VIADD R1, R1, 0xfffff0f8 ;  /* 0xfffff0f801017836 */ /* 0x001fe20000000000 */
[----:B------:R-:W0:Y:S01]  /*0020*/  S2R R4, SR_TID.X ;  /* 0x0000000000047919 */ /* 0x000e220000002100 */
[----:B------:R-:W-:Y:S01]  /*0030*/  ELECT P0, URZ, PT ;  /* 0x00000000003f782f */ /* 0x000fe20003800000 */
[----:B------:R-:W-:Y:S01]  /*0040*/  BSSY B0, `(.L_x_0) ;  /* 0x0000015000007945 */ /* 0x000fe20003800000 */
[--C-:B0-----:R-:W-:Y:S02]  /*0050*/  SHF.R.U32.HI R0, RZ, 0x5, R4.reuse ;  /* 0x00000005ff007819 */ /* 0x101fe40000011604 */
[----:B------:R-:W-:-:S03]  /*0060*/  SHF.R.U32.HI R2, RZ, 0x7, R4 ;  /* 0x00000007ff027819 */ /* 0x000fc60000011604 */
[----:B------:R-:W0:Y:S04]  /*0070*/  SHFL.IDX PT, R3, R0, RZ, 0x1f ;  /* 0x00001fff00037589 */ /* 0x000e2800000e0000 */
[----:B------:R-:W1:Y:S01]  /*0080*/  SHFL.IDX PT, R2, R2, RZ, 0x1f ;  /* 0x00001fff02027589 */ /* 0x000e6200000e0000 */
[----:B0-----:R-:W-:Y:S02]  /*0090*/  R2UR UR9, R3 ;  /* 0x00000000030972ca */ /* 0x001fe400000e0000 */
[----:B-1----:R-:W-:-:S11]  /*00a0*/  R2UR UR5, R2 ;  /* 0x00000000020572ca */ /* 0x002fd600000e0000 */
[----:B------:R-:W-:Y:S02]  /*00b0*/  USHF.R.S32.HI UR4, URZ, 0x1f, UR9 ;  /* 0x0000001f3f047899 */ /* 0x000fe40008011409 */
[----:B------:R-:W-:Y:S02]  /*00c0*/  ISETP.NE.OR P0, PT, RZ, UR9, !P0 ;  /* 0x00000009ff007c0c */ /* 0x000fe4000c705670 */
[----:B------:R-:W-:-:S04]  /*00d0*/  ULEA.HI UR4, UR4, UR9, URZ, 0x2 ;  /* 0x0000000904047291 */ /* 0x000fc8000f8f103f */
[----:B------:R-:W-:-:S04]  /*00e0*/  ULOP3.LUT UR4, UR4, 0xfffffffc, URZ, 0xc0, !UPT ;  /* 0xfffffffc04047892 */ /* 0x000fc8000f8ec03f */
[----:B------:R-:W-:-:S03]  /*00f0*/  UIADD3 UR9, UR9, -UR4, URZ ;  /* 0x8000000409097290 */ /* 0x000fc6000fffe03f */
[----:B------:R-:W-:Y:S09]  /*0100*/  @P0 BRA `(.L_x_1) ;  /* 0x0000000000200947 */ /* 0x000ff20003800000 */
[----:B------:R-:W-:Y:S02]  /*0110*/  ULDC.64 UR6, c[0x0][0x198] ;  /* 0x0000660000067ab9 */ /* 0x000fe40000000a00 */
[----:B------:R-:W-:Y:S02]  /*0120*/  UIADD3 UR10, UP0, UR6, 0xf0, URZ ;  /* 0x000000f0060a7890 */ /* 0x000fe4000ff1e03f */
[----:B------:R-:W-:Y:S02]  /*0130*/  UIADD3 UR6, UP1, UR6, 0x1f0, URZ ;  /* 0x000001f006067890 */ /* 0x000fe4000ff3e03f */
[----:B------:R-:W-:Y:S02]  /*0140*/  UIADD3.X UR11, URZ, UR7, URZ, UP0, !UPT ;  /* 0x000000073f0b7290 */ /* 0x000fe400087fe43f */
[----:B------:R-:W-:-:S07]  /*0150*/  UIADD3.X UR7, URZ, UR7, URZ, UP1, !UPT ;  /* 0x000000073f077290 */ /* 0x000fce0008ffe43f */
[----:B------:R0:W-:Y:S02]  /*0160*/  UTMACCTL.PF [UR10] ;  /* 0x000000000a0079b9 */ /* 0x0001e40008040000 */
[----:B------:R0:W-:Y:S02]  /*0170*/  UTMACCTL.PF [UR6] ;  /* 0x00000000060079b9 */ /* 0x0001e40008040000 */
[----:B0-----:R-:W-:Y:S01]  /*0180*/  NOP ;  /* 0x0000000000007918 */ /* 0x001fe20000000000 */
.L_x_1:
[----:B------:R-:W-:Y:S05]  /*0190*/  BSYNC B0 ;  /* 0x0000000000007941 */ /* 0x000fea0003800000 */
.L_x_0:
[----:B------:R-:W0:Y:S01]  /*01a0*/  SHFL.IDX PT, R2, R0, RZ, 0x1f ;  /* 0x00001fff00027589 */ /* 0x000e2200000e0000 */
[----:B------:R-:W-:Y:S01]  /*01b0*/  UISETP.NE.AND UP0, UPT, UR9, 0x3, UPT ;  /* 0x000000030900788c */ /* 0x000fe2000bf05270 */
[----:B------:R-:W-:Y:S01]  /*01c0*/  ISETP.NE.AND P1, PT, RZ, UR5, PT ;  /* 0x00000005ff007c0c */ /* 0x000fe2000bf25270 */
[----:B------:R-:W-:Y:S02]  /*01d0*/  UIADD3 UR16, UR5, -0x1, URZ ;  /* 0xffffffff05107890 */ /* 0x000fe4000fffe03f */
[----:B------:R-:W-:Y:S02]  /*01e0*/  UISETP.EQ.OR UP0, UPT, UR9, URZ, !UP0 ;  /* 0x0000003f0900728c */ /* 0x000fe4000c702670 */
[----:B------:R-:W-:Y:S02]  /*01f0*/  UISETP.GE.U32.AND UP1, UPT, UR16, 0x2, UPT ;  /* 0x000000021000788c */ /* 0x000fe4000bf26070 */
[----:B------:R-:W-:-:S04]  /*0200*/  UISETP.EQ.AND UP0, UPT, UR5, URZ, UP0 ;  /* 0x0000003f0500728c */ /* 0x000fc80008702270 */
[----:B------:R-:W-:-:S04]  /*0210*/  USEL UR40, URZ, 0x1, !UP0 ;  /* 0x000000013f287887 */ /* 0x000fc8000c000000 */
[----:B------:R-:W-:Y:S01]  /*0220*/  USEL UR40, UR40, 0x2, UP1 ;  /* 0x0000000228287887 */ /* 0x000fe20008800000 */
[----:B0-----:R-:W-:-:S13]  /*0230*/  ISETP.NE.AND P0, PT, R2, RZ, PT ;  /* 0x000000ff0200720c */ /* 0x001fda0003f05270 */
[----:B------:R-:W-:Y:S05]  /*0240*/  @P0 BRA `(.L_x_2) ;  /* 0x0000000000580947 */ /* 0x000fea0003800000 */
[----:B------:R-:W0:Y:S01]  /*0250*/  S2UR UR8, SR_CgaCtaId ;  /* 0x00000000000879c3 */ /* 0x000e220000008800 */
[----:B------:R-:W-:Y:S01]  /*0260*/  UMOV UR4, 0x400 ;  /* 0x0000040000047882 */ /* 0x000fe20000000000 */
[----:B------:R-:W-:Y:S01]  /*0270*/  UMOV UR5, 0x1 ;  /* 0x0000000100057882 */ /* 0x000fe20000000000 */
[----:B------:R-:W-:Y:S01]  /*0280*/  UMOV UR6, 0x4 ;  /* 0x0000000400067882 */ /* 0x000fe20000000000 */
[----:B------:R-:W-:Y:S01]  /*0290*/  ELECT P0, URZ, PT ;  /* 0x00000000003f782f */ /* 0x000fe20003800000 */
[----:B------:R-:W-:-:S04]  /*02a0*/  UIADD3 UR6, -UR6, 0x100000, URZ ;  /* 0x0010000006067890 */ /* 0x000fc8000fffe13f */
[----:B------:R-:W-:Y:S02]  /*02b0*/  USHF.L.U32 UR7, UR6, 0xb, URZ ;  /* 0x0000000b06077899 */ /* 0x000fe4000800063f */
[----:B------:R-:W-:Y:S02]  /*02c0*/  USHF.L.U32 UR6, UR6, 0x1, URZ ;  /* 0x0000000106067899 */ /* 0x000fe4000800063f */
[----:B0-----:R-:W-:Y:S02]  /*02d0*/  ULEA UR8, UR8, UR4, 0x18 ;  /* 0x0000000408087291 */ /* 0x001fe4000f8ec03f */
[----:B------:R-:W-:-:S04]  /*02e0*/  UIADD3 UR4, -UR5, 0x100000, URZ ;  /* 0x0010000005047890 */ /* 0x000fc8000fffe13f */
[----:B------:R-:W-:Y:S02]  /*02f0*/  USHF.L.U32 UR5, UR4, 0xb, URZ ;  /* 0x0000000b04057899 */ /* 0x000fe4000800063f */
[----:B------:R-:W-:Y:S01]  /*0300*/  USHF.L.U32 UR4, UR4, 0x1, URZ ;  /* 0x0000000104047899 */ /* 0x000fe2000800063f */
[----:B------:R-:W0:Y:S11]  /*0310*/  FENCE.VIEW.ASYNC.S ;  /* 0x00000000000073c6 */ /* 0x000e360000000000 */
[----:B0-----:R0:W1:Y:S01]  /*0320*/  SYNCS.EXCH.64 URZ, [UR8], UR4 ;  /* 0x00000004083f75b2 */ /* 0x0010620008000100 */
[----:B------:R0:W2:Y:S01]  /*0330*/  SYNCS.EXCH.64 URZ, [UR8+0x20], UR6 ;  /* 0x00002006083f75b2 */ /* 0x0000a20008000100 */
[----:B------:R0:W3:Y:S01]  /*0340*/  SYNCS.EXCH.64 URZ, [UR8+0x8], UR4 ;  /* 0x00000804083f75b2 */ /* 0x0000e20008000100 */
[----:B------:R0:W4:Y:S01]  /*0350*/  SYNCS.EXCH.64 URZ, [UR8+0x28], UR6 ;  /* 0x00002806083f75b2 */ /* 0x0001220008000100 */
[----:B------:R0:W0:Y:S01]  /*0360*/  SYNCS.EXCH.64 URZ, [UR8+0x10], UR4 ;  /* 0x00001004083f75b2 */ /* 0x0000220008000100 */
[----:B------:R0:W0:Y:S01]  /*0370*/  SYNCS.EXCH.64 URZ, [UR8+0x30], UR6 ;  /* 0x00003006083f75b2 */ /* 0x0000220008000100 */
[----:B------:R0:W0:Y:S01]  /*0380*/  SYNCS.EXCH.64 URZ, [UR8+0x18], UR4 ;  /* 0x00001804083f75b2 */ /* 0x0000220008000100 */
[----:B------:R0:W0:Y:S01]  /*0390*/  SYNCS.EXCH.64 URZ, [UR8+0x38], UR6 ;  /* 0x00003806083f75b2 */ /* 0x0000220008000100 */
[----:B------:R-:W-:Y:S01]  /*03a0*/  NOP ;  /* 0x0000000000007918 */ /* 0x000fe20000000000 */
.L_x_2:
[----:B------:R-:W5:Y:S01]  /*03b0*/  S2UR UR13, SR_CTAID.X ;  /* 0x00000000000d79c3 */ /* 0x000f620000002500 */
[----:B------:R-:W-:Y:S01]  /*03c0*/  SHF.R.S32.HI R3, RZ, 0x1f, R4 ;  /* 0x0000001fff037819 */ /* 0x000fe20000011404 */
[----:B------:R5:W1:Y:S01]  /*03d0*/  SHFL.IDX PT, R6, R0, RZ, 0x1f ;  /* 0x00001fff00067589 */ /* 0x000a6200000e0000 */
[----:B0-----:R-:W-:Y:S01]  /*03e0*/  ULDC UR4, c[0x0][0x150] ;  /* 0x0000540000047ab9 */ /* 0x001fe20000000800 */
[----:B------:R-:W-:Y:S02]  /*03f0*/  ELECT P0, URZ, PT ;  /* 0x00000000003f782f */ /* 0x000fe40003800000 */
[----:B------:R-:W-:Y:S01]  /*0400*/  LEA.HI R3, R3, R4, RZ, 0x7 ;  /* 0x0000000403037211 */ /* 0x000fe200078f38ff */
[----:B------:R-:W-:Y:S01]  /*0410*/  ULDC UR5, c[0x0][0x154] ;  /* 0x0000550000057ab9 */ /* 0x000fe20000000800 */
[----:B------:R-:W-:Y:S01]  /*0420*/  SHF.R.S32.HI R7, RZ, 0x1f, R2 ;  /* 0x0000001fff077819 */ /* 0x000fe20000011402 */
[----:B------:R-:W0:Y:S01]  /*0430*/  S2UR UR10, SR_CTAID.Y ;  /* 0x00000000000a79c3 */ /* 0x000e220000002600 */
[----:B------:R-:W-:Y:S01]  /*0440*/  LOP3.LUT R3, R3, 0xffffff80, RZ, 0xc0, !PT ;  /* 0xffffff8003037812 */ /* 0x000fe200078ec0ff */
[----:B------:R-:W-:Y:S01]  /*0450*/  ULDC UR8, c[0x0][0x144] ;  /* 0x0000510000087ab9 */ /* 0x000fe20000000800 */
[----:B------:R-:W-:Y:S01]  /*0460*/  LEA.HI R7, R7, R2, RZ, 0x2 ;  /* 0x0000000207077211 */ /* 0x000fe200078f10ff */
[----:B------:R-:W-:Y:S01]  /*0470*/  NOP ;  /* 0x0000000000007918 */ /* 0x000fe20000000000 */
[----:B------:R-:W-:Y:S01]  /*0480*/  NOP ;  /* 0x0000000000007918 */ /* 0x000fe20000000000 */
[----:B------:R-:W-:Y:S01]  /*0490*/  IMAD.IADD R3, R4, 0x1, -R3 ;  /* 0x0000000104037824 */ /* 0x000fe200078e0a03 */
[----:B------:R-:W-:Y:S01]  /*04a0*/  LOP3.LUT R7, R7, 0x3ffffffc, RZ, 0xc0, !PT ;  /* 0x3ffffffc07077812 */ /* 0x000fe200078ec0ff */
[----:B------:R-:W-:Y:S01]  /*04b0*/  ULDC UR11, c[0x0][0x148] ;  /* 0x00005200000b7ab9 */ /* 0x000fe20000000800 */
[----:B------:R-:W-:-:S02]  /*04c0*/  IMAD.MOV.U32 R17, RZ, RZ, 0x1 ;  /* 0x00000001ff117424 */ /* 0x000fc400078e00ff */
[----:B------:R-:W-:Y:S01]  /*04d0*/  SHF.R.S32.HI R4, RZ, 0x1f, R3 ;  /* 0x0000001fff047819 */ /* 0x000fe20000011403 */
[----:B------:R-:W-:-:S03]  /*04e0*/  IMAD.IADD R2, R2, 0x1, -R7 ;  /* 0x0000000102027824 */ /* 0x000fc600078e0a07 */
[----:B------:R-:W-:Y:S02]  /*04f0*/  LEA.HI R4, R4, R3, RZ, 0x3 ;  /* 0x0000000304047211 */ /* 0x000fe400078f18ff */
[----:B-----5:R-:W-:Y:S02]  /*0500*/  I2FP.F32.U32 R5, UR13 ;  /* 0x0000000d00057c45 */ /* 0x020fe40008201000 */
[--C-:B------:R-:W-:Y:S02]  /*0510*/  SHF.R.S32.HI R0, RZ, 0x3, R4.reuse ;  /* 0x00000003ff007819 */ /* 0x100fe40000011404 */
[----:B-1----:R-:W-:Y:S01]  /*0520*/  ISETP.NE.OR P0, PT, R6, RZ, !P0 ;  /* 0x000000ff0600720c */ /* 0x002fe20004705670 */
[----:B------:R-:W-:Y:S01]  /*0530*/  FMUL R8, R5, UR4 ;  /* 0x0000000405087c20 */ /* 0x000fe20008400000 */
[----:B------:R-:W-:-:S04]  /*0540*/  SHF.R.S32.HI R5, RZ, 0x1f, R4 ;  /* 0x0000001fff057819 */ /* 0x000fc80000011404 */
[----:B------:R-:W-:Y:S01]  /*0550*/  LEA.HI R5, R5, R0, RZ, 0x2 ;  /* 0x0000000005057211 */ /* 0x000fe200078f10ff */
[----:B------:R-:W1:Y:S03]  /*0560*/  F2I.U32.TRUNC.NTZ R8, R8 ;  /* 0x0000000800087305 */ /* 0x000e66000020f000 */
[----:B------:R-:W-:-:S03]  /*0570*/  LOP3.LUT R5, R5, 0xfffffffc, RZ, 0xc0, !PT ;  /* 0xfffffffc05057812 */ /* 0x000fc600078ec0ff */
[----:B------:R-:W-:Y:S01]  /*0580*/  VOTEU.ALL UP0, P0 ;  /* 0x00000000003f7886 */ /* 0x000fe20000000000 */
[----:B------:R-:W-:Y:S01]  /*0590*/  VOTEU.ALL UP1, P0 ;  /* 0x00000000003f7886 */ /* 0x000fe20000020000 */
[----:B------:R-:W-:Y:S01]  /*05a0*/  IMAD.IADD R5, R0, 0x1, -R5 ;  /* 0x0000000100057824 */ /* 0x000fe200078e0a05 */
[----:B0-----:R-:W-:Y:S02]  /*05b0*/  I2FP.F32.U32 R0, UR10 ;  /* 0x0000000a00007c45 */ /* 0x001fe40008201000 */
[----:B------:R-:W0:Y:S01]  /*05c0*/  @!UP0 S2UR UR7, SR_CgaCtaId ;  /* 0x00000000000789c3 */ /* 0x000e220000008800 */
[----:B------:R-:W-:Y:S01]  /*05d0*/  IMAD R2, R2, 0x4, R5 ;  /* 0x0000000402027824 */ /* 0x000fe200078e0205 */
[----:B------:R-:W-:Y:S01]  /*05e0*/  @!UP0 UMOV UR6, 0x400 ;  /* 0x0000040000068882 */ /* 0x000fe20000000000 */
[----:B------:R-:W-:Y:S01]  /*05f0*/  FMUL R4, R0, UR5 ;  /* 0x0000000500047c20 */ /* 0x000fe20008400000 */
[----:B-1----:R-:W-:Y:S02]  /*0600*/  R2UR UR4, R8 ;  /* 0x00000000080472ca */ /* 0x002fe400000e0000 */
[----:B------:R-:W-:-:S03]  /*0610*/  LEA.HI R0, R2, R2, RZ, 0x1 ;  /* 0x0000000202007211 */ /* 0x000fc600078f08ff */
[----:B------:R-:W1:Y:S01]  /*0620*/  F2I.U32.TRUNC.NTZ R4, R4 ;  /* 0x0000000400047305 */ /* 0x000e62000020f000 */
[----:B------:R-:W-:-:S04]  /*0630*/  LOP3.LUT R5, R0, 0xfffffffe, RZ, 0xc0, !PT ;  /* 0xfffffffe00057812 */ /* 0x000fc800078ec0ff */
[----:B------:R-:W-:-:S03]  /*0640*/  IADD3 R5, R2, -R5, RZ ;  /* 0x8000000502057210 */ /* 0x000fc60007ffe0ff */
[----:B------:R-:W-:-:S04]  /*0650*/  UIADD3 UR4, -UR4, URZ, URZ ;  /* 0x0000003f04047290 */ /* 0x000fc8000fffe13f */
[----:B------:R-:W-:Y:S01]  /*0660*/  UIMAD UR8, UR8, UR4, UR13 ;  /* 0x00000004080872a4 */ /* 0x000fe2000f8e020d */
[----:B-1----:R-:W-:Y:S02]  /*0670*/  R2UR UR12, R4 ;  /* 0x00000000040c72ca */ /* 0x002fe400000e0000 */
[----:B------:R-:W-:Y:S01]  /*0680*/  UMOV UR4, 0x20 ;  /* 0x0000002000047882 */ /* 0x000fe20000000000 */
[----:B------:R-:W1:Y:S02]  /*0690*/  LDC R4, c[0x0][0x140] ;  /* 0x00005000ff047b82 */ /* 0x000e640000000800 */
[----:B------:R-:W-:Y:S01]  /*06a0*/  ISETP.NE.AND P3, PT, R5, UR8, PT ;  /* 0x0000000805007c0c */ /* 0x000fe2000bf65270 */
[----:B------:R-:W-:-:S04]  /*06b0*/  @!UP0 UIADD3 UR4, -UR4, 0x100000, URZ ;  /* 0x0010000004048890 */ /* 0x000fc8000fffe13f */
[----:B------:R-:W-:Y:S02]  /*06c0*/  @!UP0 USHF.L.U32 UR5, UR4, 0xb, URZ ;  /* 0x0000000b04058899 */ /* 0x000fe4000800063f */
[----:B------:R-:W-:Y:S01]  /*06d0*/  @!UP0 USHF.L.U32 UR4, UR4, 0x1, URZ ;  /* 0x0000000104048899 */ /* 0x000fe2000800063f */
[C---:B------:R-:W-:Y:S01]  /*06e0*/  IMAD.SHL.U32 R5, R2.reuse, 0x4, RZ ;  /* 0x0000000402057824 */ /* 0x040fe200078e00ff */
[----:B0-----:R-:W-:Y:S01]  /*06f0*/  @!UP0 ULEA UR6, UR7, UR6, 0x18 ;  /* 0x0000000607068291 */ /* 0x001fe2000f8ec03f */
[----:B------:R-:W-:Y:S01]  /*0700*/  VOTEU.ALL UP0, P0 ;  /* 0x00000000003f7886 */ /* 0x000fe20000000000 */
[----:B------:R-:W-:Y:S02]  /*0710*/  LOP3.LUT P0, RZ, R3, 0x7, RZ, 0xc0, !PT ;  /* 0x0000000703ff7812 */ /* 0x000fe4000780c0ff */
[----:B------:R-:W-:Y:S01]  /*0720*/  LOP3.LUT R156, R2, 0xc, R5, 0x78, !PT ;  /* 0x0000000c029c7812 */ /* 0x000fe200078e7805 */
[----:B------:R-:W-:-:S03]  /*0730*/  UIADD3 UR12, -UR12, URZ, URZ ;  /* 0x0000003f0c0c7290 */ /* 0x000fc6000fffe13f */
[C---:B------:R-:W-:Y:S02]  /*0740*/  ISETP.LT.U32.AND P0, PT, R156.reuse, 0x2, !P0 ;  /* 0x000000029c00780c */ /* 0x040fe40004701070 */
[----:B------:R-:W-:Y:S01]  /*0750*/  @P3 LEA.HI R0, R156, R156, RZ, 0x1 ;  /* 0x0000009c9c003211 */ /* 0x000fe200078f08ff */
[----:B------:R-:W0:Y:S02]  /*0760*/  FENCE.VIEW.ASYNC.S ;  /* 0x00000000000073c6 */ /* 0x000e240000000000 */
[----:B0-----:R-:W0:Y:S01]  /*0770*/  @!UP0 SYNCS.EXCH.64 URZ, [UR6+0x50], UR4 ;  /* 0x00005004063f85b2 */ /* 0x001e220008000100 */
[----:B------:R-:W-:Y:S02]  /*0780*/  @P3 SHF.R.S32.HI R0, RZ, 0x1, R0 ;  /* 0x00000001ff003819 */ /* 0x000fe40000011400 */
[----:B-1----:R-:W-:Y:S01]  /*0790*/  ISETP.EQ.U32.AND P2, PT, R4, 0x1, PT ;  /* 0x000000010400780c */ /* 0x002fe20003f42070 */
[----:B------:R1:W0:Y:S01]  /*07a0*/  @!UP1 SYNCS.EXCH.64 URZ, [UR6+0x58], UR4 ;  /* 0x00005804063f95b2 */ /* 0x0002220008000100 */
[----:B------:R-:W-:Y:S01]  /*07b0*/  NOP ;  /* 0x0000000000007918 */ /* 0x000fe20000000000 */
[----:B-1----:R-:W-:-:S06]  /*07c0*/  UIMAD UR4, UR11, UR12, UR10 ;  /* 0x0000000c0b0472a4 */ /* 0x002fcc000f8e020a */
[----:B------:R-:W-:Y:S02]  /*07d0*/  @P3 ISETP.NE.AND P4, PT, R0, UR4, PT ;  /* 0x0000000400003c0c */ /* 0x000fe4000bf85270 */
[----:B------:R-:W-:Y:S02]  /*07e0*/  SEL R0, RZ, 0x1, !P0 ;  /* 0x00000001ff007807 */ /* 0x000fe40004000000 */
[----:B------:R-:W-:-:S04]  /*07f0*/  @P3 SEL R17, RZ, 0x1, P4 ;  /* 0x00000001ff113807 */ /* 0x000fc80002000000 */
[----:B------:R-:W-:Y:S01]  /*0800*/  LOP3.LUT R17, R17, R0, RZ, 0xc0, !PT ;  /* 0x0000000011117212 */ /* 0x000fe200078ec0ff */
[----:B------:R-:W-:Y:S06]  /*0810*/  @!P2 BRA `(.L_x_3) ;  /* 0x000000000008a947 */ /* 0x000fec0003800000 */
[----:B0-234-:R-:W-:Y:S01]  /*0820*/  UCGABAR_ARV ;  /* 0x00000000000079c7 */ /* 0x01dfe20008000000 */
[----:B------:R-:W-:Y:S05]  /*0830*/  BRA `(.L_x_4) ;  /* 0x0000000000047947 */ /* 0x000fea0003800000 */
.L_x_3:
[----:B0-234-:R-:W-:Y:S01]  /*0840*/  NOP ;  /* 0x0000000000007918 */ /* 0x01dfe20000000000 */
.L_x_4:
[----:B------:R-:W-:Y:S01]  /*0850*/  ULDC UR4, c[0x0][0x65c] ;  /* 0x0001970000047ab9 */ /* 0x000fe20000000800 */
[----:B------:R-:W-:Y:S01]  /*0860*/  UMOV UR5, URZ ;  /* 0x0000003f00057c82 */ /* 0x000fe20008000000 */
[----:B------:R-:W-:-:S03]  /*0870*/  UISETP.NE.AND UP0, UPT, UR4, 0x1, UPT ;  /* 0x000000010400788c */ /* 0x000fc6000bf05270 */
[----:B------:R-:W-:Y:S01]  /*0880*/  UMOV UR4, UR13 ;  /* 0x0000000d00047c82 */ /* 0x000fe20008000000 */
[----:B------:R-:W-:Y:S02]  /*0890*/  UP2UR UR46, UPR, URZ, 0x1 ;  /* 0x000000013f2e7883 */ /* 0x000fe40008000000 */
[----:B------:R-:W-:Y:S02]  /*08a0*/  PLOP3.LUT P0, PT, PT, PT, UP0, 0x80, 0x0 ;  /* 0x000000000000781c */ /* 0x000fe40003f0f008 */
[----:B------:R-:W-:Y:S02]  /*08b0*/  PLOP3.LUT P3, PT, PT, PT, UP0, 0x80, 0x0 ;  /* 0x000000000000781c */ /* 0x000fe40003f6f008 */
[----:B------:R-:W-:Y:S01]  /*08c0*/  PLOP3.LUT P5, PT, PT, PT, UP0, 0x80, 0x0 ;  /* 0x000000000000781c */ /* 0x000fe20003faf008 */
[----:B------:R-:W-:Y:S01]  /*08d0*/  @UP0 ULDC UR14, c[0x0][0x10] ;  /* 0x00000400000e0ab9 */ /* 0x000fe20000000800 */
[----:B------:R-:W-:Y:S01]  /*08e0*/  @UP0 UMOV UR6, UR10 ;  /* 0x0000000a00060c82 */ /* 0x000fe20008000000 */
[----:B------:R-:W-:Y:S01]  /*08f0*/  @UP0 UMOV UR7, URZ ;  /* 0x0000003f00070c82 */ /* 0x000fe20008000000 */
[----:B------:R-:W-:Y:S01]  /*0900*/  PLOP3.LUT P4, PT, PT, PT, UP0, 0x80, 0x0 ;  /* 0x000000000000781c */ /* 0x000fe20003f8f008 */
[----:B------:R-:W-:-:S03]  /*0910*/  @UP0 UIMAD.WIDE.U32 UR14, UR13, UR14, UR6 ;  /* 0x0000000e0d0e02a5 */ /* 0x000fc6000f8e0006 */
[----:B------:R-:W-:Y:S01]  /*0920*/  @!UP0 ULDC UR7, c[0x0][0xc] ;  /* 0x0000030000078ab9 */ /* 0x000fe20000000800 */
[----:B------:R-:W-:Y:S01]  /*0930*/  @UP0 UMOV UR6, URZ ;  /* 0x0000003f00060c82 */ /* 0x000fe20008000000 */
[----:B------:R-:W-:Y:S01]  /*0940*/  @!UP0 UIMAD.WIDE.U32 UR4, UR10, UR7, UR4 ;  /* 0x000000070a0482a5 */ /* 0x000fe2000f8e0004 */
[----:B------:R-:W-:Y:S01]  /*0950*/  IMAD.U32 R2, RZ, RZ, UR14 ;  /* 0x0000000eff027e24 */ /* 0x000fe2000f8e00ff */
[----:B------:R-:W-:Y:S02]  /*0960*/  @UP0 UIADD3 UR6, UR15, UR6, URZ ;  /* 0x000000060f060290 */ /* 0x000fe4000fffe03f */
[----:B------:R-:W-:Y:S02]  /*0970*/  IMAD.U32 R3, RZ, RZ, UR15 ;  /* 0x0000000fff037e24 */ /* 0x000fe4000f8e00ff */
[----:B------:R-:W-:Y:S02]  /*0980*/  @P0 IMAD.MOV.U32 R7, RZ, RZ, R2 ;  /* 0x000000ffff070224 */ /* 0x000fe400078e0002 */
[----:B------:R-:W-:Y:S01]  /*0990*/  IMAD.U32 R5, RZ, RZ, UR5 ;  /* 0x00000005ff057e24 */ /* 0x000fe2000f8e00ff */
[----:B------:R-:W-:Y:S01]  /*09a0*/  @P3 MOV R6, UR6 ;  /* 0x0000000600063c02 */ /* 0x000fe20008000f00 */
[----:B------:R-:W-:-:S02]  /*09b0*/  IMAD.U32 R2, RZ, RZ, UR4 ;  /* 0x00000004ff027e24 */ /* 0x000fc4000f8e00ff */
[----:B------:R-:W-:Y:S01]  /*09c0*/  IMAD.U32 R3, RZ, RZ, UR5 ;  /* 0x00000005ff037e24 */ /* 0x000fe2000f8e00ff */
[----:B------:R-:W-:Y:S01]  /*09d0*/  @!P5 MOV R6, R5 ;  /* 0x000000050006d202 */ /* 0x000fe20000000f00 */
[----:B------:R-:W-:Y:S02]  /*09e0*/  @!P4 IMAD.MOV.U32 R7, RZ, RZ, R2 ;  /* 0x000000ffff07c224 */ /* 0x000fe400078e0002 */
[----:B------:R-:W-:Y:S02]  /*09f0*/  IMAD.U32 R4, RZ, RZ, UR4 ;  /* 0x00000004ff047e24 */ /* 0x000fe4000f8e00ff */
[----:B------:R0:W-:Y:S04]  /*0a00*/  STL [R1+0x600], R6 ;  /* 0x0006000601007387 */ /* 0x0001e80000100800 */
[----:B------:R0:W-:Y:S01]  /*0a10*/  STL [R1+0x604], R7 ;  /* 0x0006040701007387 */ /* 0x0001e20000100800 */
[----:B------:R-:W-:Y:S05]  /*0a20*/  @!P2 BRA `(.L_x_5) ;  /* 0x00000000000ca947 */ /* 0x000fea0003800000 */
[----:B------:R-:W-:Y:S01]  /*0a30*/  UCGABAR_WAIT ;  /* 0x0000000000007dc7 */ /* 0x000fe20008000000 */
[----:B------:R-:W-:Y:S01]  /*0a40*/  CCTL.IVALL ;  /* 0x00000000ff00798f */ /* 0x000fe20002000000 */
[----:B------:R-:W-:Y:S05]  /*0a50*/  BRA `(.L_x_6) ;  /* 0x0000000000047947 */ /* 0x000fea0003800000 */
.L_x_5:
[----:B------:R-:W-:Y:S06]  /*0a60*/  BAR.SYNC.DEFER_BLOCKING 0x0 ;  /* 0x0000000000007b1d */ /* 0x000fec0000010000 */
.L_x_6:
[----:B------:R-:W-:Y:S05]  /*0a70*/  @!P1 BRA `(.L_x_7) ;  /* 0x000002e400d09947 */ /* 0x000fea0003800000 */
[----:B------:R-:W-:-:S06]  /*0a80*/  UISETP.GT.U32.AND UP0, UPT, UR16, 0x1, UPT ;  /* 0x000000011000788c */ /* 0x000fcc000bf04070 */
[----:B------:R-:W-:-:S13]  /*0a90*/  PLOP3.LUT P0, PT, PT, PT, UP0, 0x80, 0x0 ;  /* 0x000000000000781c */ /* 0x000fda0003f0f008 */
[----:B------:R-:W-:Y:S05]  /*0aa0*/  @P0 EXIT ;  /* 0x000000000000094d */ /* 0x000fea0003800000 */
[----:B------:R-:W-:Y:S01]  /*0ab0*/  ULDC.64 UR4, c[0x0][0x650] ;  /* 0x0001940000047ab9 */ /* 0x000fe20000000a00 */
[----:B------:R-:W-:Y:S01]  /*0ac0*/  UMOV UR41, 0xffffffff ;  /* 0xffffffff00297882 */ /* 0x000fe20000000000 */
[----:B------:R-:W-:Y:S01]  /*0ad0*/  ISETP.GE.U32.AND P0, PT, R7, UR4, PT ;  /* 0x0000000407007c0c */ /* 0x000fe2000bf06070 */
[----:B------:R-:W-:Y:S01]  /*0ae0*/  UMOV UR42, 0xffffffff ;  /* 0xffffffff002a7882 */ /* 0x000fe20000000000 */
[----:B------:R-:W-:Y:S01]  /*0af0*/  UMOV UR43, 0xffffffff ;  /* 0xffffffff002b7882 */ /* 0x000fe20000000000 */
[----:B------:R-:W-:Y:S02]  /*0b00*/  PRMT R0, RZ, 0x7610, R0 ;  /* 0x00007610ff007816 */ /* 0x000fe40000000000 */
[----:B------:R-:W-:-:S13]  /*0b10*/  ISETP.GE.U32.AND.EX P0, PT, R6, UR5, PT, P0 ;  /* 0x0000000506007c0c */ /* 0x000fda000bf06100 */
[----:B------:R-:W-:Y:S05]  /*0b20*/  @P0 BRA `(.L_x_8) ;  /* 0x0000000400480947 */ /* 0x000fea0003800000 */
[----:B------:R-:W-:Y:S01]  /*0b30*/  ULDC.64 UR16, c[0x0][0x628] ;  /* 0x00018a0000107ab9 */ /* 0x000fe20000000a00 */
[C---:B------:R-:W-:Y:S01]  /*0b40*/  R2UR UR19, R7.reuse ;  /* 0x00000000071372ca */ /* 0x040fe200000e0000 */
[----:B------:R-:W-:Y:S01]  /*0b50*/  ULDC UR18, c[0x0][0x630] ;  /* 0x00018c0000127ab9 */ /* 0x000fe20000000800 */
[----:B------:R-:W-:Y:S02]  /*0b60*/  ISETP.NE.U32.AND P0, PT, RZ, UR16, PT ;  /* 0x00000010ff007c0c */ /* 0x000fe4000bf05070 */
[----:B------:R-:W-:Y:S02]  /*0b70*/  R2UR UR4, R7 ;  /* 0x00000000070472ca */ /* 0x000fe400000e0000 */
[----:B------:R-:W-:Y:S02]  /*0b80*/  ISETP.NE.AND.EX P0, PT, RZ, UR17, PT, P0 ;  /* 0x00000011ff007c0c */ /* 0x000fe4000bf05300 */
[----:B------:R-:W-:-:S11]  /*0b90*/  R2UR UR5, R6 ;  /* 0x00000000060572ca */ /* 0x000fd600000e0000 */
[----:B------:R-:W-:Y:S05]  /*0ba0*/  @!P0 BRA `(.L_x_9) ;  /* 0x0000000000308947 */ /* 0x000fea0003800000 */
[----:B------:R-:W-:Y:S01]  /*0bb0*/  R2UR UR4, R7 ;  /* 0x00000000070472ca */ /* 0x000fe200000e0000 */
[----:B------:R-:W-:Y:S01]  /*0bc0*/  ULDC UR9, c[0x0][0x634] ;  /* 0x00018d0000097ab9 */ /* 0x000fe20000000800 */
[----:B------:R-:W-:-:S11]  /*0bd0*/  R2UR UR13, R6 ;  /* 0x00000000060d72ca */ /* 0x000fd600000e0000 */
[----:B------:R-:W-:-:S04]  /*0be0*/  UIADD3 UR9, UP0, UR4, UR9, URZ ;  /* 0x0000000904097290 */ /* 0x000fc8000ff1e03f */
[----:B------:R-:W-:-:S04]  /*0bf0*/  UIADD3.X UR13, URZ, UR13, URZ, UP0, !UPT ;  /* 0x0000000d3f0d7290 */ /* 0x000fc800087fe43f */
[----:B------:R-:W-:-:S04]  /*0c00*/  UIMAD.WIDE.U32 UR4, UR13, UR16, URZ ;  /* 0x000000100d0472a5 */ /* 0x000fc8000f8e003f */
[----:B------:R-:W-:Y:S02]  /*0c10*/  UIMAD.WIDE.U32 UR6, UP0, UR9, UR17, UR4 ;  /* 0x00000011090672a5 */ /* 0x000fe4000f800004 */
[----:B------:R-:W-:Y:S02]  /*0c20*/  UIMAD.WIDE.U32 UR4, UR9, UR16, URZ ;  /* 0x00000010090472a5 */ /* 0x000fe4000f8e003f */
[----:B------:R-:W-:Y:S02]  /*0c30*/  UIADD3.X UR15, URZ, URZ, URZ, UP0, !UPT ;  /* 0x0000003f3f0f7290 */ /* 0x000fe400087fe43f */
[----:B------:R-:W-:Y:S01]  /*0c40*/  UIADD3 URZ, UP0, UR5, UR6, URZ ;  /* 0x00000006053f7290 */ /* 0x000fe2000ff1e03f */
[----:B------:R-:W-:-:S03]  /*0c50*/  UMOV UR14, UR7 ;  /* 0x00000007000e7c82 */ /* 0x000fc60008000000 */
[----:B------:R-:W-:-:S12]  /*0c60*/  UIMAD.WIDE.U32.X UR4, UR13, UR17, UR14, UP0 ;  /* 0x000000110d0472a5 */ /* 0x000fd800080e040e */
.L_x_9:
[----:B------:R-:W-:Y:S01]  /*0c70*/  USHF.R.U64 UR43, UR4, UR18, UR5 ;  /* 0x00000012042b7299 */ /* 0x000fe20008001205 */
[----:B------:R-:W-:Y:S01]  /*0c80*/  R2UR UR7, R6 ;  /* 0x00000000060772ca */ /* 0x000fe200000e0000 */
[----:B------:R-:W-:Y:S02]  /*0c90*/  USHF.R.U32.HI UR4, URZ, UR18, UR5 ;  /* 0x000000123f047299 */ /* 0x000fe40008011605 */
[----:B------:R-:W-:Y:S01]  /*0ca0*/  UIADD3 UR5, UP0, URZ, -UR43, URZ ;  /* 0x8000002b3f057290 */ /* 0x000fe2000ff1e03f */
[----:B------:R-:W-:Y:S01]  /*0cb0*/  ULDC.64 UR14, c[0x0][0x620] ;  /* 0x00018800000e7ab9 */ /* 0x000fe20000000a00 */
[----:B------:R-:W-:Y:S02]  /*0cc0*/  UMOV UR6, UR19 ;  /* 0x0000001300067c82 */ /* 0x000fe40008000000 */
[----:B------:R-:W-:Y:S01]  /*0cd0*/  UIADD3.X UR4, URZ, ~UR4, URZ, UP0, !UPT ;  /* 0x800000043f047290 */ /* 0x000fe200087fe43f */
[----:B------:R-:W-:Y:S01]  /*0ce0*/  ULDC UR9, c[0x0][0x618] ;  /* 0x0001860000097ab9 */ /* 0x000fe20000000800 */
[----:B------:R-:W-:-:S02]  /*0cf0*/  UIMAD UR12, UR11, UR12, UR10 ;  /* 0x0000000c0b0c72a4 */ /* 0x000fc4000f8e020a */
[----:B------:R-:W-:Y:S02]  /*0d00*/  UIMAD UR4, UR4, UR14, URZ ;  /* 0x0000000e040472a4 */ /* 0x000fe4000f8e023f */
[----:B------:R-:W-:Y:S02]  /*0d10*/  UIMAD.WIDE.U32 UR6, UR5, UR14, UR6 ;  /* 0x0000000e050672a5 */ /* 0x000fe4000f8e0006 */
[----:B------:R-:W-:Y:S01]  /*0d20*/  UIMAD UR4, UR5, UR15, UR4 ;  /* 0x0000000f050472a4 */ /* 0x000fe2000f8e0204 */
[----:B------:R-:W-:Y:S01]  /*0d30*/  ULDC UR10, c[0x0][0x608] ;  /* 0x00018200000a7ab9 */ /* 0x000fe20000000800 */
[----:B------:R-:W-:Y:S02]  /*0d40*/  ULDC UR18, c[0x0][0x658] ;  /* 0x0001960000127ab9 */ /* 0x000fe40000000800 */
[----:B------:R-:W-:Y:S01]  /*0d50*/  UIADD3 UR7, UR7, UR4, URZ ;  /* 0x0000000407077290 */ /* 0x000fe2000fffe03f */
[----:B------:R-:W-:Y:S02]  /*0d60*/  UMOV UR11, 0xffffffff ;  /* 0xffffffff000b7882 */ /* 0x000fe40000000000 */
[----:B------:R-:W-:Y:S01]  /*0d70*/  ULDC.64 UR4, c[0x0][0x640] ;  /* 0x0001900000047ab9 */ /* 0x000fe20000000a00 */
[----:B------:R-:W-:Y:S01]  /*0d80*/  USHF.R.U64 UR16, UR6, UR9, UR7 ;  /* 0x0000000906107299 */ /* 0x000fe20008001207 */
[----:B------:R-:W-:Y:S01]  /*0d90*/  ISETP.NE.U32.AND P0, PT, RZ, UR4, PT ;  /* 0x00000004ff007c0c */ /* 0x000fe2000bf05070 */
[----:B------:R-:W-:-:S02]  /*0da0*/  USHF.R.U32.HI UR7, URZ, UR9, UR7 ;  /* 0x000000093f077299 */ /* 0x000fc40008011607 */
[----:B------:R-:W-:Y:S01]  /*0db0*/  USHF.L.U32 UR6, UR11, UR18, URZ ;  /* 0x000000120b067299 */ /* 0x000fe2000800063f */
[----:B------:R-:W-:Y:S01]  /*0dc0*/  ISETP.NE.AND.EX P0, PT, RZ, UR5, PT, P0 ;  /* 0x00000005ff007c0c */ /* 0x000fe2000bf05300 */
[----:B------:R-:W-:Y:S02]  /*0dd0*/  USHF.R.U64 UR22, UR16, UR10, UR7 ;  /* 0x0000000a10167299 */ /* 0x000fe40008001207 */
[----:B------:R-:W-:Y:S02]  /*0de0*/  USHF.R.U32.HI UR7, URZ, UR10, UR7 ;  /* 0x0000000a3f077299 */ /* 0x000fe40008011607 */
[----:B------:R-:W-:Y:S02]  /*0df0*/  UISETP.NE.AND UP1, UPT, UR46, URZ, UPT ;  /* 0x0000003f2e00728c */ /* 0x000fe4000bf25270 */
[----:B------:R-:W-:Y:S01]  /*0e00*/  USHF.R.U64 UR23, UR22, UR18, UR7 ;  /* 0x0000001216177299 */ /* 0x000fe20008001207 */
[----:B------:R-:W-:Y:S01]  /*0e10*/  ULDC UR17, c[0x0][0x600] ;  /* 0x0001800000117ab9 */ /* 0x000fe20000000800 */
[----:B------:R-:W-:-:S02]  /*0e20*/  ULOP3.LUT UR13, URZ, UR6, URZ, 0x33, !UPT ;  /* 0x000000063f0d7292 */ /* 0x000fc4000f8e333f */
[----:B------:R-:W-:Y:S02]  /*0e30*/  UIADD3 UR15, UR17, -0x1, URZ ;  /* 0xffffffff110f7890 */ /* 0x000fe4000fffe03f */
[----:B------:R-:W-:Y:S02]  /*0e40*/  USEL UR12, UR8, UR12, !UP1 ;  /* 0x0000000c080c7287 */ /* 0x000fe4000c800000 */
[----:B------:R-:W-:Y:S01]  /*0e50*/  USHF.R.U32.HI UR7, URZ, UR18, UR7 ;  /* 0x000000123f077299 */ /* 0x000fe20008011607 */
[----:B------:R-:W-:Y:S01]  /*0e60*/  ULDC UR19, c[0x0][0x648] ;  /* 0x0001920000137ab9 */ /* 0x000fe20000000800 */
[----:B------:R-:W-:Y:S01]  /*0e70*/  ULDC UR20, c[0x0][0x638] ;  /* 0x00018e0000147ab9 */ /* 0x000fe20000000800 */
[----:B------:R-:W-:Y:S01]  /*0e80*/  UMOV UR21, 0x1 ;  /* 0x0000000100157882 */ /* 0x000fe20000000000 */
[----:B------:R-:W-:Y:S01]  /*0e90*/  UMOV UR6, UR23 ;  /* 0x0000001700067c82 */ /* 0x000fe20008000000 */
[----:B------:R-:W-:Y:S07]  /*0ea0*/  @!P0 BRA `(.L_x_10) ;  /* 0x0000000000308947 */ /* 0x000fee0003800000 */
[----:B------:R-:W-:Y:S02]  /*0eb0*/  ULDC UR10, c[0x0][0x64c] ;  /* 0x00019300000a7ab9 */ /* 0x000fe40000000800 */
        /* <DEDUP_REMOVED lines=8> */
[----:B------:R-:W-:-:S07]  /*0f40*/  UIMAD.WIDE.U32.X UR4, UR14, UR5, UR10, UP0 ;  /* 0x000000050e0472a5 */ /* 0x000fce00080e040a */
[----:B------:R-:W-:Y:S01]  /*0f50*/  UMOV UR6, UR4 ;  /* 0x0000000400067c82 */ /* 0x000fe20008000000 */
[----:B------:R-:W-:-:S05]  /*0f60*/  UMOV UR7, UR5 ;  /* 0x0000000500077c82 */ /* 0x000fca0008000000 */
.L_x_10:
[----:B------:R-:W-:Y:S01]  /*0f70*/  USHF.R.U64 UR5, UR6, UR19, UR7 ;  /* 0x0000001306057299 */ /* 0x000fe20008001207 */
[----:B------:R-:W-:Y:S01]  /*0f80*/  IMAD.MOV.U32 R0, RZ, RZ, 0x1 ;  /* 0x00000001ff007424 */ /* 0x000fe200078e00ff */
[----:B------:R-:W-:Y:S02]  /*0f90*/  USHF.L.U32 UR4, UR21, UR18, URZ ;  /* 0x0000001215047299 */ /* 0x000fe4000800063f */
[----:B------:R-:W-:Y:S02]  /*0fa0*/  ULOP3.LUT UR13, UR22, UR13, URZ, 0xc0, !UPT ;  /* 0x0000000d160d7292 */ /* 0x000fe4000f8ec03f */
[----:B------:R-:W-:Y:S02]  /*0fb0*/  UIADD3 UR6, -UR5, URZ, URZ ;  /* 0x0000003f05067290 */ /* 0x000fe4000fffe13f */
[----:B------:R-:W-:Y:S02]  /*0fc0*/  UIMAD UR13, UR4, UR5, UR13 ;  /* 0x00000005040d72a4 */ /* 0x000fe4000f8e020d */
[----:B------:R-:W-:-:S02]  /*0fd0*/  ULOP3.LUT UR15, UR16, UR15, URZ, 0xc0, !UPT ;  /* 0x0000000f100f7292 */ /* 0x000fc4000f8ec03f */
[----:B------:R-:W-:Y:S01]  /*0fe0*/  UIMAD UR4, UR6, UR20, UR23 ;  /* 0x00000014060472a4 */ /* 0x000fe2000f8e0217 */
[----:B------:R-:W-:Y:S01]  /*0ff0*/  ULDC UR5, c[0x0][0x610] ;  /* 0x0001840000057ab9 */ /* 0x000fe20000000800 */
[----:B------:R-:W-:Y:S02]  /*1000*/  UISETP.NE.AND UP0, UPT, UR46, URZ, UPT ;  /* 0x0000003f2e00728c */ /* 0x000fe4000bf05270 */
[----:B------:R-:W-:Y:S02]  /*1010*/  UIMAD UR12, UR13, UR5, UR12 ;  /* 0x000000050d0c72a4 */ /* 0x000fe4000f8e020c */
[----:B------:R-:W-:-:S04]  /*1020*/  UIMAD UR4, UR4, UR17, UR15 ;  /* 0x00000011040472a4 */ /* 0x000fc8000f8e020f */
[----:B------:R-:W-:Y:S02]  /*1030*/  USEL UR42, UR4, UR12, !UP0 ;  /* 0x0000000c042a7287 */ /* 0x000fe4000c000000 */
[----:B------:R-:W-:-:S12]  /*1040*/  USEL UR41, UR12, UR4, !UP0 ;  /* 0x000000040c297287 */ /* 0x000fd8000c000000 */
.L_x_8:
[----:B------:R-:W-:-:S08]  /*1050*/  NOP ;  /* 0x0000000000007918 */ /* 0x000fd00000000000 */
[----:B------:R-:W1:Y:S02]  /*1060*/  USETMAXREG.TRY_ALLOC.CTAPOOL UP0, 0xf0 ;  /* 0x000000f0000079c8 */ /* 0x000e640008000600 */
[----:B-1----:R-:W-:-:S13]  /*1070*/  PLOP3.LUT P0, PT, PT, PT, UP0, 0x80, 0x0 ;  /* 0x000000000000781c */ /* 0x002fda0003f0f008 */
[----:B------:R-:W-:Y:S05]  /*1080*/  @!P0 BRA `(.L_x_8) ;  /* 0xfffffffc00f08947 */ /* 0x000fea000383ffff */
[----:B------:R-:W-:Y:S01]  /*1090*/  ULDC.64 UR4, c[0x0][0x598] ;  /* 0x0001660000047ab9 */ /* 0x000fe20000000a00 */
[----:B------:R-:W-:Y:S01]  /*10a0*/  ULDC.64 UR36, c[0x0][0x208] ;  /* 0x0000820000247ab9 */ /* 0x000fe20000000a00 */
[----:B------:R-:W-:-:S04]  /*10b0*/  ISETP.NE.U32.AND P0, PT, RZ, UR4, PT ;  /* 0x00000004ff007c0c */ /* 0x000fc8000bf05070 */
[----:B------:R-:W-:-:S13]  /*10c0*/  ISETP.NE.AND.EX P0, PT, RZ, UR5, PT, P0 ;  /* 0x00000005ff007c0c */ /* 0x000fda000bf05300 */
[----:B------:R-:W-:Y:S05]  /*10d0*/  @!P0 BRA `(.L_x_11) ;  /* 0x00000000001c8947 */ /* 0x000fea0003800000 */
[----:B------:R-:W1:Y:S02]  /*10e0*/  LDC.64 R2, c[0x0][0x598] ;  /* 0x00016600ff027b82 */ /* 0x000e640000000a00 */
[----:B-1----:R-:W2:Y:S02]  /*10f0*/  LDG.E.64 R2, desc[UR36][R2.64] ;  /* 0x0000002402027981 */ /* 0x002ea4000c1e1b00 */
[----:B--2---:R-:W-:-:S04]  /*1100*/  ISETP.NE.U32.AND P0, PT, R2, RZ, PT ;  /* 0x000000ff0200720c */ /* 0x004fc80003f05070 */
[----:B------:R-:W-:-:S13]  /*1110*/  ISETP.NE.AND.EX P0, PT, R3, RZ, PT, P0 ;  /* 0x000000ff0300720c */ /* 0x000fda0003f05300 */
[----:B------:R-:W-:Y:S05]  /*1120*/  @!P0 BRA `(.L_x_11) ;  /* 0x0000000000088947 */ /* 0x000fea0003800000 */
[----:B------:R1:W5:Y:S01]  /*1130*/  LD.E R2, desc[UR36][R2.64] ;  /* 0x0000002402027980 */ /* 0x000362000c101900 */
[----:B------:R-:W-:Y:S05]  /*1140*/  BRA `(.L_x_12) ;  /* 0x0000000000247947 */ /* 0x000fea0003800000 */
.L_x_11:
[----:B------:R-:W-:Y:S02]  /*1150*/  ULDC.64 UR4, c[0x0][0x588] ;  /* 0x0001620000047ab9 */ /* 0x000fe40000000a00 */
[----:B------:R-:W-:-:S04]  /*1160*/  ISETP.NE.U32.AND P0, PT, RZ, UR4, PT ;  /* 0x00000004ff007c0c */ /* 0x000fc8000bf05070 */
[----:B------:R-:W-:-:S13]  /*1170*/  ISETP.NE.AND.EX P0, PT, RZ, UR5, PT, P0 ;  /* 0x00000005ff007c0c */ /* 0x000fda000bf05300 */
[----:B------:R-:W-:Y:S05]  /*1180*/  @!P0 BRA `(.L_x_13) ;  /* 0x00000000000c8947 */ /* 0x000fea0003800000 */
[----:B------:R-:W1:Y:S02]  /*1190*/  LDC.64 R2, c[0x0][0x588] ;  /* 0x00016200ff027b82 */ /* 0x000e640000000a00 */
[----:B-1----:R2:W5:Y:S01]  /*11a0*/  LDG.E R2, desc[UR36][R2.64] ;  /* 0x0000002402027981 */ /* 0x002562000c1e1900 */
[----:B------:R-:W-:Y:S05]  /*11b0*/  BRA `(.L_x_12) ;  /* 0x0000000000087947 */ /* 0x000fea0003800000 */
.L_x_13:
[----:B------:R-:W-:Y:S02]  /*11c0*/  ULDC UR4, c[0x0][0x580] ;  /* 0x0001600000047ab9 */ /* 0x000fe40000000800 */
[----:B------:R-:W-:-:S07]  /*11d0*/  IMAD.U32 R2, RZ, RZ, UR4 ;  /* 0x00000004ff027e24 */ /* 0x000fce000f8e00ff */
.L_x_12:
[----:B------:R-:W-:Y:S02]  /*11e0*/  ULDC.64 UR4, c[0x0][0x5a0] ;  /* 0x0001680000047ab9 */ /* 0x000fe40000000a00 */
[----:B------:R-:W-:-:S04]  /*11f0*/  ISETP.NE.U32.AND P0, PT, RZ, UR4, PT ;  /* 0x00000004ff007c0c */ /* 0x000fc8000bf05070 */
[----:B------:R-:W-:-:S13]  /*1200*/  ISETP.NE.AND.EX P0, PT, RZ, UR5, PT, P0 ;  /* 0x00000005ff007c0c */ /* 0x000fda000bf05300 */
[----:B------:R-:W-:Y:S05]  /*1210*/  @!P0 BRA `(.L_x_14) ;  /* 0x00000000001c8947 */ /* 0x000fea0003800000 */
[----:B------:R-:W3:Y:S02]  /*1220*/  LDC.64 R4, c[0x0][0x5a0] ;  /* 0x00016800ff047b82 */ /* 0x000ee40000000a00 */
[----:B---3--:R-:W3:Y:S02]  /*1230*/  LDG.E.64 R4, desc[UR36][R4.64] ;  /* 0x0000002404047981 */ /* 0x008ee4000c1e1b00 */
[----:B---3--:R-:W-:-:S04]  /*1240*/  ISETP.NE.U32.AND P0, PT, R4, RZ, PT ;  /* 0x000000ff0400720c */ /* 0x008fc80003f05070 */
[----:B------:R-:W-:-:S13]  /*1250*/  ISETP.NE.AND.EX P0, PT, R5, RZ, PT, P0 ;  /* 0x000000ff0500720c */ /* 0x000fda0003f05300 */
[----:B------:R-:W-:Y:S05]  /*1260*/  @!P0 BRA `(.L_x_14) ;  /* 0x0000000000088947 */ /* 0x000fea0003800000 */
[----:B------:R3:W5:Y:S01]  /*1270*/  LD.E R16, desc[UR36][R4.64] ;  /* 0x0000002404107980 */ /* 0x000762000c101900 */
[----:B------:R-:W-:Y:S05]  /*1280*/  BRA `(.L_x_15) ;  /* 0x0000000000247947 */ /* 0x000fea0003800000 */
.L_x_14:
[----:B------:R-:W-:Y:S02]  /*1290*/  ULDC.64 UR4, c[0x0][0x590] ;  /* 0x0001640000047ab9 */ /* 0x000fe40000000a00 */
[----:B------:R-:W-:-:S04]  /*12a0*/  ISETP.NE.U32.AND P0, PT, RZ, UR4, PT ;  /* 0x00000004ff007c0c */ /* 0x000fc8000bf05070 */
[----:B------:R-:W-:-:S13]  /*12b0*/  ISETP.NE.AND.EX P0, PT, RZ, UR5, PT, P0 ;  /* 0x00000005ff007c0c */ /* 0x000fda000bf05300 */
[----:B------:R-:W-:Y:S05]  /*12c0*/  @!P0 BRA `(.L_x_16) ;  /* 0x00000000000c8947 */ /* 0x000fea0003800000 */
[----:B------:R-:W3:Y:S02]  /*12d0*/  LDC.64 R4, c[0x0][0x590] ;  /* 0x00016400ff047b82 */ /* 0x000ee40000000a00 */
[----:B---3--:R4:W5:Y:S01]  /*12e0*/  LDG.E R16, desc[UR36][R4.64] ;  /* 0x0000002404107981 */ /* 0x008962000c1e1900 */
[----:B------:R-:W-:Y:S05]  /*12f0*/  BRA `(.L_x_15) ;  /* 0x0000000000087947 */ /* 0x000fea0003800000 */
.L_x_16:
[----:B------:R-:W-:Y:S02]  /*1300*/  ULDC UR4, c[0x0][0x584] ;  /* 0x0001610000047ab9 */ /* 0x000fe40000000800 */
[----:B------:R-:W-:-:S07]  /*1310*/  IMAD.U32 R16, RZ, RZ, UR4 ;  /* 0x00000004ff107e24 */ /* 0x000fce000f8e00ff */
.L_x_15:
[----:B------:R-:W-:-:S13]  /*1320*/  LOP3.LUT P0, RZ, R0, 0xff, RZ, 0xc0, !PT ;  /* 0x000000ff00ff7812 */ /* 0x000fda000780c0ff */
[----:B------:R-:W-:Y:S05]  /*1330*/  @!P0 EXIT ;  /* 0x000000000000894d */ /* 0x000fea0003800000 */
[----:B------:R-:W-:Y:S01]  /*1340*/  ULDC UR4, c[0x0][0x28c] ;  /* 0x0000a30000047ab9 */ /* 0x000fe20000000800 */
[----:B------:R-:W-:Y:S01]  /*1350*/  UMOV UR38, URZ ;  /* 0x0000003f00267c82 */ /* 0x000fe20008000000 */
[----:B------:R-:W-:Y:S01]  /*1360*/  UIADD3 UR4, UR4, 0x1f, URZ ;  /* 0x0000001f04047890 */ /* 0x000fe2000fffe03f */
[----:B------:R-:W-:-:S03]  /*1370*/  UMOV UR39, URZ ;  /* 0x0000003f00277c82 */ /* 0x000fc60008000000 */
[----:B------:R-:W-:-:S04]  /*1380*/  USHF.R.S32.HI UR5, URZ, 0x1f, UR4 ;  /* 0x0000001f3f057899 */ /* 0x000fc80008011404 */
[----:B------:R-:W-:-:S04]  /*1390*/  ULEA.HI UR5, UR5, UR4, URZ, 0x5 ;  /* 0x0000000405057291 */ /* 0x000fc8000f8f283f */
[----:B------:R-:W-:-:S12]  /*13a0*/  USHF.R.S32.HI UR44, URZ, 0x5, UR5 ;  /* 0x000000053f2c7899 */ /* 0x000fd80008011405 */
.L_x_1052:
[----:B0-----:R-:W0:Y:S01]  /*13b0*/  S2R R0, SR_TID.X ;  /* 0x0000000000007919 */ /* 0x001e220000002100 */
[----:B------:R-:W1:Y:S01]  /*13c0*/  S2UR UR6, SR_CgaCtaId ;  /* 0x00000000000679c3 */ /* 0x000e620000008800 */
[----:B------:R-:W-:Y:S02]  /*13d0*/  UMOV UR45, 0x400 ;  /* 0x00000400002d7882 */ /* 0x000fe40000000000 */
[----:B-1----:R-:W-:Y:S01]  /*13e0*/  ULEA UR45, UR6, UR45, 0x18 ;  /* 0x0000002d062d7291 */ /* 0x002fe2000f8ec03f */
[----:B0-----:R-:W-:-:S04]  /*13f0*/  LOP3.LUT R0, R0, 0x80, RZ, 0xc0, !PT ;  /* 0x0000008000007812 */ /* 0x001fc800078ec0ff */
[----:B------:R-:W-:-:S06]  /*1400*/  SHF.R.U32.HI R0, RZ, 0x7, R0 ;  /* 0x00000007ff007819 */ /* 0x000fcc0000011600 */
[----:B------:R-:W0:Y:S02]  /*1410*/  SHFL.IDX PT, R0, R0, RZ, 0x1f ;  /* 0x00001fff00007589 */ /* 0x000e2400000e0000 */
[----:B0-----:R-:W-:-:S13]  /*1420*/  R2UR UR4, R0 ;  /* 0x00000000000472ca */ /* 0x001fda00000e0000 */
[----:B------:R-:W-:-:S04]  /*1430*/  ULEA.HI UR5, UR4, UR4, URZ, 0x1 ;  /* 0x0000000404057291 */ /* 0x000fc8000f8f083f */
[----:B------:R-:W-:-:S04]  /*1440*/  ULOP3.LUT UR5, UR5, 0xffffe, URZ, 0xc0, !UPT ;  /* 0x000ffffe05057892 */ /* 0x000fc8000f8ec03f */
[----:B------:R-:W-:-:S03]  /*1450*/  UIADD3 UR5, UR4, -UR5, URZ ;  /* 0x8000000504057290 */ /* 0x000fc6000fffe03f */
[----:B------:R-:W-:Y:S01]  /*1460*/  ULDC UR4, c[0x0][0x28c] ;  /* 0x0000a30000047ab9 */ /* 0x000fe20000000800 */
[----:B------:R-:W-:Y:S01]  /*1470*/  ULEA UR5, UR5, UR45, 0xc ;  /* 0x0000002d05057291 */ /* 0x000fe2000f8e603f */
[----:B------:R-:W-:-:S03]  /*1480*/  ISETP.LT.AND P0, PT, RZ, UR4, PT ;  /* 0x00000004ff007c0c */ /* 0x000fc6000bf01270 */
[----:B------:R-:W-:-:S04]  /*1490*/  UIADD3 UR5, UR5, 0x100, URZ ;  /* 0x0000010005057890 */ /* 0x000fc8000fffe03f */
[----:B------:R-:W-:-:S04]  /*14a0*/  USHF.R.U32.HI UR5, URZ, 0x4, UR5 ;  /* 0x000000043f057899 */ /* 0x000fc80008011605 */
[----:B------:R-:W-:Y:S02]  /*14b0*/  ULOP3.LUT UR47, UR5, 0x3fff, URZ, 0xc0, !UPT ;  /* 0x00003fff052f7892 */ /* 0x000fe4000f8ec03f */
[----:B---3--:R-:W-:Y:S10]  /*14c0*/  @P0 BRA `(.L_x_17) ;  /* 0x0000000000400947 */ /* 0x008ff40003800000 */
[----:B------:R-:W-:Y:S01]  /*14d0*/  MOV R0, 0x0 ;  /* 0x0000000000007802 */ /* 0x000fe20000000f00 */
[----:B------:R-:W-:Y:S01]  /*14e0*/  ULDC.64 UR4, c[0x4][0x68] ;  /* 0x01001a0000047ab9 */ /* 0x000fe20000000a00 */
[----:B------:R-:W-:Y:S01]  /*14f0*/  ULDC.64 UR6, c[0x4][0x8] ;  /* 0x0100020000067ab9 */ /* 0x000fe20000000a00 */
[----:B---34-:R-:W-:Y:S01]  /*1500*/  IMAD.U32 R4, RZ, RZ, UR4 ;  /* 0x00000004ff047e24 */ /* 0x018fe2000f8e00ff */
[----:B------:R0:W1:Y:S01]  /*1510*/  LDC.64 R14, c[0x4][R0] ;  /* 0x01000000000e7b82 */ /* 0x0000620000000a00 */
[----:B------:R-:W-:Y:S01]  /*1520*/  IMAD.U32 R5, RZ, RZ, UR5 ;  /* 0x00000005ff057e24 */ /* 0x000fe2000f8e00ff */
[----:B------:R-:W-:Y:S01]  /*1530*/  ULDC.64 UR4, c[0x4][0x70] ;  /* 0x01001c0000047ab9 */ /* 0x000fe20000000a00 */
[----:B------:R-:W-:Y:S01]  /*1540*/  IMAD.U32 R10, RZ, RZ, UR6 ;  /* 0x00000006ff0a7e24 */ /* 0x000fe2000f8e00ff */
[----:B------:R-:W-:Y:S01]  /*1550*/  MOV R6, UR4 ;  /* 0x0000000400067c02 */ /* 0x000fe20008000f00 */
[----:B------:R-:W-:Y:S01]  /*1560*/  IMAD.U32 R7, RZ, RZ, UR5 ;  /* 0x00000005ff077e24 */ /* 0x000fe2000f8e00ff */
[----:B------:R-:W-:Y:S01]  /*1570*/  MOV R13, RZ ;  /* 0x000000ff000d7202 */ /* 0x000fe20000000f00 */
[----:B------:R-:W-:-:S02]  /*1580*/  IMAD.U32 R11, RZ, RZ, UR7 ;  /* 0x00000007ff0b7e24 */ /* 0x000fc4000f8e00ff */
[----:B------:R-:W-:Y:S02]  /*1590*/  IMAD.MOV.U32 R8, RZ, RZ, 0x1e1 ;  /* 0x000001e1ff087424 */ /* 0x000fe400078e00ff */
[----:B0-----:R-:W-:-:S07]  /*15a0*/  IMAD.MOV.U32 R12, RZ, RZ, 0x1 ;  /* 0x00000001ff0c7424 */ /* 0x001fce00078e00ff */
[----:B------:R-:W-:-:S07]  /*15b0*/  LEPC R20, `(.L_x_17) ;  /* 0x000000001014794e */ /* 0x000fce0000000000 */
[----:B-12--5:R-:W-:Y:S05]  /*15c0*/  CALL.ABS.NOINC R14 ;  /* 0x000000000e007343 */ /* 0x026fea0003c00000 */
.L_x_17:
[----:B------:R-:W-:-:S06]  /*15d0*/  ULOP3.LUT UR4, UR40, 0x1, URZ, 0xfc, !UPT ;  /* 0x0000000128047892 */ /* 0x000fcc000f8efc3f */
[----:B------:R-:W-:-:S05]  /*15e0*/  IMAD.U32 R0, RZ, RZ, UR4 ;  /* 0x00000004ff007e24 */ /* 0x000fca000f8e00ff */
[----:B------:R-:W-:-:S13]  /*15f0*/  ISETP.NE.AND P0, PT, R0, 0x3, PT ;  /* 0x000000030000780c */ /* 0x000fda0003f05270 */
[----:B------:R-:W-:Y:S05]  /*1600*/  @!P0 BRA `(.L_x_18) ;  /* 0x0000000000048947 */ /* 0x000fea0003800000 */
[----:B------:R-:W-:Y:S01]  /*1610*/  BPT.TRAP 0x1 ;  /* 0x000000040000795c */ /* 0x000fe20000300000 */
.L_x_18:
[----:B--2---:R-:W-:Y:S02]  /*1620*/  IMAD.U32 R3, RZ, RZ, UR39 ;  /* 0x00000027ff037e24 */ /* 0x004fe4000f8e00ff */
[----:B------:R-:W-:-:S03]  /*1630*/  IMAD.U32 R0, RZ, RZ, UR38 ;  /* 0x00000026ff007e24 */ /* 0x000fc6000f8e00ff */
[----:B------:R-:W-:Y:S02]  /*1640*/  LEA R3, R3, UR45, 0x3 ;  /* 0x0000002d03037c11 */ /* 0x000fe4000f8e18ff */
[----:B------:R-:W-:-:S04]  /*1650*/  SHF.L.U32 R0, R0, 0x1f, RZ ;  /* 0x0000001f00007819 */ /* 0x000fc800000006ff */
[----:B------:R0:W1:Y:S01]  /*1660*/  SYNCS.PHASECHK.TRANS64.TRYWAIT P1, [R3+URZ], R0 ;  /* 0x00000000030075a7 */ /* 0x000062000802017f */
[----:B------:R-:W-:Y:S05]  /*1670*/  @!P0 BRA `(.L_x_19) ;  /* 0x0000000000048947 */ /* 0x000fea0003800000 */
[----:B------:R-:W-:Y:S01]  /*1680*/  BPT.TRAP 0x1 ;  /* 0x000000040000795c */ /* 0x000fe20000300000 */
.L_x_19:
[----:B-1----:R-:W-:Y:S05]  /*1690*/  @P1 BRA `(.L_x_20) ;  /* 0x0000000000081947 */ /* 0x002fea0003800000 */
[----:B------:R-:W1:Y:S02]  /*16a0*/  SYNCS.PHASECHK.TRANS64.TRYWAIT P1, [R3+URZ], R0 ;  /* 0x00000000030075a7 */ /* 0x000e64000802017f */
[----:B-1----:R-:W-:Y:S05]  /*16b0*/  @!P1 BRA `(.L_x_21) ;  /* 0x000002f000909947 */ /* 0x002fea0003800000 */
.L_x_20:
[----:B------:R-:W-:-:S04]  /*16c0*/  UISETP.LT.AND UP0, UPT, UR44, 0x1, UPT ;  /* 0x000000012c00788c */ /* 0x000fc8000bf01270 */
[----:B------:R-:W-:-:S06]  /*16d0*/  USEL UR4, UR44, 0x1, UP0 ;  /* 0x000000012c047887 */ /* 0x000fcc0008000000 */
[----:B---34-:R-:W-:Y:S01]  /*16e0*/  IMAD.U32 R5, RZ, RZ, UR4 ;  /* 0x00000004ff057e24 */ /* 0x018fe2000f8e00ff */
[----:B------:R-:W-:Y:S05]  /*16f0*/  WARPSYNC.ALL ;  /* 0x0000000000007948 */ /* 0x000fea0003800000 */
[----:B------:R-:W-:-:S04]  /*1700*/  IADD3 R5, -R5, UR44, RZ ;  /* 0x0000002c05057c10 */ /* 0x000fc8000fffe1ff */
[----:B------:R-:W-:Y:S01]  /*1710*/  ISETP.GE.AND P1, PT, R5, 0x1, PT ;  /* 0x000000010500780c */ /* 0x000fe20003f26270 */
[----:B------:R-:W-:Y:S01]  /*1720*/  UIADD3 UR4, UR45, 0x20100, URZ ;  /* 0x000201002d047890 */ /* 0x000fe2000fffe03f */
[----:B------:R-:W-:Y:S01]  /*1730*/  WARPGROUP.ARRIVE ;  /* 0x00000000000079c5 */ /* 0x000fe20000000000 */
[----:B------:R-:W-:Y:S01]  /*1740*/  UMOV UR9, 0x80000020 ;  /* 0x8000002000097882 */ /* 0x000fe20000000000 */
[----:B------:R-:W-:Y:S01]  /*1750*/  UMOV UR11, 0x80000020 ;  /* 0x80000020000b7882 */ /* 0x000fe20000000000 */
[----:B------:R-:W-:Y:S01]  /*1760*/  USHF.R.U32.HI UR4, URZ, 0x4, UR4 ;  /* 0x000000043f047899 */ /* 0x000fe20008011604 */
[----:B------:R-:W-:Y:S03]  /*1770*/  STL [R1+0xacc], R17 ;  /* 0x000acc1101007387 */ /* 0x000fe60000100800 */
[----:B------:R-:W-:Y:S01]  /*1780*/  ULOP3.LUT UR5, UR4, 0x3fff, URZ, 0xc0, !UPT ;  /* 0x00003fff04057892 */ /* 0x000fe2000f8ec03f */
[----:B-----5:R-:W-:Y:S01]  /*1790*/  STL [R1+0xac8], R16 ;  /* 0x000ac81001007387 */ /* 0x020fe20000100800 */
[----:B------:R-:W-:-:S02]  /*17a0*/  ULOP3.LUT UR4, UR47, 0x10000, URZ, 0xfc, !UPT ;  /* 0x000100002f047892 */ /* 0x000fc4000f8efc3f */
[----:B------:R-:W-:Y:S01]  /*17b0*/  ULOP3.LUT UR5, UR5, 0x10000, URZ, 0xfc, !UPT ;  /* 0x0001000005057892 */ /* 0x000fe2000f8efc3f */
[----:B------:R-:W-:Y:S01]  /*17c0*/  STL [R1+0xac4], R5 ;  /* 0x000ac40501007387 */ /* 0x000fe20000100800 */
[----:B------:R-:W-:Y:S02]  /*17d0*/  ULEA UR6, UR39, UR4, 0xb ;  /* 0x0000000427067291 */ /* 0x000fe4000f8e583f */
[----:B------:R-:W-:Y:S01]  /*17e0*/  ULEA UR7, UR39, UR5, 0xa ;  /* 0x0000000527077291 */ /* 0x000fe2000f8e503f */
[----:B------:R-:W-:Y:S04]  /*17f0*/  STL [R1+0xac0], R2 ;  /* 0x000ac00201007387 */ /* 0x000fe80000100800 */
[----:B------:R-:W-:Y:S02]  /*1800*/  UMOV UR8, UR6 ;  /* 0x0000000600087c82 */ /* 0x000fe40008000000 */
[----:B------:R-:W-:-:S02]  /*1810*/  UMOV UR10, UR7 ;  /* 0x00000007000a7c82 */ /* 0x000fc40008000000 */
[----:B------:R-:W-:Y:S01]  /*1820*/  HGMMA.64x256x16.F32 R20, gdesc[UR8], RZ, !UPT, gsb0 ;  /* 0x03e00000081479f0 */ /* 0x000fe2000c0008ff */
[----:B------:R-:W-:Y:S01]  /*1830*/  UIADD3 UR8, UR6, 0x200, URZ ;  /* 0x0000020006087890 */ /* 0x000fe2000fffe03f */
[----:B------:R-:W-:Y:S01]  /*1840*/  UMOV UR9, 0x80000020 ;  /* 0x8000002000097882 */ /* 0x000fe20000000000 */
[----:B------:R-:W-:Y:S02]  /*1850*/  WARPGROUP.DEPBAR.LE gsb0, 0x0 ;  /* 0x00008000000079c5 */ /* 0x000fe40000010000 */
[----:B------:R-:W-:Y:S01]  /*1860*/  STL.64 [R1+0x400], R20 ;  /* 0x0004001401007387 */ /* 0x000fe20000100a00 */
[----:B------:R-:W-:Y:S01]  /*1870*/  IMAD.MOV.U32 R235, RZ, RZ, R130 ;  /* 0x000000ffffeb7224 */ /* 0x000fe200078e0082 */
[----:B------:R-:W-:Y:S01]  /*1880*/  MOV R234, R131 ;  /* 0x0000008300ea7202 */ /* 0x000fe20000000f00 */
[----:B------:R-:W-:Y:S01]  /*1890*/  IMAD.MOV.U32 R233, RZ, RZ, R132 ;  /* 0x000000ffffe97224 */ /* 0x000fe200078e0084 */
        /* <DEDUP_REMOVED lines=9> */
[----:B------:R-:W-:-:S02]  /*1930*/  IMAD.MOV.U32 R227, RZ, RZ, R138 ;  /* 0x000000ffffe37224 */ /* 0x000fc400078e008a */
[----:B------:R-:W-:Y:S01]  /*1940*/  IMAD.MOV.U32 R226, RZ, RZ, R139 ;  /* 0x000000ffffe27224 */ /* 0x000fe200078e008b */
[----:B------:R-:W-:Y:S01]  /*1950*/  STL.64 [R1+0x420], R28 ;  /* 0x0004201c01007387 */ /* 0x000fe20000100a00 */
[----:B------:R-:W-:Y:S02]  /*1960*/  IMAD.MOV.U32 R225, RZ, RZ, R140 ;  /* 0x000000ffffe17224 */ /* 0x000fe400078e008c */
[----:B------:R-:W-:Y:S01]  /*1970*/  IMAD.MOV.U32 R224, RZ, RZ, R141 ;  /* 0x000000ffffe07224 */ /* 0x000fe200078e008d */
[----:B------:R-:W-:Y:S01]  /*1980*/  STL.64 [R1+0x428], R30 ;  /* 0x0004281e01007387 */ /* 0x000fe20000100a00 */
[----:B------:R-:W-:Y:S02]  /*1990*/  IMAD.MOV.U32 R223, RZ, RZ, R142 ;  /* 0x000000ffffdf7224 */ /* 0x000fe400078e008e */
[----:B------:R-:W-:Y:S01]  /*19a0*/  IMAD.MOV.U32 R221, RZ, RZ, R144 ;  /* 0x000000ffffdd7224 */ /* 0x000fe200078e0090 */
[----:B------:R-:W-:Y:S01]  /*19b0*/  STL.64 [R1+0x430], R32 ;  /* 0x0004302001007387 */ /* 0x000fe20000100a00 */
[----:B------:R-:W-:-:S02]  /*19c0*/  IMAD.MOV.U32 R220, RZ, RZ, R145 ;  /* 0x000000ffffdc7224 */ /* 0x000fc400078e0091 */
[----:B------:R-:W-:Y:S01]  /*19d0*/  IMAD.MOV.U32 R219, RZ, RZ, R146 ;  /* 0x000000ffffdb7224 */ /* 0x000fe200078e0092 */
[----:B------:R-:W-:Y:S01]  /*19e0*/  STL.64 [R1+0x438], R34 ;  /* 0x0004382201007387 */ /* 0x000fe20000100a00 */
[----:B------:R-:W-:-:S03]  /*19f0*/  IMAD.MOV.U32 R218, RZ, RZ, R147 ;  /* 0x000000ffffda7224 */ /* 0x000fc600078e0093 */
[----:B------:R-:W-:Y:S04]  /*1a00*/  STL.64 [R1+0x440], R36 ;  /* 0x0004402401007387 */ /* 0x000fe80000100a00 */
        /* <DEDUP_REMOVED lines=45> */
[----:B------:R2:W-:Y:S04]  /*1ce0*/  STL.64 [R1+0x5b0], R128 ;  /* 0x0005b08001007387 */ /* 0x0005e80000100a00 */
[----:B------:R-:W-:Y:S04]  /*1cf0*/  STL [R1+0xb14], R218 ;  /* 0x000b14da01007387 */ /* 0x000fe80000100800 */
[----:B------:R-:W-:Y:S01]  /*1d00*/  STL [R1+0xb10], R219 ;  /* 0x000b10db01007387 */ /* 0x000fe20000100800 */
[----:B--2---:R-:W-:-:S03]  /*1d10*/  WARPGROUP.ARRIVE ;  /* 0x00000000000079c5 */ /* 0x004fc60000000000 */
[----:B------:R-:W-:Y:S04]  /*1d20*/  STL [R1+0xb0c], R220 ;  /* 0x000b0cdc01007387 */ /* 0x000fe80000100800 */
[----:B------:R-:W-:Y:S01]  /*1d30*/  STL [R1+0xb08], R221 ;  /* 0x000b08dd01007387 */ /* 0x000fe20000100800 */
[----:B------:R-:W-:Y:S01]  /*1d40*/  HGMMA.64x256x16.F32 R20, gdesc[UR8], RZ, !UPT, gsb0 ;  /* 0x03e00000081479f0 */ /* 0x000fe2000c0008ff */
[----:B------:R-:W-:Y:S02]  /*1d50*/  UIADD3 UR8, UR6, 0x400, URZ ;  /* 0x0000040006087890 */ /* 0x000fe4000fffe03f */
[----:B------:R-:W-:Y:S01]  /*1d60*/  STL [R1+0xb04], R222 ;  /* 0x000b04de01007387 */ /* 0x000fe20000100800 */
[----:B------:R-:W-:-:S03]  /*1d70*/  UMOV UR9, 0x80000020 ;  /* 0x8000002000097882 */ /* 0x000fc60000000000 */
[----:B------:R-:W-:Y:S04]  /*1d80*/  STL [R1+0xb00], R223 ;  /* 0x000b00df01007387 */ /* 0x000fe80000100800 */
        /* <DEDUP_REMOVED lines=11> */
[----:B------:R-:W-:Y:S01]  /*1e40*/  STL [R1+0xad0], R235 ;  /* 0x000ad0eb01007387 */ /* 0x000fe20000100800 */
[----:B------:R-:W-:-:S03]  /*1e50*/  WARPGROUP.DEPBAR.LE gsb0, 0x0 ;  /* 0x00008000000079c5 */ /* 0x000fc60000010000 */
[----:B------:R-:W-:Y:S01]  /*1e60*/  STL.64 [R1+0x200], R20 ;  /* 0x0002001401007387 */ /* 0x000fe20000100a00 */
[----:B------:R-:W-:Y:S01]  /*1e70*/  IMAD.MOV.U32 R17, RZ, RZ, R144 ;  /* 0x000000ffff117224 */ /* 0x000fe200078e0090 */
[----:B------:R-:W-:Y:S01]  /*1e80*/  MOV R16, R145 ;  /* 0x0000009100107202 */ /* 0x000fe20000000f00 */
        /* <DEDUP_REMOVED lines=62> */
[----:B------:R2:W-:Y:S02]  /*2270*/  STL.64 [R1+0x3e8], R142 ;  /* 0x0003e88e01007387 */ /* 0x0005e40000100a00 */
[----:B--2---:R-:W-:-:S06]  /*2280*/  WARPGROUP.ARRIVE ;  /* 0x00000000000079c5 */ /* 0x004fcc0000000000 */
[----:B------:R-:W-:Y:S01]  /*2290*/  HGMMA.64x256x16.F32 R24, gdesc[UR8], RZ, !UPT, gsb0 ;  /* 0x03e00000081879f0 */ /* 0x000fe2000c0008ff */
[----:B------:R-:W-:Y:S01]  /*22a0*/  UIADD3 UR8, UR6, 0x600, URZ ;  /* 0x0000060006087890 */ /* 0x000fe2000fffe03f */
[----:B------:R-:W-:Y:S01]  /*22b0*/  UMOV UR9, 0x80000020 ;  /* 0x8000002000097882 */ /* 0x000fe20000000000 */
[----:B------:R-:W-:Y:S02]  /*22c0*/  WARPGROUP.DEPBAR.LE gsb0, 0x0 ;  /* 0x00008000000079c5 */ /* 0x000fe40000010000 */
[----:B------:R-:W-:Y:S01]  /*22d0*/  STL.64 [R1], R24 ;  /* 0x0000001801007387 */ /* 0x000fe20000100a00 */
        /* <DEDUP_REMOVED lines=57> */
[----:B------:R2:W-:Y:S01]  /*2670*/  STL.64 [R1+0x60], R48 ;  /* 0x0000603001007387 */ /* 0x0005e20000100a00 */
[----:B------:R-:W-:-:S02]  /*2680*/  IMAD.MOV.U32 R169, RZ, RZ, R85 ;  /* 0x000000ffffa97224 */ /* 0x000fc400078e0055 */
[----:B------:R-:W-:Y:S01]  /*2690*/  IMAD.MOV.U32 R170, RZ, RZ, R86 ;  /* 0x000000ffffaa7224 */ /* 0x000fe200078e0056 */
[----:B------:R-:W-:Y:S01]  /*26a0*/  STL [R1+0x6b8], R156 ;  /* 0x0006b89c01007387 */ /* 0x000fe20000100800 */
[----:B------:R-:W-:Y:S02]  /*26b0*/  IMAD.MOV.U32 R171, RZ, RZ, R87 ;  /* 0x000000ffffab7224 */ /* 0x000fe400078e0057 */
[----:B------:R-:W-:Y:S02]  /*26c0*/  IMAD.MOV.U32 R172, RZ, RZ, R88 ;  /* 0x000000ffffac7224 */ /* 0x000fe400078e0058 */
[----:B------:R-:W-:Y:S02]  /*26d0*/  IMAD.MOV.U32 R174, RZ, RZ, R90 ;  /* 0x000000ffffae7224 */ /* 0x000fe400078e005a */
[----:B------:R-:W-:Y:S02]  /*26e0*/  IMAD.MOV.U32 R175, RZ, RZ, R91 ;  /* 0x000000ffffaf7224 */ /* 0x000fe400078e005b */
[----:B------:R-:W-:-:S02]  /*26f0*/  IMAD.MOV.U32 R176, RZ, RZ, R92 ;  /* 0x000000ffffb07224 */ /* 0x000fc400078e005c */
[----:B------:R-:W-:Y:S02]  /*2700*/  IMAD.MOV.U32 R177, RZ, RZ, R93 ;  /* 0x000000ffffb17224 */ /* 0x000fe400078e005d */
        /* <DEDUP_REMOVED lines=46> */
[----:B01----:R-:W-:-:S02]  /*29f0*/  IMAD.MOV.U32 R3, RZ, RZ, R150 ;  /* 0x000000ffff037224 */ /* 0x003fc400078e0096 */
[----:B------:R-:W-:Y:S02]  /*2a00*/  IMAD.MOV.U32 R0, RZ, RZ, R151 ;  /* 0x000000ffff007224 */ /* 0x000fe400078e0097 */
[----:B--2---:R-:W-:-:S06]  /*2a10*/  WARPGROUP.ARRIVE ;  /* 0x00000000000079c5 */ /* 0x004fcc0000000000 */
[----:B------:R-:W-:Y:S03]  /*2a20*/  HGMMA.64x256x16.F32 R24, gdesc[UR8], RZ, !UPT, gsb0 ;  /* 0x03e00000081879f0 */ /* 0x000fe6000c0008ff */
[----:B------:R-:W-:Y:S02]  /*2a30*/  WARPGROUP.DEPBAR.LE gsb0, 0x0 ;  /* 0x00008000000079c5 */ /* 0x000fe40000010000 */
        /* <DEDUP_REMOVED lines=22> */
[----:B0-----:R-:W2:Y:S04]  /*2ba0*/  LDL.LU R108, [R1] ;  /* 0x00000000016c7983 */ /* 0x001ea80000300800 */
[----:B------:R-:W2:Y:S04]  /*2bb0*/  LDL.LU R109, [R1+0x4] ;  /* 0x00000400016d7983 */ /* 0x000ea80000300800 */
[----:B------:R-:W3:Y:S04]  /*2bc0*/  LDL.LU R110, [R1+0x8] ;  /* 0x00000800016e7983 */ /* 0x000ee80000300800 */
[----:B------:R-:W3:Y:S04]  /*2bd0*/  LDL.LU R111, [R1+0xc] ;  /* 0x00000c00016f7983 */ /* 0x000ee80000300800 */
[----:B------:R-:W4:Y:S04]  /*2be0*/  LDL.LU R112, [R1+0x10] ;  /* 0x0000100001707983 */ /* 0x000f280000300800 */
[----:B------:R-:W4:Y:S04]  /*2bf0*/  LDL.LU R113, [R1+0x14] ;  /* 0x0000140001717983 */ /* 0x000f280000300800 */
[----:B------:R-:W2:Y:S04]  /*2c00*/  LDL.LU R114, [R1+0x18] ;  /* 0x0000180001727983 */ /* 0x000ea80000300800 */
        /* <DEDUP_REMOVED lines=18> */
[----:B------:R-:W2:Y:S01]  /*2d30*/  LDL.LU R133, [R1+0x64] ;  /* 0x0000640001857983 */ /* 0x000ea20000300800 */
[----:B------:R-:W-:-:S02]  /*2d40*/  IMAD.MOV.U32 R134, RZ, RZ, R218 ;  /* 0x000000ffff867224 */ /* 0x000fc400078e00da */
[----:B------:R-:W-:Y:S01]  /*2d50*/  IMAD.MOV.U32 R135, RZ, RZ, R219 ;  /* 0x000000ffff877224 */ /* 0x000fe200078e00db */
[----:B------:R-:W3:Y:S01]  /*2d60*/  LDL.LU R218, [R1+0xb14] ;  /* 0x000b140001da7983 */ /* 0x000ee20000300800 */
[----:B------:R-:W-:Y:S01]  /*2d70*/  IMAD.MOV.U32 R136, RZ, RZ, R220 ;  /* 0x000000ffff887224 */ /* 0x000fe200078e00dc */
[----:B------:R-:W-:Y:S02]  /*2d80*/  MOV R137, R221 ;  /* 0x000000dd00897202 */ /* 0x000fe40000000f00 */
[----:B------:R-:W3:Y:S01]  /*2d90*/  LDL.LU R219, [R1+0xb10] ;  /* 0x000b100001db7983 */ /* 0x000ee20000300800 */
[----:B------:R-:W-:-:S03]  /*2da0*/  IMAD.MOV.U32 R138, RZ, RZ, R222 ;  /* 0x000000ffff8a7224 */ /* 0x000fc600078e00de */
[----:B------:R-:W3:Y:S01]  /*2db0*/  LDL.LU R220, [R1+0xb0c] ;  /* 0x000b0c0001dc7983 */ /* 0x000ee20000300800 */
[----:B------:R-:W-:-:S03]  /*2dc0*/  IMAD.MOV.U32 R139, RZ, RZ, R223 ;  /* 0x000000ffff8b7224 */ /* 0x000fc600078e00df */
[----:B------:R-:W3:Y:S01]  /*2dd0*/  LDL.LU R221, [R1+0xb08] ;  /* 0x000b080001dd7983 */ /* 0x000ee20000300800 */
[----:B------:R-:W-:-:S03]  /*2de0*/  IMAD.MOV.U32 R140, RZ, RZ, R224 ;  /* 0x000000ffff8c7224 */ /* 0x000fc600078e00e0 */
[----:B------:R-:W3:Y:S01]  /*2df0*/  LDL.LU R222, [R1+0xb04] ;  /* 0x000b040001de7983 */ /* 0x000ee20000300800 */
[----:B------:R-:W-:-:S03]  /*2e00*/  IMAD.MOV.U32 R141, RZ, RZ, R225 ;  /* 0x000000ffff8d7224 */ /* 0x000fc600078e00e1 */
        /* <DEDUP_REMOVED lines=15> */
[----:B------:R-:W-:Y:S01]  /*2f00*/  MOV R149, R233 ;  /* 0x000000e900957202 */ /* 0x000fe20000000f00 */
[----:B------:R-:W-:Y:S01]  /*2f10*/  IMAD.MOV.U32 R151, RZ, RZ, R235 ;  /* 0x000000ffff977224 */ /* 0x000fe200078e00eb */
[----:B------:R-:W3:Y:S04]  /*2f20*/  LDL.LU R230, [R1+0xae4] ;  /* 0x000ae40001e67983 */ /* 0x000ee80000300800 */
[----:B------:R-:W3:Y:S04]  /*2f30*/  LDL.LU R231, [R1+0xae0] ;  /* 0x000ae00001e77983 */ /* 0x000ee80000300800 */
[----:B------:R-:W3:Y:S04]  /*2f40*/  LDL.LU R232, [R1+0xadc] ;  /* 0x000adc0001e87983 */ /* 0x000ee80000300800 */
[----:B------:R-:W3:Y:S04]  /*2f50*/  LDL.LU R233, [R1+0xad8] ;  /* 0x000ad80001e97983 */ /* 0x000ee80000300800 */
[----:B------:R-:W3:Y:S04]  /*2f60*/  LDL.LU R234, [R1+0xad4] ;  /* 0x000ad40001ea7983 */ /* 0x000ee80000300800 */
[----:B------:R-:W3:Y:S04]  /*2f70*/  LDL.LU R235, [R1+0xad0] ;  /* 0x000ad00001eb7983 */ /* 0x000ee80000300800 */
        /* <DEDUP_REMOVED lines=9> */
[----:B--2---:R-:W-:Y:S04]  /*3010*/  STL.64 [R1+0x870], R132 ;  /* 0x0008708401007387 */ /* 0x004fe80000100a00 */
[----:B----4-:R-:W-:Y:S04]  /*3020*/  STL.64 [R1+0x868], R130 ;  /* 0x0008688201007387 */ /* 0x010fe80000100a00 */
[----:B---3--:R-:W-:Y:S04]  /*3030*/  STL.64 [R1+0x860], R128 ;  /* 0x0008608001007387 */ /* 0x008fe80000100a00 */
        /* <DEDUP_REMOVED lines=52> */
[----:B0-----:R-:W2:Y:S04]  /*3380*/  LDL.LU R24, [R1+0x200] ;  /* 0x0002000001187983 */ /* 0x001ea80000300800 */
        /* <DEDUP_REMOVED lines=122> */
[----:B------:R-:W3:Y:S01]  /*3b30*/  LDL.LU R147, [R1+0x3ec] ;  /* 0x0003ec0001937983 */ /* 0x000ee20000300800 */
[----:B------:R-:W-:Y:S01]  /*3b40*/  IMAD.MOV.U32 R148, RZ, RZ, R17 ;  /* 0x000000ffff947224 */ /* 0x000fe200078e0011 */
[----:B------:R-:W-:Y:S01]  /*3b50*/  MOV R151, R2 ;  /* 0x0000000200977202 */ /* 0x000fe20000000f00 */
[----:B------:R-:W-:Y:S01]  /*3b60*/  IMAD.MOV.U32 R150, RZ, RZ, R5 ;  /* 0x000000ffff967224 */ /* 0x000fe200078e0005 */
[----:B------:R0:W5:Y:S01]  /*3b70*/  LDL.LU R17, [R1+0xacc] ;  /* 0x000acc0001117983 */ /* 0x0001620000300800 */
[----:B------:R-:W-:-:S03]  /*3b80*/  IMAD.MOV.U32 R149, RZ, RZ, R16 ;  /* 0x000000ffff957224 */ /* 0x000fc600078e0010 */
[----:B------:R0:W5:Y:S04]  /*3b90*/  LDL.LU R16, [R1+0xac8] ;  /* 0x000ac80001107983 */ /* 0x0001680000300800 */
[----:B------:R0:W5:Y:S04]  /*3ba0*/  LDL.LU R5, [R1+0xac4] ;  /* 0x000ac40001057983 */ /* 0x0001680000300800 */
[----:B------:R0:W5:Y:S04]  /*3bb0*/  LDL.LU R2, [R1+0xac0] ;  /* 0x000ac00001027983 */ /* 0x0001680000300800 */
[----:B------:R-:W-:Y:S04]  /*3bc0*/  STL.64 [R1+0xab8], R150 ;  /* 0x000ab89601007387 */ /* 0x000fe80000100a00 */
[----:B------:R-:W-:Y:S04]  /*3bd0*/  STL.64 [R1+0xab0], R148 ;  /* 0x000ab09401007387 */ /* 0x000fe80000100a00 */
[----:B---3--:R-:W-:Y:S04]  /*3be0*/  STL.64 [R1+0xaa8], R146 ;  /* 0x000aa89201007387 */ /* 0x008fe80000100a00 */
[----:B--2---:R-:W-:Y:S04]  /*3bf0*/  STL.64 [R1+0xaa0], R144 ;  /* 0x000aa09001007387 */ /* 0x004fe80000100a00 */
[----:B----4-:R-:W-:Y:S04]  /*3c00*/  STL.64 [R1+0xa98], R142 ;  /* 0x000a988e01007387 */ /* 0x010fe80000100a00 */
        /* <DEDUP_REMOVED lines=59> */
[----:B-1----:R-:W2:Y:S04]  /*3fc0*/  LDL.LU R24, [R1+0x400] ;  /* 0x0004000001187983 */ /* 0x002ea80000300800 */
[----:B------:R-:W2:Y:S04]  /*3fd0*/  LDL.LU R25, [R1+0x404] ;  /* 0x0004040001197983 */ /* 0x000ea80000300800 */
        /* <DEDUP_REMOVED lines=107> */
[----:B------:R-:W2:Y:S01]  /*4690*/  LDL.LU R133, [R1+0x5b4] ;  /* 0x0005b40001857983 */ /* 0x000ea20000300800 */
[----:B------:R-:W-:Y:S01]  /*46a0*/  IMAD.MOV.U32 R134, RZ, RZ, R235 ;  /* 0x000000ffff867224 */ /* 0x000fe200078e00eb */
[----:B------:R-:W-:Y:S01]  /*46b0*/  MOV R139, R230 ;  /* 0x000000e6008b7202 */ /* 0x000fe20000000f00 */
[----:B------:R-:W-:Y:S01]  /*46c0*/  IMAD.MOV.U32 R135, RZ, RZ, R234 ;  /* 0x000000ffff877224 */ /* 0x000fe200078e00ea */
[----:B------:R-:W-:Y:S01]  /*46d0*/  MOV R145, R224 ;  /* 0x000000e000917202 */ /* 0x000fe20000000f00 */
[----:B------:R-:W-:Y:S01]  /*46e0*/  IMAD.MOV.U32 R136, RZ, RZ, R233 ;  /* 0x000000ffff887224 */ /* 0x000fe200078e00e9 */
[----:B------:R-:W-:Y:S01]  /*46f0*/  MOV R151, R218 ;  /* 0x000000da00977202 */ /* 0x000fe20000000f00 */
[----:B------:R-:W-:Y:S01]  /*4700*/  IMAD.MOV.U32 R137, RZ, RZ, R232 ;  /* 0x000000ffff897224 */ /* 0x000fe200078e00e8 */
[----:B------:R-:W-:Y:S01]  /*4710*/  UIADD3 UR8, UR6, 0x2, URZ ;  /* 0x0000000206087890 */ /* 0x000fe2000fffe03f */
[----:B------:R-:W-:Y:S01]  /*4720*/  IMAD.MOV.U32 R138, RZ, RZ, R231 ;  /* 0x000000ffff8a7224 */ /* 0x000fe200078e00e7 */
[----:B------:R-:W-:Y:S01]  /*4730*/  UIADD3 UR10, UR7, 0x2, URZ ;  /* 0x00000002070a7890 */ /* 0x000fe2000fffe03f */
[----:B------:R-:W-:Y:S01]  /*4740*/  IMAD.MOV.U32 R140, RZ, RZ, R229 ;  /* 0x000000ffff8c7224 */ /* 0x000fe200078e00e5 */
[----:B------:R-:W-:Y:S01]  /*4750*/  UMOV UR9, 0x80000020 ;  /* 0x8000002000097882 */ /* 0x000fe20000000000 */
[----:B------:R-:W-:Y:S01]  /*4760*/  IMAD.MOV.U32 R141, RZ, RZ, R228 ;  /* 0x000000ffff8d7224 */ /* 0x000fe200078e00e4 */
[----:B------:R-:W-:Y:S01]  /*4770*/  UMOV UR11, 0x80000020 ;  /* 0x80000020000b7882 */ /* 0x000fe20000000000 */
[----:B------:R-:W-:Y:S01]  /*4780*/  IMAD.MOV.U32 R142, RZ, RZ, R227 ;  /* 0x000000ffff8e7224 */ /* 0x000fe200078e00e3 */
[----:B------:R-:W-:Y:S01]  /*4790*/  MOV R227, R11 ;  /* 0x0000000b00e37202 */ /* 0x000fe20000000f00 */
[----:B------:R-:W-:Y:S01]  /*47a0*/  IMAD.MOV.U32 R143, RZ, RZ, R226 ;  /* 0x000000ffff8f7224 */ /* 0x000fe200078e00e2 */
[----:B------:R-:W-:Y:S01]  /*47b0*/  MOV R233, R4 ;  /* 0x0000000400e97202 */ /* 0x000fe20000000f00 */
[----:B------:R-:W-:-:S02]  /*47c0*/  IMAD.MOV.U32 R144, RZ, RZ, R225 ;  /* 0x000000ffff907224 */ /* 0x000fc400078e00e1 */
[----:B------:R-:W-:Y:S02]  /*47d0*/  IMAD.MOV.U32 R146, RZ, RZ, R223 ;  /* 0x000000ffff927224 */ /* 0x000fe400078e00df */
[----:B------:R-:W-:Y:S02]  /*47e0*/  IMAD.MOV.U32 R147, RZ, RZ, R222 ;  /* 0x000000ffff937224 */ /* 0x000fe400078e00de */
[----:B------:R-:W-:Y:S01]  /*47f0*/  IMAD.MOV.U32 R148, RZ, RZ, R221 ;  /* 0x000000ffff947224 */ /* 0x000fe200078e00dd */
[----:B------:R-:W-:Y:S01]  /*4800*/  MOV R221, R19 ;  /* 0x0000001300dd7202 */ /* 0x000fe20000000f00 */
        /* <DEDUP_REMOVED lines=18> */
[----:B------:R-:W-:Y:S01]  /*4930*/  IMAD.MOV.U32 R235, RZ, RZ, R0 ;  /* 0x000000ffffeb7224 */ /* 0x000fe200078e0000 */
[----:B--2---:R-:W-:-:S06]  /*4940*/  WARPGROUP.ARRIVE ;  /* 0x00000000000079c5 */ /* 0x004fcc0000000000 */
[----:B------:R-:W-:Y:S03]  /*4950*/  HGMMA.64x256x16.F32 R24, gdesc[UR8], R24, gsb0 ;  /* 0x03e00000081879f0 */ /* 0x000fe60008000818 */
        /* <DEDUP_REMOVED lines=65> */
[----:B-1----:R-:W2:Y:S04]  /*4d70*/  LDL.LU.64 R150, [R1+0xab8] ;  /* 0x000ab80001967983 */ /* 0x002ea80000300a00 */
[----:B------:R-:W2:Y:S04]  /*4d80*/  LDL.LU.64 R148, [R1+0xab0] ;  /* 0x000ab00001947983 */ /* 0x000ea80000300a00 */
        /* <DEDUP_REMOVED lines=61> */
[----:B------:R-:W2:Y:S01]  /*5160*/  LDL.LU.64 R24, [R1+0x8c0] ;  /* 0x0008c00001187983 */ /* 0x000ea20000300a00 */
[----:B------:R-:W-:Y:S01]  /*5170*/  UIADD3 UR8, UR6, 0x202, URZ ;  /* 0x0000020206087890 */ /* 0x000fe2000fffe03f */
[----:B------:R-:W-:Y:S01]  /*5180*/  UMOV UR9, 0x80000020 ;  /* 0x8000002000097882 */ /* 0x000fe20000000000 */
[----:B--2---:R-:W-:-:S07]  /*5190*/  WARPGROUP.ARRIVE ;  /* 0x00000000000079c5 */ /* 0x004fce0000000000 */
        /* <DEDUP_REMOVED lines=89> */
[----:B------:R-:W-:-:S02]  /*5730*/  UMOV UR9, 0x80000020 ;  /* 0x8000002000097882 */ /* 0x000fc40000000000 */
[----:B------:R-:W3:Y:S04]  /*5740*/  LDL.LU.64 R106, [R1+0x808] ;  /* 0x00080800016a7983 */ /* 0x000ee80000300a00 */
        /* <DEDUP_REMOVED lines=40> */
[----:B------:R-:W3:Y:S01]  /*59d0*/  LDL.LU.64 R24, [R1+0x6c0] ;  /* 0x0006c00001187983 */ /* 0x000ee20000300a00 */
[----:B--2---:R-:W-:-:S06]  /*59e0*/  WARPGROUP.ARRIVE ;  /* 0x00000000000079c5 */ /* 0x004fcc0000000000 */
[----:B------:R-:W-:Y:S03]  /*59f0*/  HGMMA.64x256x16.F32 R108, gdesc[UR8], R108, gsb0 ;  /* 0x03e00000086c79f0 */ /* 0x000fe6000800086c */
[----:B------:R-:W-:Y:S02]  /*5a00*/  WARPGROUP.DEPBAR.LE gsb0, 0x0 ;  /* 0x00008000000079c5 */ /* 0x000fe40000010000 */
[----:B------:R-:W-:Y:S04]  /*5a10*/  STL.64 [R1], R108 ;  /* 0x0000006c01007387 */ /* 0x000fe80000100a00 */
        /* <DEDUP_REMOVED lines=63> */
[----:B-1----:R0:W5:Y:S04]  /*5e10*/  LDL.LU R156, [R1+0x6b8] ;  /* 0x0006b800019c7983 */ /* 0x0021680000300800 */
        /* <DEDUP_REMOVED lines=22> */
[----:B------:R-:W-:Y:S01]  /*5f80*/  UIADD3 UR8, UR6, 0x602, URZ ;  /* 0x0000060206087890 */ /* 0x000fe2000fffe03f */
[----:B------:R-:W-:Y:S01]  /*5f90*/  UMOV UR9, 0x80000020 ;  /* 0x8000002000097882 */ /* 0x000fe20000000000 */
[----:B---3--:R-:W-:-:S07]  /*5fa0*/  WARPGROUP.ARRIVE ;  /* 0x00000000000079c5 */ /* 0x008fce0000000000 */
[----:B------:R-:W-:Y:S03]  /*5fb0*/  HGMMA.64x256x16.F32 R24, gdesc[UR8], R24, gsb0 ;  /* 0x03e00000081879f0 */ /* 0x000fe60008000818 */
[----:B------:R-:W-:Y:S02]  /*5fc0*/  WARPGROUP.DEPBAR.LE gsb0, 0x0 ;  /* 0x00008000000079c5 */ /* 0x000fe40000010000 */
[----:B0-----:R-:W-:Y:S05]  /*5fd0*/  @!P1 BRA `(.L_x_22) ;  /* 0x0000006400a09947 */ /* 0x001fea0003800000 */
[----:B------:R-:W-:Y:S01]  /*5fe0*/  UIADD3 UR6, UR39, 0x1, URZ ;  /* 0x0000000127067890 */ /* 0x000fe2000fffe03f */
[----:B-----5:R-:W-:-:S03]  /*5ff0*/  IMAD.MOV.U32 R0, RZ, RZ, R5 ;  /* 0x000000ffff007224 */ /* 0x020fc600078e0005 */
[----:B------:R-:W-:-:S04]  /*6000*/  UISETP.NE.AND UP0, UPT, UR6, 0x4, UPT ;  /* 0x000000040600788c */ /* 0x000fc8000bf05270 */
[----:B------:R-:W-:Y:S02]  /*6010*/  USEL UR7, URZ, 0x1, UP0 ;  /* 0x000000013f077887 */ /* 0x000fe40008000000 */
[----:B------:R-:W-:Y:S02]  /*6020*/  USEL UR6, UR6, URZ, UP0 ;  /* 0x0000003f06067287 */ /* 0x000fe40008000000 */
[----:B------:R-:W-:-:S06]  /*6030*/  ULOP3.LUT UR7, UR38, UR7, URZ, 0x3c, !UPT ;  /* 0x0000000726077292 */ /* 0x000fcc000f8e3c3f */
[----:B------:R-:W-:Y:S01]  /*6040*/  IMAD.U32 R3, RZ, RZ, UR7 ;  /* 0x00000007ff037e24 */ /* 0x000fe2000f8e00ff */
[----:B------:R-:W-:-:S06]  /*6050*/  UMOV UR7, UR39 ;  /* 0x0000002700077c82 */ /* 0x000fcc0008000000 */
.L_x_29:
[----:B------:R-:W-:Y:S05]  /*6060*/  @!P0 BRA `(.L_x_23) ;  /* 0x0000000000048947 */ /* 0x000fea0003800000 */
[----:B------:R-:W-:Y:S01]  /*6070*/  BPT.TRAP 0x1 ;  /* 0x000000040000795c */ /* 0x000fe20000300000 */
.L_x_23:
[----:B------:R-:W-:Y:S01]  /*6080*/  ULEA UR8, UR6, UR45, 0x3 ;  /* 0x0000002d06087291 */ /* 0x000fe2000f8e183f */
[----:B------:R-:W-:-:S08]  /*6090*/  SHF.L.U32 R4, R3, 0x1f, RZ ;  /* 0x0000001f03047819 */ /* 0x000fd000000006ff */
[----:B------:R0:W1:Y:S01]  /*60a0*/  SYNCS.PHASECHK.TRANS64.TRYWAIT P1, [UR8], R4 ;  /* 0x00000004ff0075a7 */ /* 0x0000620008020148 */
[----:B------:R-:W-:Y:S05]  /*60b0*/  @!P0 BRA `(.L_x_24) ;  /* 0x0000000000048947 */ /* 0x000fea0003800000 */
[----:B------:R-:W-:Y:S01]  /*60c0*/  BPT.TRAP 0x1 ;  /* 0x000000040000795c */ /* 0x000fe20000300000 */
.L_x_24:
[----:B-1----:R-:W-:Y:S05]  /*60d0*/  @P1 BRA `(.L_x_25) ;  /* 0x0000000000081947 */ /* 0x002fea0003800000 */
[----:B------:R-:W1:Y:S02]  /*60e0*/  SYNCS.PHASECHK.TRANS64.TRYWAIT P1, [UR8], R4 ;  /* 0x00000004ff0075a7 */ /* 0x000e640008020148 */
[----:B-1----:R-:W-:Y:S05]  /*60f0*/  @!P1 BRA `(.L_x_26) ;  /* 0x000002a800149947 */ /* 0x002fea0003800000 */
.L_x_25:
        /* <DEDUP_REMOVED lines=62> */
[----:B--2---:R-:W2:Y:S04]  /*64e0*/  LDL.LU.64 R28, [R1+0x400] ;  /* 0x00040000011c7983 */ /* 0x004ea80000300a00 */
        /* <DEDUP_REMOVED lines=63> */
[----:B------:R-:W-:-:S02]  /*68e0*/  ULEA UR12, UR6, UR4, 0xb ;  /* 0x00000004060c7291 */ /* 0x000fc4000f8e583f */
[----:B------:R-:W-:Y:S01]  /*68f0*/  ULEA UR13, UR6, UR5, 0xa ;  /* 0x00000005060d7291 */ /* 0x000fe2000f8e503f */
[----:B------:R-:W-:Y:S01]  /*6900*/  STL.64 [R1+0xb20], R26 ;  /* 0x000b201a01007387 */ /* 0x000fe20000100a00 */
[----:B------:R-:W-:Y:S01]  /*6910*/  UMOV UR9, 0x80000020 ;  /* 0x8000002000097882 */ /* 0x000fe20000000000 */
[----:B------:R-:W-:Y:S02]  /*6920*/  UMOV UR11, 0x80000020 ;  /* 0x80000020000b7882 */ /* 0x000fe40000000000 */
[----:B------:R-:W-:Y:S01]  /*6930*/  UMOV UR8, UR12 ;  /* 0x0000000c00087c82 */ /* 0x000fe20008000000 */
[----:B------:R3:W-:Y:S01]  /*6940*/  STL.64 [R1+0xb18], R24 ;  /* 0x000b181801007387 */ /* 0x0007e20000100a00 */
[----:B------:R-:W-:-:S03]  /*6950*/  UMOV UR10, UR13 ;  /* 0x0000000d000a7c82 */ /* 0x000fc60008000000 */
[----:B------:R-:W-:Y:S04]  /*6960*/  STL [R1+0xad4], R17 ;  /* 0x000ad41101007387 */ /* 0x000fe80000100800 */
[----:B------:R-:W-:Y:S04]  /*6970*/  STL [R1+0xad0], R16 ;  /* 0x000ad01001007387 */ /* 0x000fe80000100800 */
[----:B------:R-:W-:Y:S04]  /*6980*/  STL [R1+0xacc], R5 ;  /* 0x000acc0501007387 */ /* 0x000fe80000100800 */
[----:B------:R-:W-:Y:S04]  /*6990*/  STL [R1+0xac8], R3 ;  /* 0x000ac80301007387 */ /* 0x000fe80000100800 */
[----:B------:R-:W-:Y:S04]  /*69a0*/  STL [R1+0xac4], R2 ;  /* 0x000ac40201007387 */ /* 0x000fe80000100800 */
[----:B------:R-:W-:Y:S01]  /*69b0*/  STL [R1+0xac0], R0 ;  /* 0x000ac00001007387 */ /* 0x000fe20000100800 */
[----:B--2---:R-:W-:-:S06]  /*69c0*/  WARPGROUP.ARRIVE ;  /* 0x00000000000079c5 */ /* 0x004fcc0000000000 */
[----:B------:R-:W-:Y:S03]  /*69d0*/  HGMMA.64x256x16.F32 R28, gdesc[UR8], R28, gsb0 ;  /* 0x03e00000081c79f0 */ /* 0x000fe6000800081c */
[----:B------:R-:W-:Y:S02]  /*69e0*/  WARPGROUP.DEPBAR.LE gsb0, 0x0 ;  /* 0x00008000000079c5 */ /* 0x000fe40000010000 */
[----:B------:R2:W-:Y:S01]  /*69f0*/  STL.64 [R1+0x400], R28 ;  /* 0x0004001c01007387 */ /* 0x0005e20000100a00 */
[----:B------:R-:W-:Y:S01]  /*6a00*/  IMAD.MOV.U32 R235, RZ, RZ, R140 ;  /* 0x000000ffffeb7224 */ /* 0x000fe200078e008c */
[----:B------:R-:W-:Y:S01]  /*6a10*/  MOV R234, R141 ;  /* 0x0000008d00ea7202 */ /* 0x000fe20000000f00 */
[----:B------:R-:W-:Y:S01]  /*6a20*/  IMAD.MOV.U32 R233, RZ, RZ, R142 ;  /* 0x000000ffffe97224 */ /* 0x000fe200078e008e */
[----:B------:R4:W-:Y:S01]  /*6a30*/  STL.64 [R1+0x408], R30 ;  /* 0x0004081e01007387 */ /* 0x0009e20000100a00 */
[----:B------:R-:W-:Y:S01]  /*6a40*/  IMAD.MOV.U32 R232, RZ, RZ, R143 ;  /* 0x000000ffffe87224 */ /* 0x000fe200078e008f */
[----:B------:R-:W-:Y:S01]  /*6a50*/  MOV R228, R147 ;  /* 0x0000009300e47202 */ /* 0x000fe20000000f00 */
[----:B------:R-:W-:Y:S01]  /*6a60*/  IMAD.MOV.U32 R231, RZ, RZ, R144 ;  /* 0x000000ffffe77224 */ /* 0x000fe200078e0090 */
[----:B------:R0:W-:Y:S01]  /*6a70*/  STL.64 [R1+0x410], R32 ;  /* 0x0004102001007387 */ /* 0x0001e20000100a00 */
[----:B------:R-:W-:Y:S01]  /*6a80*/  IMAD.MOV.U32 R230, RZ, RZ, R145 ;  /* 0x000000ffffe67224 */ /* 0x000fe200078e0091 */
[----:B------:R-:W-:Y:S01]  /*6a90*/  UIADD3 UR8, UR12, 0x200, URZ ;  /* 0x000002000c087890 */ /* 0x000fe2000fffe03f */
[----:B------:R-:W-:Y:S01]  /*6aa0*/  IMAD.MOV.U32 R229, RZ, RZ, R146 ;  /* 0x000000ffffe57224 */ /* 0x000fe200078e0092 */
[----:B------:R1:W-:Y:S01]  /*6ab0*/  STL.64 [R1+0x418], R34 ;  /* 0x0004182201007387 */ /* 0x0003e20000100a00 */
[----:B------:R-:W-:Y:S01]  /*6ac0*/  UMOV UR9, 0x80000020 ;  /* 0x8000002000097882 */ /* 0x000fe20000000000 */
[----:B------:R-:W-:Y:S01]  /*6ad0*/  IMAD.MOV.U32 R220, RZ, RZ, R155 ;  /* 0x000000ffffdc7224 */ /* 0x000fe200078e009b */
[----:B------:R-:W-:Y:S01]  /*6ae0*/  MOV R222, R153 ;  /* 0x0000009900de7202 */ /* 0x000fe20000000f00 */
[----:B------:R1:W-:Y:S01]  /*6af0*/  STL.64 [R1+0x420], R36 ;  /* 0x0004202401007387 */ /* 0x0003e20000100a00 */
[----:B------:R-:W-:-:S02]  /*6b00*/  IMAD.MOV.U32 R221, RZ, RZ, R154 ;  /* 0x000000ffffdd7224 */ /* 0x000fc400078e009a */
[----:B------:R-:W-:Y:S01]  /*6b10*/  IMAD.MOV.U32 R227, RZ, RZ, R148 ;  /* 0x000000ffffe37224 */ /* 0x000fe200078e0094 */
[----:B------:R1:W-:Y:S01]  /*6b20*/  STL.64 [R1+0x428], R38 ;  /* 0x0004282601007387 */ /* 0x0003e20000100a00 */
[----:B------:R-:W-:Y:S02]  /*6b30*/  IMAD.MOV.U32 R226, RZ, RZ, R149 ;  /* 0x000000ffffe27224 */ /* 0x000fe400078e0095 */
[----:B------:R-:W-:Y:S01]  /*6b40*/  IMAD.MOV.U32 R225, RZ, RZ, R150 ;  /* 0x000000ffffe17224 */ /* 0x000fe200078e0096 */
[----:B------:R1:W-:Y:S01]  /*6b50*/  STL.64 [R1+0x430], R40 ;  /* 0x0004302801007387 */ /* 0x0003e20000100a00 */
[----:B------:R-:W-:Y:S02]  /*6b60*/  IMAD.MOV.U32 R224, RZ, RZ, R151 ;  /* 0x000000ffffe07224 */ /* 0x000fe400078e0097 */
[----:B------:R-:W-:Y:S01]  /*6b70*/  IMAD.MOV.U32 R223, RZ, RZ, R152 ;  /* 0x000000ffffdf7224 */ /* 0x000fe200078e0098 */
        /* <DEDUP_REMOVED lines=49> */
[----:B---3--:R-:W3:Y:S04]  /*6e90*/  LDL.LU.64 R24, [R1] ;  /* 0x0000000001187983 */ /* 0x008ee80000300a00 */
[----:B------:R-:W3:Y:S04]  /*6ea0*/  LDL.LU.64 R26, [R1+0x8] ;  /* 0x00000800011a7983 */ /* 0x000ee80000300a00 */
[----:B--2---:R-:W2:Y:S04]  /*6eb0*/  LDL.LU.64 R28, [R1+0x10] ;  /* 0x00001000011c7983 */ /* 0x004ea80000300a00 */
[----:B----4-:R-:W4:Y:S04]  /*6ec0*/  LDL.LU.64 R30, [R1+0x18] ;  /* 0x00001800011e7983 */ /* 0x010f280000300a00 */
[----:B0-----:R-:W3:Y:S04]  /*6ed0*/  LDL.LU.64 R32, [R1+0x20] ;  /* 0x0000200001207983 */ /* 0x001ee80000300a00 */
[----:B-1----:R-:W2:Y:S04]  /*6ee0*/  LDL.LU.64 R34, [R1+0x28] ;  /* 0x0000280001227983 */ /* 0x002ea80000300a00 */
[----:B------:R-:W4:Y:S04]  /*6ef0*/  LDL.LU.64 R36, [R1+0x30] ;  /* 0x0000300001247983 */ /* 0x000f280000300a00 */
[----:B------:R-:W3:Y:S04]  /*6f00*/  LDL.LU.64 R38, [R1+0x38] ;  /* 0x0000380001267983 */ /* 0x000ee80000300a00 */
[----:B------:R-:W2:Y:S04]  /*6f10*/  LDL.LU.64 R40, [R1+0x40] ;  /* 0x0000400001287983 */ /* 0x000ea80000300a00 */
        /* <DEDUP_REMOVED lines=53> */
[----:B---3--:R-:W-:Y:S04]  /*7270*/  STL.64 [R1+0xf00], R146 ;  /* 0x000f009201007387 */ /* 0x008fe80000100a00 */
[----:B----4-:R-:W-:Y:S04]  /*7280*/  STL.64 [R1+0xef8], R144 ;  /* 0x000ef89001007387 */ /* 0x010fe80000100a00 */
[----:B--2---:R-:W-:Y:S04]  /*7290*/  STL.64 [R1+0xef0], R142 ;  /* 0x000ef08e01007387 */ /* 0x004fe80000100a00 */
        /* <DEDUP_REMOVED lines=59> */
[----:B------:R-:W2:Y:S04]  /*7650*/  LDL.LU.64 R20, [R1+0x200] ;  /* 0x0002000001147983 */ /* 0x000ea80000300a00 */
[----:B------:R-:W2:Y:S04]  /*7660*/  LDL.LU.64 R22, [R1+0x208] ;  /* 0x0002080001167983 */ /* 0x000ea80000300a00 */
[----:B0-----:R-:W2:Y:S04]  /*7670*/  LDL.LU.64 R24, [R1+0x210] ;  /* 0x0002100001187983 */ /* 0x001ea80000300a00 */
        /* <DEDUP_REMOVED lines=61> */
[----:B------:R-:W3:Y:S04]  /*7a50*/  LDL.LU.64 R148, [R1+0x1f0] ;  /* 0x0001f00001947983 */ /* 0x000ee80000300a00 */
[----:B------:R-:W3:Y:S04]  /*7a60*/  LDL.LU.64 R150, [R1+0x1f8] ;  /* 0x0001f80001967983 */ /* 0x000ee80000300a00 */
        /* <DEDUP_REMOVED lines=86> */
[----:B------:R-:W3:Y:S04]  /*7fd0*/  LDL.LU.64 R146, [R1+0xf00] ;  /* 0x000f000001927983 */ /* 0x000ee80000300a00 */
[----:B------:R-:W3:Y:S04]  /*7fe0*/  LDL.LU.64 R144, [R1+0xef8] ;  /* 0x000ef80001907983 */ /* 0x000ee80000300a00 */
[----:B------:R-:W3:Y:S04]  /*7ff0*/  LDL.LU.64 R142, [R1+0xef0] ;  /* 0x000ef000018e7983 */ /* 0x000ee80000300a00 */
[----:B0-----:R-:W3:Y:S04]  /*8000*/  LDL.LU.64 R140, [R1+0xee8] ;  /* 0x000ee800018c7983 */ /* 0x001ee80000300a00 */
        /* <DEDUP_REMOVED lines=115> */
[----:B------:R0:W-:Y:S01]  /*8740*/  STL.64 [R1+0x68], R50 ;  /* 0x0000683201007387 */ /* 0x0001e20000100a00 */
[----:B------:R-:W-:Y:S01]  /*8750*/  IMAD.MOV.U32 R202, RZ, RZ, R118 ;  /* 0x000000ffffca7224 */ /* 0x000fe200078e0076 */
[----:B------:R-:W-:Y:S01]  /*8760*/  MOV R157, R73 ;  /* 0x00000049009d7202 */ /* 0x000fe20000000f00 */
[----:B------:R-:W-:Y:S01]  /*8770*/  IMAD.MOV.U32 R203, RZ, RZ, R119 ;  /* 0x000000ffffcb7224 */ /* 0x000fe200078e0077 */
[----:B------:R-:W2:Y:S01]  /*8780*/  LDL.LU.64 R150, [R1+0xd10] ;  /* 0x000d100001967983 */ /* 0x000ea20000300a00 */
        /* <DEDUP_REMOVED lines=12> */
[----:B------:R-:W-:-:S02]  /*8850*/  IMAD.MOV.U32 R195, RZ, RZ, R111 ;  /* 0x000000ffffc37224 */ /* 0x000fc400078e006f */
[----:B------:R-:W-:Y:S01]  /*8860*/  IMAD.MOV.U32 R192, RZ, RZ, R108 ;  /* 0x000000ffffc07224 */ /* 0x000fe200078e006c */
[----:B------:R-:W2:Y:S01]  /*8870*/  LDL.LU.64 R142, [R1+0xcf0] ;  /* 0x000cf000018e7983 */ /* 0x000ea20000300a00 */
[----:B------:R-:W-:Y:S02]  /*8880*/  IMAD.MOV.U32 R190, RZ, RZ, R106 ;  /* 0x000000ffffbe7224 */ /* 0x000fe400078e006a */
[----:B------:R-:W-:Y:S01]  /*8890*/  IMAD.MOV.U32 R191, RZ, RZ, R107 ;  /* 0x000000ffffbf7224 */ /* 0x000fe200078e006b */
[----:B------:R-:W2:Y:S01]  /*88a0*/  LDL.LU.64 R140, [R1+0xce8] ;  /* 0x000ce800018c7983 */ /* 0x000ea20000300a00 */
[----:B------:R-:W-:Y:S02]  /*88b0*/  IMAD.MOV.U32 R188, RZ, RZ, R104 ;  /* 0x000000ffffbc7224 */ /* 0x000fe400078e0068 */
        /* <DEDUP_REMOVED lines=65> */
[----:B------:R-:W-:-:S03]  /*8cd0*/  IMAD.MOV.U32 R221, RZ, RZ, R53 ;  /* 0x000000ffffdd7224 */ /* 0x000fc600078e0035 */
        /* <DEDUP_REMOVED lines=38> */
[----:B------:R-:W-:Y:S01]  /*8f40*/  STL [R1+0x6b8], R156 ;  /* 0x0006b89c01007387 */ /* 0x000fe20000100800 */
        /* <DEDUP_REMOVED lines=53> */
[----:B------:R-:W-:-:S02]  /*92a0*/  IMAD.MOV.U32 R136, RZ, RZ, R220 ;  /* 0x000000ffff887224 */ /* 0x000fc400078e00dc */
[----:B------:R-:W-:Y:S01]  /*92b0*/  IMAD.MOV.U32 R137, RZ, RZ, R221 ;  /* 0x000000ffff897224 */ /* 0x000fe200078e00dd */
[----:B------:R-:W4:Y:S01]  /*92c0*/  LDL.LU R220, [R1+0xb14] ;  /* 0x000b140001dc7983 */ /* 0x000f220000300800 */
[----:B------:R-:W-:Y:S02]  /*92d0*/  IMAD.MOV.U32 R138, RZ, RZ, R222 ;  /* 0x000000ffff8a7224 */ /* 0x000fe400078e00de */
[----:B------:R-:W-:Y:S01]  /*92e0*/  IMAD.MOV.U32 R139, RZ, RZ, R223 ;  /* 0x000000ffff8b7224 */ /* 0x000fe200078e00df */
[----:B------:R-:W4:Y:S01]  /*92f0*/  LDL.LU R221, [R1+0xb10] ;  /* 0x000b100001dd7983 */ /* 0x000f220000300800 */
[----:B------:R-:W-:Y:S01]  /*9300*/  IMAD.MOV.U32 R140, RZ, RZ, R224 ;  /* 0x000000ffff8c7224 */ /* 0x000fe200078e00e0 */
[----:B------:R-:W-:Y:S02]  /*9310*/  MOV R141, R225 ;  /* 0x000000e1008d7202 */ /* 0x000fe40000000f00 */
[----:B------:R-:W4:Y:S01]  /*9320*/  LDL.LU R222, [R1+0xb0c] ;  /* 0x000b0c0001de7983 */ /* 0x000f220000300800 */
[----:B------:R-:W-:-:S03]  /*9330*/  IMAD.MOV.U32 R142, RZ, RZ, R226 ;  /* 0x000000ffff8e7224 */ /* 0x000fc600078e00e2 */
        /* <DEDUP_REMOVED lines=9> */
[----:B------:R-:W-:-:S03]  /*93d0*/  MOV R147, R231 ;  /* 0x000000e700937202 */ /* 0x000fc60000000f00 */
[----:B------:R-:W4:Y:S01]  /*93e0*/  LDL.LU R228, [R1+0xaf4] ;  /* 0x000af40001e47983 */ /* 0x000f220000300800 */
[----:B------:R-:W-:-:S03]  /*93f0*/  IMAD.MOV.U32 R148, RZ, RZ, R232 ;  /* 0x000000ffff947224 */ /* 0x000fc600078e00e8 */
[----:B------:R-:W4:Y:S01]  /*9400*/  LDL.LU R229, [R1+0xaf0] ;  /* 0x000af00001e57983 */ /* 0x000f220000300800 */
[----:B------:R-:W-:Y:S02]  /*9410*/  IMAD.MOV.U32 R150, RZ, RZ, R234 ;  /* 0x000000ffff967224 */ /* 0x000fe400078e00ea */
[----:B------:R-:W-:Y:S01]  /*9420*/  IMAD.MOV.U32 R151, RZ, RZ, R235 ;  /* 0x000000ffff977224 */ /* 0x000fe200078e00eb */
[----:B------:R-:W4:Y:S01]  /*9430*/  LDL.LU R230, [R1+0xaec] ;  /* 0x000aec0001e67983 */ /* 0x000f220000300800 */
[----:B------:R-:W-:-:S03]  /*9440*/  IMAD.MOV.U32 R149, RZ, RZ, R233 ;  /* 0x000000ffff957224 */ /* 0x000fc600078e00e9 */
[----:B------:R-:W4:Y:S04]  /*9450*/  LDL.LU R231, [R1+0xae8] ;  /* 0x000ae80001e77983 */ /* 0x000f280000300800 */
[----:B------:R-:W4:Y:S04]  /*9460*/  LDL.LU R232, [R1+0xae4] ;  /* 0x000ae40001e87983 */ /* 0x000f280000300800 */
[----:B------:R-:W4:Y:S04]  /*9470*/  LDL.LU R233, [R1+0xae0] ;  /* 0x000ae00001e97983 */ /* 0x000f280000300800 */
[----:B------:R-:W4:Y:S04]  /*9480*/  LDL.LU R234, [R1+0xadc] ;  /* 0x000adc0001ea7983 */ /* 0x000f280000300800 */
[----:B------:R-:W4:Y:S04]  /*9490*/  LDL.LU R235, [R1+0xad8] ;  /* 0x000ad80001eb7983 */ /* 0x000f280000300800 */
        /* <DEDUP_REMOVED lines=186> */
[----:B------:R-:W-:Y:S01]  /*a040*/  IMAD.MOV.U32 R146, RZ, RZ, R17 ;  /* 0x000000ffff927224 */ /* 0x000fe200078e0011 */
[----:B------:R-:W-:Y:S01]  /*a050*/  MOV R147, R16 ;  /* 0x0000001000937202 */ /* 0x000fe20000000f00 */
[----:B------:R-:W-:Y:S01]  /*a060*/  IMAD.MOV.U32 R148, RZ, RZ, R5 ;  /* 0x000000ffff947224 */ /* 0x000fe200078e0005 */
[----:B------:R0:W5:Y:S01]  /*a070*/  LDL.LU R17, [R1+0xad4] ;  /* 0x000ad40001117983 */ /* 0x0001620000300800 */
[----:B------:R-:W-:-:S02]  /*a080*/  IMAD.MOV.U32 R150, RZ, RZ, R2 ;  /* 0x000000ffff967224 */ /* 0x000fc400078e0002 */
[----:B------:R-:W-:Y:S01]  /*a090*/  IMAD.MOV.U32 R151, RZ, RZ, R0 ;  /* 0x000000ffff977224 */ /* 0x000fe200078e0000 */
[----:B------:R0:W5:Y:S01]  /*a0a0*/  LDL.LU R16, [R1+0xad0] ;  /* 0x000ad00001107983 */ /* 0x0001620000300800 */
[----:B------:R-:W-:-:S03]  /*a0b0*/  IMAD.MOV.U32 R149, RZ, RZ, R3 ;  /* 0x000000ffff957224 */ /* 0x000fc600078e0003 */
[----:B------:R0:W5:Y:S04]  /*a0c0*/  LDL.LU R5, [R1+0xacc] ;  /* 0x000acc0001057983 */ /* 0x0001680000300800 */
[----:B------:R0:W5:Y:S04]  /*a0d0*/  LDL.LU R3, [R1+0xac8] ;  /* 0x000ac80001037983 */ /* 0x0001680000300800 */
[----:B------:R0:W5:Y:S04]  /*a0e0*/  LDL.LU R2, [R1+0xac4] ;  /* 0x000ac40001027983 */ /* 0x0001680000300800 */
[----:B------:R0:W5:Y:S04]  /*a0f0*/  LDL.LU R0, [R1+0xac0] ;  /* 0x000ac00001007983 */ /* 0x0001680000300800 */
        /* <DEDUP_REMOVED lines=191> */
[----:B------:R-:W-:Y:S01]  /*acf0*/  IMAD.MOV.U32 R151, RZ, RZ, R220 ;  /* 0x000000ffff977224 */ /* 0x000fe200078e00dc */
[----:B------:R-:W-:Y:S02]  /*ad00*/  UIADD3 UR8, UR12, 0x2, URZ ;  /* 0x000000020c087890 */ /* 0x000fe4000fffe03f */
[----:B------:R-:W-:Y:S01]  /*ad10*/  UIADD3 UR10, UR13, 0x2, URZ ;  /* 0x000000020d0a7890 */ /* 0x000fe2000fffe03f */
[----:B------:R-:W-:Y:S01]  /*ad20*/  UMOV UR9, 0x80000020 ;  /* 0x8000002000097882 */ /* 0x000fe20000000000 */
[----:B------:R-:W-:Y:S01]  /*ad30*/  UMOV UR11, 0x80000020 ;  /* 0x80000020000b7882 */ /* 0x000fe20000000000 */
        /* <DEDUP_REMOVED lines=239> */
[----:B------:R-:W-:Y:S01]  /*bc30*/  IMAD.MOV.U32 R235, RZ, RZ, R4 ;  /* 0x000000ffffeb7224 */ /* 0x000fe200078e0004 */
[----:B------:R-:W-:Y:S01]  /*bc40*/  UIADD3 UR8, UR12, 0x402, URZ ;  /* 0x000004020c087890 */ /* 0x000fe2000fffe03f */
[----:B------:R-:W3:Y:S01]  /*bc50*/  LDL.LU.64 R106, [R1+0x808] ;  /* 0x00080800016a7983 */ /* 0x000ee20000300a00 */
[----:B------:R-:W-:-:S03]  /*bc60*/  UMOV UR9, 0x80000020 ;  /* 0x8000002000097882 */ /* 0x000fc60000000000 */
        /* <DEDUP_REMOVED lines=137> */
[----:B------:R-:W-:Y:S01]  /*c500*/  BPT.TRAP 0x1 ;  /* 0x000000040000795c */ /* 0x000fe20000300000 */
.L_x_27:
[----:B-----5:R-:W-:Y:S01]  /*c510*/  ISETP.NE.AND P1, PT, R17, RZ, PT ;  /* 0x000000ff1100720c */ /* 0x020fe20003f25270 */
[----:B------:R-:W-:Y:S01]  /*c520*/  IMAD.U32 R4, RZ, RZ, UR7 ;  /* 0x00000007ff047e24 */ /* 0x000fe2000f8e00ff */
[----:B------:R-:W-:-:S11]  /*c530*/  UISETP.GT.U32.AND UP0, UPT, UR40, 0x1, UPT ;  /* 0x000000012800788c */ /* 0x000fd6000bf04070 */
[----:B------:R-:W-:-:S05]  /*c540*/  @P1 LEA R4, R4, UR45, 0x3 ;  /* 0x0000002d04041c11 */ /* 0x000fca000f8e18ff */
[----:B------:R-:W-:-:S05]  /*c550*/  @P1 VIADD R4, R4, 0x20 ;  /* 0x0000002004041836 */ /* 0x000fca0000000000 */
[----:B------:R-:W-:-:S04]  /*c560*/  @P1 PRMT R4, R156, 0x654, R4 ;  /* 0x000006549c041816 */ /* 0x000fc80000000004 */
[----:B------:R0:W-:Y:S01]  /*c570*/  @P1 SYNCS.ARRIVE.TRANS64.RED.A1T0 RZ, [R4+URZ], RZ ;  /* 0x000000ff04ff19a7 */ /* 0x0001e2000810043f */
[----:B------:R-:W-:-:S13]  /*c580*/  PLOP3.LUT P1, PT, PT, PT, UP0, 0x80, 0x0 ;  /* 0x000000000000781c */ /* 0x000fda0003f2f008 */
[----:B0-----:R-:W-:Y:S05]  /*c590*/  @P1 BRA `(.L_x_28) ;  /* 0x0000000000041947 */ /* 0x001fea0003800000 */
[----:B------:R-:W-:Y:S01]  /*c5a0*/  BPT.TRAP 0x1 ;  /* 0x000000040000795c */ /* 0x000fe20000300000 */
.L_x_28:
[----:B------:R-:W-:Y:S01]  /*c5b0*/  UIADD3 UR6, UR6, 0x1, URZ ;  /* 0x0000000106067890 */ /* 0x000fe2000fffe03f */
[C---:B------:R-:W-:Y:S01]  /*c5c0*/  ISETP.GT.AND P1, PT, R0.reuse, 0x1, PT ;  /* 0x000000010000780c */ /* 0x040fe20003f24270 */
[----:B------:R-:W-:Y:S01]  /*c5d0*/  UIADD3 UR7, UR7, 0x1, URZ ;  /* 0x0000000107077890 */ /* 0x000fe2000fffe03f */
[----:B------:R-:W-:Y:S01]  /*c5e0*/  VIADD R0, R0, 0xffffffff ;  /* 0xffffffff00007836 */ /* 0x000fe20000000000 */
[----:B------:R-:W-:Y:S02]  /*c5f0*/  UISETP.NE.AND UP0, UPT, UR6, 0x4, UPT ;  /* 0x000000040600788c */ /* 0x000fe4000bf05270 */
[----:B------:R-:W-:Y:S02]  /*c600*/  UISETP.NE.AND UP1, UPT, UR7, 0x4, UPT ;  /* 0x000000040700788c */ /* 0x000fe4000bf25270 */
[----:B------:R-:W-:Y:S02]  /*c610*/  USEL UR8, URZ, 0x1, UP0 ;  /* 0x000000013f087887 */ /* 0x000fe40008000000 */
[----:B------:R-:W-:-:S02]  /*c620*/  USEL UR6, UR6, URZ, UP0 ;  /* 0x0000003f06067287 */ /* 0x000fc40008000000 */
[----:B------:R-:W-:Y:S02]  /*c630*/  USEL UR7, UR7, URZ, UP1 ;  /* 0x0000003f07077287 */ /* 0x000fe40008800000 */
[----:B------:R-:W-:Y:S01]  /*c640*/  LOP3.LUT R3, R3, UR8, RZ, 0x3c, !PT ;  /* 0x0000000803037c12 */ /* 0x000fe2000f8e3cff */
[----:B------:R-:W-:Y:S09]  /*c650*/  @P1 BRA `(.L_x_29) ;  /* 0xffffff9800801947 */ /* 0x000ff2000383ffff */
.L_x_22:
[----:B------:R-:W0:Y:S02]  /*c660*/  LDC R0, c[0x0][0x28c] ;  /* 0x0000a300ff007b82 */ /* 0x000e240000000800 */
[----:B0-----:R-:W-:-:S13]  /*c670*/  ISETP.GE.AND P1, PT, R0, 0x1, PT ;  /* 0x000000010000780c */ /* 0x001fda0003f26270 */
[----:B------:R-:W-:Y:S05]  /*c680*/  @!P1 BRA `(.L_x_30) ;  /* 0x0000000000389947 */ /* 0x000fea0003800000 */
[----:B------:R-:W-:Y:S05]  /*c690*/  @!P0 BRA `(.L_x_31) ;  /* 0x0000000000048947 */ /* 0x000fea0003800000 */
[----:B------:R-:W-:Y:S01]  /*c6a0*/  BPT.TRAP 0x1 ;  /* 0x000000040000795c */ /* 0x000fe20000300000 */
.L_x_31:
[----:B-----5:R-:W-:Y:S01]  /*c6b0*/  ISETP.NE.AND P0, PT, R17, RZ, PT ;  /* 0x000000ff1100720c */ /* 0x020fe20003f05270 */
[----:B------:R-:W-:Y:S01]  /*c6c0*/  IMAD.U32 R3, RZ, RZ, UR45 ;  /* 0x0000002dff037e24 */ /* 0x000fe2000f8e00ff */
[----:B------:R-:W-:-:S11]  /*c6d0*/  UISETP.GT.U32.AND UP0, UPT, UR40, 0x1, UPT ;  /* 0x000000012800788c */ /* 0x000fd6000bf04070 */
[----:B------:R-:W-:-:S05]  /*c6e0*/  @P0 IADD3 R0, R5, UR39, RZ ;  /* 0x0000002705000c10 */ /* 0x000fca000fffe0ff */
[----:B------:R-:W-:-:S05]  /*c6f0*/  @P0 IMAD.SHL.U32 R0, R0, 0x8, RZ ;  /* 0x0000000800000824 */ /* 0x000fca00078e00ff */
[----:B------:R-:W-:-:S04]  /*c700*/  @P0 LOP3.LUT R0, R0, 0x18, RZ, 0xc0, !PT ;  /* 0x0000001800000812 */ /* 0x000fc800078ec0ff */
[----:B------:R-:W-:-:S04]  /*c710*/  @P0 IADD3 R0, R3, 0x20, R0 ;  /* 0x0000002003000810 */ /* 0x000fc80007ffe000 */
[----:B------:R-:W-:-:S04]  /*c720*/  @P0 PRMT R0, R156, 0x654, R0 ;  /* 0x000006549c000816 */ /* 0x000fc80000000000 */
[----:B------:R0:W-:Y:S01]  /*c730*/  @P0 SYNCS.ARRIVE.TRANS64.RED.A1T0 RZ, [R0+URZ], RZ ;  /* 0x000000ff00ff09a7 */ /* 0x0001e2000810043f */
[----:B------:R-:W-:-:S13]  /*c740*/  PLOP3.LUT P0, PT, PT, PT, UP0, 0x80, 0x0 ;  /* 0x000000000000781c */ /* 0x000fda0003f0f008 */
[----:B0-----:R-:W-:Y:S05]  /*c750*/  @P0 BRA `(.L_x_30) ;  /* 0x0000000000040947 */ /* 0x001fea0003800000 */
[----:B------:R-:W-:Y:S01]  /*c760*/  BPT.TRAP 0x1 ;  /* 0x000000040000795c */ /* 0x000fe20000300000 */
.L_x_30:
[----:B------:R-:W0:Y:S01]  /*c770*/  S2R R7, SR_TID.X ;  /* 0x0000000000077919 */ /* 0x000e220000002100 */
[----:B------:R-:W-:Y:S01]  /*c780*/  MOV R21, 0x6540 ;  /* 0x0000654000157802 */ /* 0x000fe20000000f00 */
[----:B------:R-:W-:Y:S01]  /*c790*/  ULDC UR9, c[0x0][0x288] ;  /* 0x0000a20000097ab9 */ /* 0x000fe20000000800 */
[----:B------:R-:W-:Y:S02]  /*c7a0*/  UIADD3 UR39, UR44, UR39, URZ ;  /* 0x000000272c277290 */ /* 0x000fe4000fffe03f */
[----:B------:R-:W-:Y:S02]  /*c7b0*/  UIMAD.WIDE UR6, UR41, 0x200, URZ ;  /* 0x00000200290678a5 */ /* 0x000fe4000f8e023f */
[----:B------:R-:W-:Y:S01]  /*c7c0*/  USHF.L.U32 UR41, UR41, 0x9, URZ ;  /* 0x0000000929297899 */ /* 0x000fe2000800063f */
[----:B------:R-:W-:Y:S01]  /*c7d0*/  ULDC UR8, c[0x0][0x284] ;  /* 0x0000a10000087ab9 */ /* 0x000fe20000000800 */
[----:B------:R-:W-:Y:S02]  /*c7e0*/  USHF.R.U32.HI UR4, URZ, 0x2, UR39 ;  /* 0x000000023f047899 */ /* 0x000fe40008011627 */
[----:B------:R-:W-:-:S02]  /*c7f0*/  USHF.R.S32.HI UR12, URZ, 0x1f, UR43 ;  /* 0x0000001f3f0c7899 */ /* 0x000fc4000801142b */
[----:B------:R-:W-:Y:S01]  /*c800*/  ULOP3.LUT UR4, UR4, 0x1, URZ, 0xc0, !UPT ;  /* 0x0000000104047892 */ /* 0x000fe2000f8ec03f */
[----:B------:R-:W-:Y:S01]  /*c810*/  ULDC.64 UR10, c[0x0][0x5d0] ;  /* 0x00017400000a7ab9 */ /* 0x000fe20000000a00 */
[----:B------:R-:W-:Y:S02]  /*c820*/  UISETP.GT.U32.AND UP1, UPT, UR39, 0x3, UPT ;  /* 0x000000032700788c */ /* 0x000fe4000bf24070 */
[----:B------:R-:W-:Y:S02]  /*c830*/  UISETP.NE.U32.AND UP0, UPT, UR4, 0x1, UPT ;  /* 0x000000010400788c */ /* 0x000fe4000bf05070 */
[----:B------:R-:W-:Y:S02]  /*c840*/  UIMAD UR5, UR12, UR10, URZ ;  /* 0x0000000a0c0572a4 */ /* 0x000fe4000f8e023f */
[----:B------:R-:W-:Y:S02]  /*c850*/  UISETP.LT.U32.AND UP1, UPT, UR44, 0x4, UP1 ;  /* 0x000000042c00788c */ /* 0x000fe40008f21070 */
[----:B------:R-:W-:-:S02]  /*c860*/  UISETP.GT.U32.AND UP0, UPT, UR44, 0x3, !UP0 ;  /* 0x000000032c00788c */ /* 0x000fc4000c704070 */
[----:B------:R-:W-:Y:S02]  /*c870*/  UIMAD UR5, UR43, UR11, UR5 ;  /* 0x0000000b2b0572a4 */ /* 0x000fe4000f8e0205 */
[----:B------:R-:W-:Y:S02]  /*c880*/  USEL UR4, URZ, 0x1, !UP0 ;  /* 0x000000013f047887 */ /* 0x000fe4000c000000 */
[----:B------:R-:W-:Y:S01]  /*c890*/  ULOP3.LUT UR39, UR39, 0x3, URZ, 0xc0, !UPT ;  /* 0x0000000327277892 */ /* 0x000fe2000f8ec03f */
[C---:B0-----:R-:W-:Y:S01]  /*c8a0*/  IMAD.SHL.U32 R20, R7.reuse, 0x2, RZ ;  /* 0x0000000207147824 */ /* 0x041fe200078e00ff */
[----:B------:R-:W-:Y:S02]  /*c8b0*/  SHF.R.U32.HI R4, RZ, 0x2, R7 ;  /* 0x00000002ff047819 */ /* 0x000fe40000011607 */
[----:B-----5:R-:W-:Y:S02]  /*c8c0*/  LOP3.LUT R5, R7, 0x60, RZ, 0xc0, !PT ;  /* 0x0000006007057812 */ /* 0x020fe400078ec0ff */
[----:B------:R-:W-:-:S02]  /*c8d0*/  LOP3.LUT R20, R20, 0x6, RZ, 0xc0, !PT ;  /* 0x0000000614147812 */ /* 0x000fc400078ec0ff */
[----:B------:R-:W-:Y:S02]  /*c8e0*/  SHF.R.U32.HI R3, RZ, 0x7, R7 ;  /* 0x00000007ff037819 */ /* 0x000fe40000011607 */
[----:B------:R-:W-:Y:S01]  /*c8f0*/  PRMT R20, R20, R21, UR42 ;  /* 0x0000002a14147e16 */ /* 0x000fe20008000015 */
[----:B------:R-:W-:Y:S01]  /*c900*/  USHF.L.U32 UR42, UR42, 0x8, URZ ;  /* 0x000000082a2a7899 */ /* 0x000fe2000800063f */
[----:B------:R-:W-:Y:S02]  /*c910*/  LOP3.LUT R4, R4, 0x7, RZ, 0xc0, !PT ;  /* 0x0000000704047812 */ /* 0x000fe400078ec0ff */
[----:B------:R-:W-:Y:S01]  /*c920*/  SHF.R.U32.HI R5, RZ, 0x1, R5 ;  /* 0x00000001ff057819 */ /* 0x000fe20000011605 */
[----:B------:R-:W-:Y:S01]  /*c930*/  UISETP.GE.AND UP2, UPT, UR42, UR9, UPT ;  /* 0x000000092a00728c */ /* 0x000fe2000bf46270 */
[----:B------:R-:W-:Y:S02]  /*c940*/  LOP3.LUT R3, R3, 0x1, RZ, 0xc0, !PT ;  /* 0x0000000103037812 */ /* 0x000fe400078ec0ff */
[----:B------:R-:W-:Y:S01]  /*c950*/  IADD3 R0, RZ, -R5, -R4 ;  /* 0x80000005ff007210 */ /* 0x000fe20007ffe804 */
[----:B------:R-:W-:Y:S01]  /*c960*/  UISETP.GE.OR UP2, UPT, UR41, UR8, UP2 ;  /* 0x000000082900728c */ /* 0x000fe20009746670 */
[----:B------:R-:W-:Y:S01]  /*c970*/  LOP3.LUT R6, R7, 0x3, RZ, 0xc0, !PT ;  /* 0x0000000307067812 */ /* 0x000fe200078ec0ff */
[C---:B------:R-:W-:Y:S01]  /*c980*/  IMAD.SHL.U32 R163, R3.reuse, 0x40, RZ ;  /* 0x0000004003a37824 */ /* 0x040fe200078e00ff */
[----:B------:R-:W-:Y:S01]  /*c990*/  SHF.R.S32.HI R21, RZ, 0x1f, R20 ;  /* 0x0000001fff157819 */ /* 0x000fe20000011414 */
[----:B------:R-:W-:-:S02]  /*c9a0*/  IMAD R0, R3, -0x40, R0 ;  /* 0xffffffc003007824 */ /* 0x000fc400078e0200 */
[----:B------:R-:W-:Y:S01]  /*c9b0*/  PLOP3.LUT P0, PT, PT, PT, UP2, 0x80, 0x0 ;  /* 0x000000000000781c */ /* 0x000fe20003f0f028 */
[----:B------:R-:W-:Y:S01]  /*c9c0*/  IMAD.MOV.U32 R3, RZ, RZ, -0x2 ;  /* 0xfffffffeff037424 */ /* 0x000fe200078e00ff */
[----:B------:R-:W-:Y:S01]  /*c9d0*/  LOP3.LUT R163, R163, 0x40, R4, 0xe2, !PT ;  /* 0x00000040a3a37812 */ /* 0x000fe200078ee204 */
[----:B------:R-:W-:Y:S02]  /*c9e0*/  IMAD.U32 R4, RZ, RZ, UR10 ;  /* 0x0000000aff047e24 */ /* 0x000fe4000f8e00ff */
[----:B------:R-:W-:Y:S01]  /*c9f0*/  IMAD R6, R6, R3, UR9 ;  /* 0x0000000906067e24 */ /* 0x000fe2000f8e0203 */
[----:B------:R-:W-:Y:S01]  /*ca00*/  LOP3.LUT R163, R163, UR6, R5, 0xfe, !PT ;  /* 0x00000006a3a37c12 */ /* 0x000fe2000f8efe05 */
[----:B------:R-:W-:Y:S01]  /*ca10*/  IMAD.U32 R3, RZ, RZ, UR8 ;  /* 0x00000008ff037e24 */ /* 0x000fe2000f8e00ff */
[----:B------:R-:W-:Y:S01]  /*ca20*/  USEL UR8, URZ, 0x1, !UP1 ;  /* 0x000000013f087887 */ /* 0x000fe2000c800000 */
[----:B------:R-:W-:-:S03]  /*ca30*/  IMAD.WIDE.U32 R4, R4, UR43, R20 ;  /* 0x0000002b04047c25 */ /* 0x000fc6000f8e0014 */
[----:B------:R-:W-:Y:S01]  /*ca40*/  IADD3 R3, R3, -UR41, R0 ;  /* 0x8000002903037c10 */ /* 0x000fe2000fffe000 */
[----:B------:R-:W-:Y:S01]  /*ca50*/  ULOP3.LUT UR38, UR4, UR38, UR8, 0x96, !UPT ;  /* 0x0000002604267292 */ /* 0x000fe2000f8e9608 */
[----:B------:R-:W-:Y:S01]  /*ca60*/  VIADD R5, R5, UR5 ;  /* 0x0000000505057c36 */ /* 0x000fe20008000000 */
[----:B------:R-:W-:Y:S01]  /*ca70*/  UMOV UR41, 0xffffffff ;  /* 0xffffffff00297882 */ /* 0x000fe20000000000 */
[----:B------:R-:W-:Y:S01]  /*ca80*/  VIADD R0, R6, -UR42 ;  /* 0x8000002a06007c36 */ /* 0x000fe20008000000 */
[----:B------:R-:W-:Y:S08]  /*ca90*/  @P0 BRA `(.L_x_32) ;  /* 0x0000021c00e80947 */ /* 0x000ff00003800000 */
[----:B------:R-:W-:Y:S01]  /*caa0*/  FSETP.NEU.AND P1, PT, R16, RZ, PT ;  /* 0x000000ff1000720b */ /* 0x000fe20003f2d000 */
[----:B------:R-:W-:Y:S01]  /*cab0*/  ULDC.64 UR8, c[0x0][0x5c8] ;  /* 0x0001720000087ab9 */ /* 0x000fe20000000a00 */
[----:B------:R-:W-:Y:S01]  /*cac0*/  ISETP.GT.AND P0, PT, R3, RZ, PT ;  /* 0x000000ff0300720c */ /* 0x000fe20003f04270 */
[----:B------:R-:W-:Y:S01]  /*cad0*/  UIMAD UR4, UR7, UR8, URZ ;  /* 0x00000008070472a4 */ /* 0x000fe2000f8e023f */
[----:B------:R-:W-:Y:S01]  /*cae0*/  IMAD.U32 R13, RZ, RZ, UR9 ;  /* 0x00000009ff0d7e24 */ /* 0x000fe2000f8e00ff */
[----:B------:R-:W-:Y:S01]  /*caf0*/  BSSY B0, `(.L_x_32) ;  /* 0x00021f4000007945 */ /* 0x000fe20003800000 */
[----:B------:R-:W-:Y:S01]  /*cb00*/  IMAD.WIDE.U32 R4, R163, UR8, R4 ;  /* 0x00000008a3047c25 */ /* 0x000fe2000f8e0004 */
[----:B------:R-:W-:-:S03]  /*cb10*/  ISETP.GT.AND P2, PT, R0, RZ, P0 ;  /* 0x000000ff0000720c */ /* 0x000fc60000744270 */
[----:B------:R-:W-:-:S05]  /*cb20*/  IMAD R13, R163, R13, UR4 ;  /* 0x00000004a30d7e24 */ /* 0x000fca000f8e020d */
[----:B------:R-:W-:Y:S01]  /*cb30*/  IADD3 R13, R5, R13, RZ ;  /* 0x0000000d050d7210 */ /* 0x000fe20007ffe0ff */
[----:B------:R-:W-:Y:S06]  /*cb40*/  @!P1 BRA `(.L_x_33) ;  /* 0x0000016c00c09947 */ /* 0x000fec0003800000 */
[----:B------:R-:W0:Y:S01]  /*cb50*/  LDC.64 R152, c[0x0][0x5b8] ;  /* 0x00016e00ff987b82 */ /* 0x000e220000000a00 */
[----:B------:R-:W2:Y:S01]  /*cb60*/  LDL.LU R12, [R1+0x400] ;  /* 0x00040000010c7983 */ /* 0x000ea20000300800 */
[----:B------:R-:W-:-:S06]  /*cb70*/  ULDC.64 UR4, c[0x0][0x5c0] ;  /* 0x0001700000047ab9 */ /* 0x000fcc0000000a00 */
[----:B------:R-:W1:Y:S08]  /*cb80*/  LDC.64 R18, c[0x0][0x5b0] ;  /* 0x00016c00ff127b82 */ /* 0x000e700000000a00 */
[----:B------:R-:W3:Y:S01]  /*cb90*/  LDC.64 R14, c[0x0][0x5a8] ;  /* 0x00016a00ff0e7b82 */ /* 0x000ee20000000a00 */
[C---:B0-----:R-:W-:Y:S02]  /*cba0*/  IMAD R162, R152.reuse, UR12, RZ ;  /* 0x0000000c98a27c24 */ /* 0x041fe4000f8e02ff */
[----:B------:R-:W-:-:S04]  /*cbb0*/  IMAD.WIDE.U32 R166, R152, UR43, R20 ;  /* 0x0000002b98a67c25 */ /* 0x000fc8000f8e0014 */
[----:B------:R-:W-:Y:S02]  /*cbc0*/  IMAD R162, R153, UR43, R162 ;  /* 0x0000002b99a27c24 */ /* 0x000fe4000f8e02a2 */
[----:B-1----:R-:W-:Y:S02]  /*cbd0*/  IMAD R11, R18, UR7, RZ ;  /* 0x00000007120b7c24 */ /* 0x002fe4000f8e02ff */
[----:B------:R-:W-:Y:S02]  /*cbe0*/  IMAD.IADD R23, R167, 0x1, R162 ;  /* 0x00000001a7177824 */ /* 0x000fe400078e02a2 */
[----:B------:R-:W-:Y:S02]  /*cbf0*/  IMAD.MOV.U32 R22, RZ, RZ, R166 ;  /* 0x000000ffff167224 */ /* 0x000fe400078e00a6 */
[C---:B------:R-:W-:Y:S02]  /*cc00*/  IMAD R11, R163.reuse, R19, R11 ;  /* 0x00000013a30b7224 */ /* 0x040fe400078e020b */
[----:B------:R-:W-:-:S04]  /*cc10*/  IMAD.WIDE.U32 R6, R163, R18, R22 ;  /* 0x00000012a3067225 */ /* 0x000fc800078e0016 */
[----:B------:R-:W-:Y:S01]  /*cc20*/  IMAD.IADD R5, R7, 0x1, R11 ;  /* 0x0000000107057824 */ /* 0x000fe200078e020b */
[----:B---3--:R-:W-:-:S04]  /*cc30*/  LEA R8, P1, R6, R14, 0x1 ;  /* 0x0000000e06087211 */ /* 0x008fc800078208ff */
[----:B------:R-:W-:-:S05]  /*cc40*/  LEA.HI.X R9, R6, R15, R5, 0x1, P1 ;  /* 0x0000000f06097211 */ /* 0x000fca00008f0c05 */
[----:B------:R-:W3:Y:S01]  /*cc50*/  @P2 LDG.E.LTC128B.U16 R10, desc[UR36][R8.64] ;  /* 0x00000024080a2981 */ /* 0x000ee2000c1e1520 */
[----:B------:R-:W-:Y:S01]  /*cc60*/  BSSY B1, `(.L_x_34) ;  /* 0x0000011000017945 */ /* 0x000fe20003800000 */
[----:B---3--:R-:W-:-:S05]  /*cc70*/  HADD2.F32 R5, -RZ, R10.H0_H0 ;  /* 0x2000000aff057230 */ /* 0x008fca0000004100 */
[----:B------:R-:W-:-:S04]  /*cc80*/  FMUL R5, R5, R16 ;  /* 0x0000001005057220 */ /* 0x000fc80000400000 */
[----:B--2---:R-:W-:Y:S01]  /*cc90*/  FFMA R5, R12, R2, R5 ;  /* 0x000000020c057223 */ /* 0x004fe20000000005 */
[----:B------:R-:W-:-:S04]  /*cca0*/  LEA R12, P1, R4, UR4, 0x1 ;  /* 0x00000004040c7c11 */ /* 0x000fc8000f8208ff */
[----:B------:R-:W-:Y:S02]  /*ccb0*/  LEA.HI.X R13, R4, UR5, R13, 0x1, P1 ;  /* 0x00000005040d7c11 */ /* 0x000fe400088f0c0d */
[----:B------:R-:W-:-:S05]  /*ccc0*/  F2FP.F16.F32.PACK_AB R4, RZ, R5 ;  /* 0x00000005ff04723e */ /* 0x000fca00000000ff */
[----:B------:R0:W-:Y:S02]  /*ccd0*/  @P2 STG.E.U16 desc[UR36][R12.64], R4 ;  /* 0x000000040c002986 */ /* 0x0001e4000c101524 */
[----:B0-----:R-:W-:-:S04]  /*cce0*/  IMAD.WIDE.U32 R4, R163, R18, R20 ;  /* 0x00000012a3047225 */ /* 0x001fc800078e0014 */
[----:B------:R-:W-:Y:S02]  /*ccf0*/  IMAD.IADD R5, R11, 0x1, R5 ;  /* 0x000000010b057824 */ /* 0x000fe400078e0205 */
[----:B------:R-:W-:-:S04]  /*cd00*/  IMAD.WIDE.U32 R4, R152, UR43, R4 ;  /* 0x0000002b98047c25 */ /* 0x000fc8000f8e0004 */
[----:B------:R-:W-:Y:S01]  /*cd10*/  IMAD.IADD R5, R162, 0x1, R5 ;  /* 0x00000001a2057824 */ /* 0x000fe200078e0205 */
[----:B------:R-:W-:-:S04]  /*cd20*/  LEA R8, P1, R4, R14, 0x1 ;  /* 0x0000000e04087211 */ /* 0x000fc800078208ff */
[----:B------:R-:W-:Y:S02]  /*cd30*/  LEA.HI.X R9, R4, R15, R5, 0x1, P1 ;  /* 0x0000000f04097211 */ /* 0x000fe400008f0c05 */
[----:B------:R-:W-:-:S13]  /*cd40*/  ISETP.GT.AND P1, PT, R0, 0x1, P0 ;  /* 0x000000010000780c */ /* 0x000fda0000724270 */
[----:B------:R-:W-:Y:S05]  /*cd50*/  @!P1 BRA `(.L_x_35) ;  /* 0x0000000000049947 */ /* 0x000fea0003800000 */
[----:B------:R0:W5:Y:S02]  /*cd60*/  LDG.E.LTC128B.U16 R10, desc[UR36][R8.64+0x2] ;  /* 0x00000224080a7981 */ /* 0x000164000c1e1520 */
.L_x_35:
[----:B------:R-:W-:Y:S05]  /*cd70*/  BSYNC B1 ;  /* 0x0000000000017941 */ /* 0x000fea0003800000 */
.L_x_34:
[----:B------:R-:W2:Y:S01]  /*cd80*/  LDL.LU R5, [R1+0x404] ;  /* 0x0004040001057983 */ /* 0x000ea20000300800 */
[----:B-----5:R-:W-:Y:S01]  /*cd90*/  HADD2.F32 R4, -RZ, R10.H0_H0 ;  /* 0x2000000aff047230 */ /* 0x020fe20000004100 */
[C---:B------:R-:W-:Y:S01]  /*cda0*/  SHF.L.U64.HI R169, R18.reuse, 0x3, R19 ;  /* 0x0000000312a97819 */ /* 0x040fe20000010213 */
[----:B------:R-:W-:Y:S01]  /*cdb0*/  IMAD.SHL.U32 R168, R18, 0x8, RZ ;  /* 0x0000000812a87824 */ /* 0x000fe200078e00ff */
[----:B------:R-:W3:Y:S02]  /*cdc0*/  LDL.LU R153, [R1+0x408] ;  /* 0x0004080001997983 */ /* 0x000ee40000300800 */
[----:B------:R-:W-:-:S04]  /*cdd0*/  FMUL R4, R4, R16 ;  /* 0x0000001004047220 */ /* 0x000fc80000400000 */
[----:B--2---:R-:W-:Y:S01]  /*cde0*/  FFMA R4, R5, R2, R4 ;  /* 0x0000000205047223 */ /* 0x004fe20000000004 */
[----:B------:R-:W-:-:S04]  /*cdf0*/  @P1 IMAD.MOV.U32 R5, RZ, RZ, R13 ;  /* 0x000000ffff051224 */ /* 0x000fc800078e000d */
[----:B------:R-:W-:-:S04]  /*ce00*/  F2FP.F16.F32.PACK_AB R4, RZ, R4 ;  /* 0x00000004ff04723e */ /* 0x000fc800000000ff */
[----:B------:R-:W-:Y:S02]  /*ce10*/  PRMT R6, R4, 0x7610, R6 ;  /* 0x0000761004067816 */ /* 0x000fe40000000006 */
[----:B------:R-:W-:-:S05]  /*ce20*/  @P1 MOV R4, R12 ;  /* 0x0000000c00041202 */ /* 0x000fca0000000f00 */
[----:B------:R1:W-:Y:S01]  /*ce30*/  @P1 STG.E.U16 desc[UR36][R4.64+0x2], R6 ;  /* 0x0000020604001986 */ /* 0x0003e2000c101524 */
[----:B------:R-:W-:-:S04]  /*ce40*/  ISETP.GT.AND P1, PT, R3, 0x8, PT ;  /* 0x000000080300780c */ /* 0x000fc80003f24270 */
[----:B------:R-:W-:Y:S01]  /*ce50*/  ISETP.GT.AND P2, PT, R0, RZ, P1 ;  /* 0x000000ff0000720c */ /* 0x000fe20000f44270 */
[----:B-1----:R-:W-:-:S04]  /*ce60*/  IMAD.WIDE.U32 R4, R163, R18, R168 ;  /* 0x00000012a3047225 */ /* 0x002fc800078e00a8 */
[----:B------:R-:W-:Y:S01]  /*ce70*/  IMAD.IADD R11, R11, 0x1, R5 ;  /* 0x000000010b0b7824 */ /* 0x000fe200078e0205 */
[----:B------:R-:W-:-:S05]  /*ce80*/  IADD3 R5, P3, R166, R4, RZ ;  /* 0x00000004a6057210 */ /* 0x000fca0007f7e0ff */
[----:B------:R-:W-:Y:S01]  /*ce90*/  IMAD.X R7, R11, 0x1, R23, P3 ;  /* 0x000000010b077824 */ /* 0x000fe200018e0617 */
[----:B------:R-:W-:-:S04]  /*cea0*/  LEA R6, P3, R5, R14, 0x1 ;  /* 0x0000000e05067211 */ /* 0x000fc800078608ff */
[----:B------:R-:W-:-:S05]  /*ceb0*/  LEA.HI.X R7, R5, R15, R7, 0x1, P3 ;  /* 0x0000000f05077211 */ /* 0x000fca00018f0c07 */
[----:B------:R1:W2:Y:S01]  /*cec0*/  @P2 LDG.E.LTC128B.U16 R10, desc[UR36][R6.64] ;  /* 0x00000024060a2981 */ /* 0x0002a2000c1e1520 */
[----:B------:R-:W-:Y:S01]  /*ced0*/  IADD3 R4, P3, R20, R4, RZ ;  /* 0x0000000414047210 */ /* 0x000fe20007f7e0ff */
[----:B------:R-:W-:Y:S01]  /*cee0*/  IMAD.U32 R165, RZ, RZ, UR8 ;  /* 0x00000008ffa57e24 */ /* 0x000fe2000f8e00ff */
[----:B------:R-:W-:Y:S01]  /*cef0*/  ISETP.GT.AND P4, PT, R0, 0x1, P1 ;  /* 0x000000010000780c */ /* 0x000fe20000f84270 */
[----:B------:R-:W-:Y:S01]  /*cf00*/  IMAD.U32 R164, RZ, RZ, UR9 ;  /* 0x00000009ffa47e24 */ /* 0x000fe2000f8e00ff */
[----:B------:R-:W-:Y:S01]  /*cf10*/  BSSY B1, `(.L_x_36) ;  /* 0x0000013000017945 */ /* 0x000fe20003800000 */
[----:B------:R-:W-:Y:S02]  /*cf20*/  IMAD.X R5, R21, 0x1, R11, P3 ;  /* 0x0000000115057824 */ /* 0x000fe400018e060b */
[----:B------:R-:W-:Y:S02]  /*cf30*/  IMAD.SHL.U32 R165, R165, 0x10, RZ ;  /* 0x00000010a5a57824 */ /* 0x000fe400078e00ff */
[----:B------:R-:W-:-:S05]  /*cf40*/  IMAD.WIDE.U32 R4, R152, UR43, R4 ;  /* 0x0000002b98047c25 */ /* 0x000fca000f8e0004 */
[----:B------:R-:W-:Y:S02]  /*cf50*/  IADD3 R5, R162, R5, RZ ;  /* 0x00000005a2057210 */ /* 0x000fe40007ffe0ff */
[----:B-1----:R-:W-:-:S04]  /*cf60*/  LEA R6, P3, R4, R14, 0x1 ;  /* 0x0000000e04067211 */ /* 0x002fc800078608ff */
[----:B------:R-:W-:Y:S01]  /*cf70*/  LEA.HI.X R7, R4, R15, R5, 0x1, P3 ;  /* 0x0000000f04077211 */ /* 0x000fe200018f0c05 */
[----:B--2---:R-:W-:-:S05]  /*cf80*/  HADD2.F32 R4, -RZ, R10.H0_H0 ;  /* 0x2000000aff047230 */ /* 0x004fca0000004100 */
[----:B------:R-:W-:-:S04]  /*cf90*/  FMUL R4, R4, R16 ;  /* 0x0000001004047220 */ /* 0x000fc80000400000 */
[----:B---3--:R-:W-:Y:S01]  /*cfa0*/  FFMA R5, R153, R2, R4 ;  /* 0x0000000299057223 */ /* 0x008fe20000000004 */
[----:B------:R-:W-:-:S04]  /*cfb0*/  IMAD.U32 R4, RZ, RZ, UR8 ;  /* 0x00000008ff047e24 */ /* 0x000fc8000f8e00ff */
[----:B------:R-:W-:Y:S02]  /*cfc0*/  F2FP.F16.F32.PACK_AB R5, RZ, R5 ;  /* 0x00000005ff05723e */ /* 0x000fe400000000ff */
[----:B------:R-:W-:Y:S02]  /*cfd0*/  SHF.L.U64.HI R164, R4, 0x4, R164 ;  /* 0x0000000404a47819 */ /* 0x000fe400000102a4 */
[----:B------:R-:W-:Y:S02]  /*cfe0*/  IADD3 R4, P3, R165, R12, RZ ;  /* 0x0000000ca5047210 */ /* 0x000fe40007f7e0ff */
[----:B------:R-:W-:-:S03]  /*cff0*/  PRMT R11, R5, 0x7610, R11 ;  /* 0x00007610050b7816 */ /* 0x000fc6000000000b */
[----:B------:R-:W-:-:S05]  /*d000*/  IMAD.X R5, R164, 0x1, R13, P3 ;  /* 0x00000001a4057824 */ /* 0x000fca00018e060d */
[----:B------:R1:W-:Y:S01]  /*d010*/  @P2 STG.E.U16 desc[UR36][R4.64], R11 ;  /* 0x0000000b04002986 */ /* 0x0003e2000c101524 */
[----:B------:R-:W-:Y:S05]  /*d020*/  @!P4 BRA `(.L_x_37) ;  /* 0x000000000004c947 */ /* 0x000fea0003800000 */
[----:B------:R2:W5:Y:S02]  /*d030*/  LDG.E.LTC128B.U16 R10, desc[UR36][R6.64+0x2] ;  /* 0x00000224060a7981 */ /* 0x000564000c1e1520 */
.L_x_37:
[----:B------:R-:W-:Y:S05]  /*d040*/  BSYNC B1 ;  /* 0x0000000000017941 */ /* 0x000fea0003800000 */
.L_x_36:
[----:B------:R-:W3:Y:S01]  /*d050*/  LDL.LU R153, [R1+0x40c] ;  /* 0x00040c0001997983 */ /* 0x000ee20000300800 */
[----:B-1---5:R-:W-:Y:S01]  /*d060*/  HADD2.F32 R11, -RZ, R10.H0_H0 ;  /* 0x2000000aff0b7230 */ /* 0x022fe20000004100 */
[----:B------:R-:W-:Y:S01]  /*d070*/  ISETP.GT.AND P2, PT, R0, 0x8, P0 ;  /* 0x000000080000780c */ /* 0x000fe20000744270 */
[----:B------:R-:W-:Y:S03]  /*d080*/  BSSY B1, `(.L_x_38) ;  /* 0x0000007000017945 */ /* 0x000fe60003800000 */
[----:B------:R-:W-:-:S04]  /*d090*/  FMUL R11, R11, R16 ;  /* 0x000000100b0b7220 */ /* 0x000fc80000400000 */
[----:B---3--:R-:W-:-:S05]  /*d0a0*/  FFMA R11, R153, R2, R11 ;  /* 0x00000002990b7223 */ /* 0x008fca000000000b */
[----:B------:R-:W-:-:S05]  /*d0b0*/  F2FP.F16.F32.PACK_AB R11, RZ, R11 ;  /* 0x0000000bff0b723e */ /* 0x000fca00000000ff */
[----:B------:R1:W-:Y:S01]  /*d0c0*/  @P4 STG.E.U16 desc[UR36][R4.64+0x2], R11 ;  /* 0x0000020b04004986 */ /* 0x0003e2000c101524 */
[----:B------:R-:W-:Y:S05]  /*d0d0*/  @!P2 BRA `(.L_x_39) ;  /* 0x000000000004a947 */ /* 0x000fea0003800000 */
[----:B------:R3:W5:Y:S02]  /*d0e0*/  LDG.E.LTC128B.U16 R10, desc[UR36][R8.64+0x10] ;  /* 0x00001024080a7981 */ /* 0x000764000c1e1520 */
.L_x_39:
[----:B------:R-:W-:Y:S05]  /*d0f0*/  BSYNC B1 ;  /* 0x0000000000017941 */ /* 0x000fea0003800000 */
.L_x_38:
[----:B------:R-:W4:Y:S01]  /*d100*/  LDL.LU R153, [R1+0x410] ;  /* 0x0004100001997983 */ /* 0x000f220000300800 */
[----:B-1---5:R-:W-:Y:S01]  /*d110*/  HADD2.F32 R11, -RZ, R10.H0_H0 ;  /* 0x2000000aff0b7230 */ /* 0x022fe20000004100 */
[----:B------:R-:W-:Y:S01]  /*d120*/  ISETP.GT.AND P3, PT, R0, 0x9, P0 ;  /* 0x000000090000780c */ /* 0x000fe20000764270 */
[----:B------:R-:W-:Y:S03]  /*d130*/  BSSY B1, `(.L_x_40) ;  /* 0x0000007000017945 */ /* 0x000fe60003800000 */
[----:B------:R-:W-:-:S04]  /*d140*/  FMUL R11, R11, R16 ;  /* 0x000000100b0b7220 */ /* 0x000fc80000400000 */
[----:B----4-:R-:W-:-:S05]  /*d150*/  FFMA R11, R153, R2, R11 ;  /* 0x00000002990b7223 */ /* 0x010fca000000000b */
[----:B------:R-:W-:-:S05]  /*d160*/  F2FP.F16.F32.PACK_AB R11, RZ, R11 ;  /* 0x0000000bff0b723e */ /* 0x000fca00000000ff */
[----:B------:R1:W-:Y:S01]  /*d170*/  @P2 STG.E.U16 desc[UR36][R12.64+0x10], R11 ;  /* 0x0000100b0c002986 */ /* 0x0003e2000c101524 */
[----:B------:R-:W-:Y:S05]  /*d180*/  @!P3 BRA `(.L_x_41) ;  /* 0x000000000004b947 */ /* 0x000fea0003800000 */
[----:B------:R4:W5:Y:S02]  /*d190*/  LDG.E.LTC128B.U16 R10, desc[UR36][R8.64+0x12] ;  /* 0x00001224080a7981 */ /* 0x000964000c1e1520 */
.L_x_41:
[----:B------:R-:W-:Y:S05]  /*d1a0*/  BSYNC B1 ;  /* 0x0000000000017941 */ /* 0x000fea0003800000 */
.L_x_40:
[----:B------:R-:W2:Y:S01]  /*d1b0*/  LDL.LU R153, [R1+0x414] ;  /* 0x0004140001997983 */ /* 0x000ea20000300800 */
[----:B-1---5:R-:W-:Y:S01]  /*d1c0*/  HADD2.F32 R11, -RZ, R10.H0_H0 ;  /* 0x2000000aff0b7230 */ /* 0x022fe20000004100 */
[----:B------:R-:W-:Y:S01]  /*d1d0*/  ISETP.GT.AND P2, PT, R0, 0x8, P1 ;  /* 0x000000080000780c */ /* 0x000fe20000f44270 */
[----:B------:R-:W-:Y:S03]  /*d1e0*/  BSSY B1, `(.L_x_42) ;  /* 0x0000007000017945 */ /* 0x000fe60003800000 */
[----:B------:R-:W-:-:S04]  /*d1f0*/  FMUL R11, R11, R16 ;  /* 0x000000100b0b7220 */ /* 0x000fc80000400000 */
[----:B--2---:R-:W-:-:S05]  /*d200*/  FFMA R11, R153, R2, R11 ;  /* 0x00000002990b7223 */ /* 0x004fca000000000b */
[----:B------:R-:W-:-:S05]  /*d210*/  F2FP.F16.F32.PACK_AB R11, RZ, R11 ;  /* 0x0000000bff0b723e */ /* 0x000fca00000000ff */
[----:B------:R1:W-:Y:S01]  /*d220*/  @P3 STG.E.U16 desc[UR36][R12.64+0x12], R11 ;  /* 0x0000120b0c003986 */ /* 0x0003e2000c101524 */
[----:B------:R-:W-:Y:S05]  /*d230*/  @!P2 BRA `(.L_x_43) ;  /* 0x000000000004a947 */ /* 0x000fea0003800000 */
[----:B------:R2:W5:Y:S02]  /*d240*/  LDG.E.LTC128B.U16 R10, desc[UR36][R6.64+0x10] ;  /* 0x00001024060a7981 */ /* 0x000564000c1e1520 */
.L_x_43:
[----:B------:R-:W-:Y:S05]  /*d250*/  BSYNC B1 ;  /* 0x0000000000017941 */ /* 0x000fea0003800000 */
.L_x_42:
        /* <DEDUP_REMOVED lines=10> */
.L_x_45:
[----:B------:R-:W-:Y:S05]  /*d300*/  BSYNC B1 ;  /* 0x0000000000017941 */ /* 0x000fea0003800000 */
.L_x_44:
        /* <DEDUP_REMOVED lines=10> */
.L_x_47:
[----:B------:R-:W-:Y:S05]  /*d3b0*/  BSYNC B1 ;  /* 0x0000000000017941 */ /* 0x000fea0003800000 */
.L_x_46:
        /* <DEDUP_REMOVED lines=10> */
.L_x_49:
[----:B------:R-:W-:Y:S05]  /*d460*/  BSYNC B1 ;  /* 0x0000000000017941 */ /* 0x000fea0003800000 */
.L_x_48:
        /* <DEDUP_REMOVED lines=10> */
.L_x_51:
[----:B------:R-:W-:Y:S05]  /*d510*/  BSYNC B1 ;  /* 0x0000000000017941 */ /* 0x000fea0003800000 */
.L_x_50:
        /* <DEDUP_REMOVED lines=10> */
.L_x_53:
[----:B------:R-:W-:Y:S05]  /*d5c0*/  BSYNC B1 ;  /* 0x0000000000017941 */ /* 0x000fea0003800000 */
.L_x_52:
        /* <DEDUP_REMOVED lines=10> */
.L_x_55:
[----:B------:R-:W-:Y:S05]  /*d670*/  BSYNC B1 ;  /* 0x0000000000017941 */ /* 0x000fea0003800000 */
.L_x_54:
        /* <DEDUP_REMOVED lines=10> */
.L_x_57:
[----:B------:R-:W-:Y:S05]  /*d720*/  BSYNC B1 ;  /* 0x0000000000017941 */ /* 0x000fea0003800000 */
.L_x_56:
        /* <DEDUP_REMOVED lines=10> */
.L_x_59:
[----:B------:R-:W-:Y:S05]  /*d7d0*/  BSYNC B1 ;  /* 0x0000000000017941 */ /* 0x000fea0003800000 */
.L_x_58:
        /* <DEDUP_REMOVED lines=10> */
.L_x_61:
[----:B------:R-:W-:Y:S05]  /*d880*/  BSYNC B1 ;  /* 0x0000000000017941 */ /* 0x000fea0003800000 */
.L_x_60:
        /* <DEDUP_REMOVED lines=10> */
.L_x_63:
[----:B------:R-:W-:Y:S05]  /*d930*/  BSYNC B1 ;  /* 0x0000000000017941 */ /* 0x000fea0003800000 */
.L_x_62:
        /* <DEDUP_REMOVED lines=10> */
.L_x_65:
[----:B------:R-:W-:Y:S05]  /*d9e0*/  BSYNC B1 ;  /* 0x0000000000017941 */ /* 0x000fea0003800000 */
.L_x_64:
        /* <DEDUP_REMOVED lines=10> */
.L_x_67:
[----:B------:R-:W-:Y:S05]  /*da90*/  BSYNC B1 ;  /* 0x0000000000017941 */ /* 0x000fea0003800000 */
.L_x_66:
        /* <DEDUP_REMOVED lines=10> */
.L_x_69:
[----:B------:R-:W-:Y:S05]  /*db40*/  BSYNC B1 ;  /* 0x0000000000017941 */ /* 0x000fea0003800000 */
.L_x_68:
        /* <DEDUP_REMOVED lines=10> */
.L_x_71:
[----:B------:R-:W-:Y:S05]  /*dbf0*/  BSYNC B1 ;  /* 0x0000000000017941 */ /* 0x000fea0003800000 */
.L_x_70:
        /* <DEDUP_REMOVED lines=10> */
.L_x_73:
[----:B------:R-:W-:Y:S05]  /*dca0*/  BSYNC B1 ;  /* 0x0000000000017941 */ /* 0x000fea0003800000 */
.L_x_72:
        /* <DEDUP_REMOVED lines=10> */
.L_x_75:
[----:B------:R-:W-:Y:S05]  /*dd50*/  BSYNC B1 ;  /* 0x0000000000017941 */ /* 0x000fea0003800000 */
.L_x_74:
        /* <DEDUP_REMOVED lines=10> */
.L_x_77:
[----:B------:R-:W-:Y:S05]  /*de00*/  BSYNC B1 ;  /* 0x0000000000017941 */ /* 0x000fea0003800000 */
.L_x_76:
        /* <DEDUP_REMOVED lines=10> */
.L_x_79:
[----:B------:R-:W-:Y:S05]  /*deb0*/  BSYNC B1 ;  /* 0x0000000000017941 */ /* 0x000fea0003800000 */
.L_x_78:
        /* <DEDUP_REMOVED lines=10> */
.L_x_81:
[----:B------:R-:W-:Y:S05]  /*df60*/  BSYNC B1 ;  /* 0x0000000000017941 */ /* 0x000fea0003800000 */
.L_x_80:
        /* <DEDUP_REMOVED lines=10> */
.L_x_83:
[----:B------:R-:W-:Y:S05]  /*e010*/  BSYNC B1 ;  /* 0x0000000000017941 */ /* 0x000fea0003800000 */
.L_x_82:
        /* <DEDUP_REMOVED lines=10> */
.L_x_85:
[----:B------:R-:W-:Y:S05]  /*e0c0*/  BSYNC B1 ;  /* 0x0000000000017941 */ /* 0x000fea0003800000 */
.L_x_84:
        /* <DEDUP_REMOVED lines=10> */
.L_x_87:
[----:B------:R-:W-:Y:S05]  /*e170*/  BSYNC B1 ;  /* 0x0000000000017941 */ /* 0x000fea0003800000 */
.L_x_86:
        /* <DEDUP_REMOVED lines=10> */
.L_x_89:
[----:B------:R-:W-:Y:S05]  /*e220*/  BSYNC B1 ;  /* 0x0000000000017941 */ /* 0x000fea0003800000 */
.L_x_88:
        /* <DEDUP_REMOVED lines=10> */
.L_x_91:
[----:B------:R-:W-:Y:S05]  /*e2d0*/  BSYNC B1 ;  /* 0x0000000000017941 */ /* 0x000fea0003800000 */
.L_x_90:
        /* <DEDUP_REMOVED lines=10> */
.L_x_93:
[----:B------:R-:W-:Y:S05]  /*e380*/  BSYNC B1 ;  /* 0x0000000000017941 */ /* 0x000fea0003800000 */
.L_x_92:
        /* <DEDUP_REMOVED lines=10> */
.L_x_95:
[----:B------:R-:W-:Y:S05]  /*e430*/  BSYNC B1 ;  /* 0x0000000000017941 */ /* 0x000fea0003800000 */
.L_x_94:
        /* <DEDUP_REMOVED lines=10> */
.L_x_97:
[----:B------:R-:W-:Y:S05]  /*e4e0*/  BSYNC B1 ;  /* 0x0000000000017941 */ /* 0x000fea0003800000 */
.L_x_96:
        /* <DEDUP_REMOVED lines=10> */
.L_x_99:
[----:B------:R-:W-:Y:S05]  /*e590*/  BSYNC B1 ;  /* 0x0000000000017941 */ /* 0x000fea0003800000 */
.L_x_98:
        /* <DEDUP_REMOVED lines=10> */
.L_x_101:
[----:B------:R-:W-:Y:S05]  /*e640*/  BSYNC B1 ;  /* 0x0000000000017941 */ /* 0x000fea0003800000 */
.L_x_100:
        /* <DEDUP_REMOVED lines=10> */
.L_x_103:
[----:B------:R-:W-:Y:S05]  /*e6f0*/  BSYNC B1 ;  /* 0x0000000000017941 */ /* 0x000fea0003800000 */
.L_x_102:
        /* <DEDUP_REMOVED lines=10> */
.L_x_105:
[----:B------:R-:W-:Y:S05]  /*e7a0*/  BSYNC B1 ;  /* 0x0000000000017941 */ /* 0x000fea0003800000 */
.L_x_104:
        /* <DEDUP_REMOVED lines=10> */
.L_x_107:
[----:B------:R-:W-:Y:S05]  /*e850*/  BSYNC B1 ;  /* 0x0000000000017941 */ /* 0x000fea0003800000 */
.L_x_106:
        /* <DEDUP_REMOVED lines=10> */
.L_x_109:
[----:B------:R-:W-:Y:S05]  /*e900*/  BSYNC B1 ;  /* 0x0000000000017941 */ /* 0x000fea0003800000 */
.L_x_108:
        /* <DEDUP_REMOVED lines=10> */
.L_x_111:
[----:B------:R-:W-:Y:S05]  /*e9b0*/  BSYNC B1 ;  /* 0x0000000000017941 */ /* 0x000fea0003800000 */
.L_x_110:
        /* <DEDUP_REMOVED lines=10> */
.L_x_113:
[----:B------:R-:W-:Y:S05]  /*ea60*/  BSYNC B1 ;  /* 0x0000000000017941 */ /* 0x000fea0003800000 */
.L_x_112:
        /* <DEDUP_REMOVED lines=10> */
.L_x_115:
[----:B------:R-:W-:Y:S05]  /*eb10*/  BSYNC B1 ;  /* 0x0000000000017941 */ /* 0x000fea0003800000 */
.L_x_114:
        /* <DEDUP_REMOVED lines=10> */
.L_x_117:
[----:B------:R-:W-:Y:S05]  /*ebc0*/  BSYNC B1 ;  /* 0x0000000000017941 */ /* 0x000fea0003800000 */
.L_x_116:
        /* <DEDUP_REMOVED lines=10> */
.L_x_119:
[----:B------:R-:W-:Y:S05]  /*ec70*/  BSYNC B1 ;  /* 0x0000000000017941 */ /* 0x000fea0003800000 */
.L_x_118:
        /* <DEDUP_REMOVED lines=10> */
.L_x_121:
[----:B------:R-:W-:Y:S05]  /*ed20*/  BSYNC B1 ;  /* 0x0000000000017941 */ /* 0x000fea0003800000 */
.L_x_120:
        /* <DEDUP_REMOVED lines=10> */
.L_x_123:
[----:B------:R-:W-:Y:S05]  /*edd0*/  BSYNC B1 ;  /* 0x0000000000017941 */ /* 0x000fea0003800000 */
.L_x_122:
        /* <DEDUP_REMOVED lines=10> */
.L_x_125:
[----:B------:R-:W-:Y:S05]  /*ee80*/  BSYNC B1 ;  /* 0x0000000000017941 */ /* 0x000fea0003800000 */
.L_x_124:
        /* <DEDUP_REMOVED lines=10> */
.L_x_127:
[----:B------:R-:W-:Y:S05]  /*ef30*/  BSYNC B1 ;  /* 0x0000000000017941 */ /* 0x000fea0003800000 */
.L_x_126:
        /* <DEDUP_REMOVED lines=10> */
.L_x_129:
[----:B------:R-:W-:Y:S05]  /*efe0*/  BSYNC B1 ;  /* 0x0000000000017941 */ /* 0x000fea0003800000 */
.L_x_128:
        /* <DEDUP_REMOVED lines=10> */
.L_x_131:
[----:B------:R-:W-:Y:S05]  /*f090*/  BSYNC B1 ;  /* 0x0000000000017941 */ /* 0x000fea0003800000 */
.L_x_130:
        /* <DEDUP_REMOVED lines=10> */
.L_x_133:
[----:B------:R-:W-:Y:S05]  /*f140*/  BSYNC B1 ;  /* 0x0000000000017941 */ /* 0x000fea0003800000 */
.L_x_132:
        /* <DEDUP_REMOVED lines=10> */
.L_x_135:
[----:B------:R-:W-:Y:S05]  /*f1f0*/  BSYNC B1 ;  /* 0x0000000000017941 */ /* 0x000fea0003800000 */
.L_x_134:
        /* <DEDUP_REMOVED lines=10> */
.L_x_137:
[----:B------:R-:W-:Y:S05]  /*f2a0*/  BSYNC B1 ;  /* 0x0000000000017941 */ /* 0x000fea0003800000 */
.L_x_136:
        /* <DEDUP_REMOVED lines=10> */
.L_x_139:
[----:B------:R-:W-:Y:S05]  /*f350*/  BSYNC B1 ;  /* 0x0000000000017941 */ /* 0x000fea0003800000 */
.L_x_138:
        /* <DEDUP_REMOVED lines=10> */
.L_x_141:
[----:B------:R-:W-:Y:S05]  /*f400*/  BSYNC B1 ;  /* 0x0000000000017941 */ /* 0x000fea0003800000 */
.L_x_140:
        /* <DEDUP_REMOVED lines=10> */
.L_x_143:
[----:B------:R-:W-:Y:S05]  /*f4b0*/  BSYNC B1 ;  /* 0x0000000000017941 */ /* 0x000fea0003800000 */
.L_x_142:
        /* <DEDUP_REMOVED lines=10> */
.L_x_145:
[----:B------:R-:W-:Y:S05]  /*f560*/  BSYNC B1 ;  /* 0x0000000000017941 */ /* 0x000fea0003800000 */
.L_x_144:
        /* <DEDUP_REMOVED lines=10> */
.L_x_147:
[----:B------:R-:W-:Y:S05]  /*f610*/  BSYNC B1 ;  /* 0x0000000000017941 */ /* 0x000fea0003800000 */
.L_x_146:
        /* <DEDUP_REMOVED lines=10> */
.L_x_149:
[----:B------:R-:W-:Y:S05]  /*f6c0*/  BSYNC B1 ;  /* 0x0000000000017941 */ /* 0x000fea0003800000 */
.L_x_148:
        /* <DEDUP_REMOVED lines=10> */
.L_x_151:
[----:B------:R-:W-:Y:S05]  /*f770*/  BSYNC B1 ;  /* 0x0000000000017941 */ /* 0x000fea0003800000 */
.L_x_150:
        /* <DEDUP_REMOVED lines=10> */
.L_x_153:
[----:B------:R-:W-:Y:S05]  /*f820*/  BSYNC B1 ;  /* 0x0000000000017941 */ /* 0x000fea0003800000 */
.L_x_152:
        /* <DEDUP_REMOVED lines=10> */
.L_x_155:
[----:B------:R-:W-:Y:S05]  /*f8d0*/  BSYNC B1 ;  /* 0x0000000000017941 */ /* 0x000fea0003800000 */
.L_x_154:
        /* <DEDUP_REMOVED lines=10> */
.L_x_157:
[----:B------:R-:W-:Y:S05]  /*f980*/  BSYNC B1 ;  /* 0x0000000000017941 */ /* 0x000fea0003800000 */
.L_x_156:
        /* <DEDUP_REMOVED lines=10> */
.L_x_159:
[----:B------:R-:W-:Y:S05]  /*fa30*/  BSYNC B1 ;  /* 0x0000000000017941 */ /* 0x000fea0003800000 */
.L_x_158:
        /* <DEDUP_REMOVED lines=10> */
.L_x_161:
[----:B------:R-:W-:Y:S05]  /*fae0*/  BSYNC B1 ;  /* 0x0000000000017941 */ /* 0x000fea0003800000 */
.L_x_160:
        /* <DEDUP_REMOVED lines=10> */
.L_x_163:
[----:B------:R-:W-:Y:S05]  /*fb90*/  BSYNC B1 ;  /* 0x0000000000017941 */ /* 0x000fea0003800000 */
.L_x_162:
        /* <DEDUP_REMOVED lines=10> */
.L_x_165:
[----:B------:R-:W-:Y:S05]  /*fc40*/  BSYNC B1 ;  /* 0x0000000000017941 */ /* 0x000fea0003800000 */
.L_x_164:
        /* <DEDUP_REMOVED lines=10> */
.L_x_167:
[----:B------:R-:W-:Y:S05]  /*fcf0*/  BSYNC B1 ;  /* 0x0000000000017941 */ /* 0x000fea0003800000 */
.L_x_166:
        /* <DEDUP_REMOVED lines=10> */
.L_x_169:
[----:B------:R-:W-:Y:S05]  /*fda0*/  BSYNC B1 ;  /* 0x0000000000017941 */ /* 0x000fea0003800000 */
.L_x_168:
        /* <DEDUP_REMOVED lines=10> */
.L_x_171:
[----:B------:R-:W-:Y:S05]  /*fe50*/  BSYNC B1 ;  /* 0x0000000000017941 */ /* 0x000fea0003800000 */
.L_x_170:
        /* <DEDUP_REMOVED lines=10> */
.L_x_173:
[----:B------:R-:W-:Y:S05]  /*ff00*/  BSYNC B1 ;  /* 0x0000000000017941 */ /* 0x000fea0003800000 */
.L_x_172:
        /* <DEDUP_REMOVED lines=10> */
.L_x_175:
[----:B------:R-:W-:Y:S05]  /*ffb0*/  BSYNC B1 ;  /* 0x0000000000017941 */ /* 0x000fea0003800000 */
.L_x_174:
        /* <DEDUP_REMOVED lines=10> */
.L_x_177:
[----:B------:R-:W-:Y:S05]  /*10060*/  BSYNC B1 ;  /* 0x0000000000017941 */ /* 0x000fea0003800000 */
.L_x_176:
        /* <DEDUP_REMOVED lines=10> */
.L_x_179:
[----:B------:R-:W-:Y:S05]  /*10110*/  BSYNC B1 ;  /* 0x0000000000017941 */ /* 0x000fea0003800000 */
.L_x_178:
        /* <DEDUP_REMOVED lines=10> */
.L_x_181:
[----:B------:R-:W-:Y:S05]  /*101c0*/  BSYNC B1 ;  /* 0x0000000000017941 */ /* 0x000fea0003800000 */
.L_x_180:
        /* <DEDUP_REMOVED lines=10> */
.L_x_183:
[----:B------:R-:W-:Y:S05]  /*10270*/  BSYNC B1 ;  /* 0x0000000000017941 */ /* 0x000fea0003800000 */
.L_x_182:
        /* <DEDUP_REMOVED lines=10> */
.L_x_185:
[----:B------:R-:W-:Y:S05]  /*10320*/  BSYNC B1 ;  /* 0x0000000000017941 */ /* 0x000fea0003800000 */
.L_x_184:
        /* <DEDUP_REMOVED lines=10> */
.L_x_187:
[----:B------:R-:W-:Y:S05]  /*103d0*/  BSYNC B1 ;  /* 0x0000000000017941 */ /* 0x000fea0003800000 */
.L_x_186:
        /* <DEDUP_REMOVED lines=10> */
.L_x_189:
[----:B------:R-:W-:Y:S05]  /*10480*/  BSYNC B1 ;  /* 0x0000000000017941 */ /* 0x000fea0003800000 */
.L_x_188:
        /* <DEDUP_REMOVED lines=10> */
.L_x_191:
[----:B------:R-:W-:Y:S05]  /*10530*/  BSYNC B1 ;  /* 0x0000000000017941 */ /* 0x000fea0003800000 */
.L_x_190:
        /* <DEDUP_REMOVED lines=10> */
.L_x_193:
[----:B------:R-:W-:Y:S05]  /*105e0*/  BSYNC B1 ;  /* 0x0000000000017941 */ /* 0x000fea0003800000 */
.L_x_192:
        /* <DEDUP_REMOVED lines=10> */
.L_x_195:
[----:B------:R-:W-:Y:S05]  /*10690*/  BSYNC B1 ;  /* 0x0000000000017941 */ /* 0x000fea0003800000 */
.L_x_194:
        /* <DEDUP_REMOVED lines=10> */
.L_x_197:
[----:B------:R-:W-:Y:S05]  /*10740*/  BSYNC B1 ;  /* 0x0000000000017941 */ /* 0x000fea0003800000 */
.L_x_196:
        /* <DEDUP_REMOVED lines=10> */
.L_x_199:
[----:B------:R-:W-:Y:S05]  /*107f0*/  BSYNC B1 ;  /* 0x0000000000017941 */ /* 0x000fea0003800000 */
.L_x_198:
        /* <DEDUP_REMOVED lines=10> */
.L_x_201:
[----:B------:R-:W-:Y:S05]  /*108a0*/  BSYNC B1 ;  /* 0x0000000000017941 */ /* 0x000fea0003800000 */
.L_x_200:
        /* <DEDUP_REMOVED lines=10> */
.L_x_203:
[----:B------:R-:W-:Y:S05]  /*10950*/  BSYNC B1 ;  /* 0x0000000000017941 */ /* 0x000fea0003800000 */
.L_x_202:
        /* <DEDUP_REMOVED lines=10> */
.L_x_205:
[----:B------:R-:W-:Y:S05]  /*10a00*/  BSYNC B1 ;  /* 0x0000000000017941 */ /* 0x000fea0003800000 */
.L_x_204:
        /* <DEDUP_REMOVED lines=10> */
.L_x_207:
[----:B------:R-:W-:Y:S05]  /*10ab0*/  BSYNC B1 ;  /* 0x0000000000017941 */ /* 0x000fea0003800000 */
.L_x_206:
        /* <DEDUP_REMOVED lines=10> */
.L_x_209:
[----:B------:R-:W-:Y:S05]  /*10b60*/  BSYNC B1 ;  /* 0x0000000000017941 */ /* 0x000fea0003800000 */
.L_x_208:
        /* <DEDUP_REMOVED lines=10> */
.L_x_211:
[----:B------:R-:W-:Y:S05]  /*10c10*/  BSYNC B1 ;  /* 0x0000000000017941 */ /* 0x000fea0003800000 */
.L_x_210:
        /* <DEDUP_REMOVED lines=10> */
.L_x_213:
[----:B------:R-:W-:Y:S05]  /*10cc0*/  BSYNC B1 ;  /* 0x0000000000017941 */ /* 0x000fea0003800000 */
.L_x_212:
        /* <DEDUP_REMOVED lines=10> */
.L_x_215:
[----:B------:R-:W-:Y:S05]  /*10d70*/  BSYNC B1 ;  /* 0x0000000000017941 */ /* 0x000fea0003800000 */
.L_x_214:
        /* <DEDUP_REMOVED lines=10> */
.L_x_217:
[----:B------:R-:W-:Y:S05]  /*10e20*/  BSYNC B1 ;  /* 0x0000000000017941 */ /* 0x000fea0003800000 */
.L_x_216:
        /* <DEDUP_REMOVED lines=10> */
.L_x_219:
[----:B------:R-:W-:Y:S05]  /*10ed0*/  BSYNC B1 ;  /* 0x0000000000017941 */ /* 0x000fea0003800000 */
.L_x_218:
        /* <DEDUP_REMOVED lines=10> */
.L_x_221:
[----:B------:R-:W-:Y:S05]  /*10f80*/  BSYNC B1 ;  /* 0x0000000000017941 */ /* 0x000fea0003800000 */
.L_x_220:
        /* <DEDUP_REMOVED lines=10> */
.L_x_223:
[----:B------:R-:W-:Y:S05]  /*11030*/  BSYNC B1 ;  /* 0x0000000000017941 */ /* 0x000fea0003800000 */
.L_x_222:
        /* <DEDUP_REMOVED lines=10> */
.L_x_225:
[----:B------:R-:W-:Y:S05]  /*110e0*/  BSYNC B1 ;  /* 0x0000000000017941 */ /* 0x000fea0003800000 */
.L_x_224:
        /* <DEDUP_REMOVED lines=10> */
.L_x_227:
[----:B------:R-:W-:Y:S05]  /*11190*/  BSYNC B1 ;  /* 0x0000000000017941 */ /* 0x000fea0003800000 */
.L_x_226:
        /* <DEDUP_REMOVED lines=10> */
.L_x_229:
[----:B------:R-:W-:Y:S05]  /*11240*/  BSYNC B1 ;  /* 0x0000000000017941 */ /* 0x000fea0003800000 */
.L_x_228:
        /* <DEDUP_REMOVED lines=10> */
.L_x_231:
[----:B------:R-:W-:Y:S05]  /*112f0*/  BSYNC B1 ;  /* 0x0000000000017941 */ /* 0x000fea0003800000 */
.L_x_230:
        /* <DEDUP_REMOVED lines=10> */
.L_x_233:
[----:B------:R-:W-:Y:S05]  /*113a0*/  BSYNC B1 ;  /* 0x0000000000017941 */ /* 0x000fea0003800000 */
.L_x_232:
        /* <DEDUP_REMOVED lines=10> */
.L_x_235:
[----:B------:R-:W-:Y:S05]  /*11450*/  BSYNC B1 ;  /* 0x0000000000017941 */ /* 0x000fea0003800000 */
.L_x_234:
        /* <DEDUP_REMOVED lines=10> */
.L_x_237:
[----:B------:R-:W-:Y:S05]  /*11500*/  BSYNC B1 ;  /* 0x0000000000017941 */ /* 0x000fea0003800000 */
.L_x_236:
        /* <DEDUP_REMOVED lines=10> */
.L_x_239:
[----:B------:R-:W-:Y:S05]  /*115b0*/  BSYNC B1 ;  /* 0x0000000000017941 */ /* 0x000fea0003800000 */
.L_x_238:
        /* <DEDUP_REMOVED lines=10> */
.L_x_241:
[----:B------:R-:W-:Y:S05]  /*11660*/  BSYNC B1 ;  /* 0x0000000000017941 */ /* 0x000fea0003800000 */
.L_x_240:
        /* <DEDUP_REMOVED lines=10> */
.L_x_243:
[----:B------:R-:W-:Y:S05]  /*11710*/  BSYNC B1 ;  /* 0x0000000000017941 */ /* 0x000fea0003800000 */
.L_x_242:
        /* <DEDUP_REMOVED lines=10> */
.L_x_245:
[----:B------:R-:W-:Y:S05]  /*117c0*/  BSYNC B1 ;  /* 0x0000000000017941 */ /* 0x000fea0003800000 */
.L_x_244:
        /* <DEDUP_REMOVED lines=10> */
.L_x_247:
[----:B------:R-:W-:Y:S05]  /*11870*/  BSYNC B1 ;  /* 0x0000000000017941 */ /* 0x000fea0003800000 */
.L_x_246:
        /* <DEDUP_REMOVED lines=10> */
.L_x_249:
[----:B------:R-:W-:Y:S05]  /*11920*/  BSYNC B1 ;  /* 0x0000000000017941 */ /* 0x000fea0003800000 */
.L_x_248:
        /* <DEDUP_REMOVED lines=10> */
.L_x_251:
[----:B------:R-:W-:Y:S05]  /*119d0*/  BSYNC B1 ;  /* 0x0000000000017941 */ /* 0x000fea0003800000 */
.L_x_250:
        /* <DEDUP_REMOVED lines=10> */
.L_x_253:
[----:B------:R-:W-:Y:S05]  /*11a80*/  BSYNC B1 ;  /* 0x0000000000017941 */ /* 0x000fea0003800000 */
.L_x_252:
        /* <DEDUP_REMOVED lines=10> */
.L_x_255:
[----:B------:R-:W-:Y:S05]  /*11b30*/  BSYNC B1 ;  /* 0x0000000000017941 */ /* 0x000fea0003800000 */
.L_x_254:
        /* <DEDUP_REMOVED lines=10> */
.L_x_257:
[----:B------:R-:W-:Y:S05]  /*11be0*/  BSYNC B1 ;  /* 0x0000000000017941 */ /* 0x000fea0003800000 */
.L_x_256:
        /* <DEDUP_REMOVED lines=10> */
.L_x_259:
[----:B------:R-:W-:Y:S05]  /*11c90*/  BSYNC B1 ;  /* 0x0000000000017941 */ /* 0x000fea0003800000 */
.L_x_258:
        /* <DEDUP_REMOVED lines=10> */
.L_x_261:
[----:B------:R-:W-:Y:S05]  /*11d40*/  BSYNC B1 ;  /* 0x0000000000017941 */ /* 0x000fea0003800000 */
.L_x_260:
        /* <DEDUP_REMOVED lines=10> */
.L_x_263:
[----:B------:R-:W-:Y:S05]  /*11df0*/  BSYNC B1 ;  /* 0x0000000000017941 */ /* 0x000fea0003800000 */
.L_x_262:
        /* <DEDUP_REMOVED lines=10> */
.L_x_265:
[----:B------:R-:W-:Y:S05]  /*11ea0*/  BSYNC B1 ;  /* 0x0000000000017941 */ /* 0x000fea0003800000 */
.L_x_264:
        /* <DEDUP_REMOVED lines=10> */
.L_x_267:
[----:B------:R-:W-:Y:S05]  /*11f50*/  BSYNC B1 ;  /* 0x0000000000017941 */ /* 0x000fea0003800000 */
.L_x_266:
        /* <DEDUP_REMOVED lines=10> */
.L_x_269:
[----:B------:R-:W-:Y:S05]  /*12000*/  BSYNC B1 ;  /* 0x0000000000017941 */ /* 0x000fea0003800000 */
.L_x_268:
        /* <DEDUP_REMOVED lines=10> */
.L_x_271:
[----:B------:R-:W-:Y:S05]  /*120b0*/  BSYNC B1 ;  /* 0x0000000000017941 */ /* 0x000fea0003800000 */
.L_x_270:
        /* <DEDUP_REMOVED lines=10> */
.L_x_273:
[----:B------:R-:W-:Y:S05]  /*12160*/  BSYNC B1 ;  /* 0x0000000000017941 */ /* 0x000fea0003800000 */
.L_x_272:
        /* <DEDUP_REMOVED lines=10> */
.L_x_275:
[----:B------:R-:W-:Y:S05]  /*12210*/  BSYNC B1 ;  /* 0x0000000000017941 */ /* 0x000fea0003800000 */
.L_x_274:
        /* <DEDUP_REMOVED lines=10> */
.L_x_277:
[----:B------:R-:W-:Y:S05]  /*122c0*/  BSYNC B1 ;  /* 0x0000000000017941 */ /* 0x000fea0003800000 */
.L_x_276:
        /* <DEDUP_REMOVED lines=10> */
.L_x_279:
[----:B------:R-:W-:Y:S05]  /*12370*/  BSYNC B1 ;  /* 0x0000000000017941 */ /* 0x000fea0003800000 */
.L_x_278:
        /* <DEDUP_REMOVED lines=10> */
.L_x_281:
[----:B------:R-:W-:Y:S05]  /*12420*/  BSYNC B1 ;  /* 0x0000000000017941 */ /* 0x000fea0003800000 */
.L_x_280:
[----:B-1----:R-:W2:Y:S02]  /*12430*/  LDL.LU R11, [R1+0x5f4] ;  /* 0x0005f400010b7983 */ /* 0x002ea40000300800 */
[----:B0-2345:R-:W-:Y:S01]  /*12440*/  HADD2.F32 R8, -RZ, R10.H0_H0 ;  /* 0x2000000aff087230 */ /* 0x03dfe20000004100 */
[----:B------:R-:W-:Y:S01]  /*12450*/  ISETP.GT.AND P2, PT, R0, 0xf8, P1 ;  /* 0x000000f80000780c */ /* 0x000fe20000f44270 */
[----:B------:R-:W-:Y:S03]  /*12460*/  BSSY B1, `(.L_x_282) ;  /* 0x0000009000017945 */ /* 0x000fe60003800000 */
[----:B------:R-:W-:-:S04]  /*12470*/  FMUL R8, R8, R16 ;  /* 0x0000001008087220 */ /* 0x000fc80000400000 */
[----:B------:R-:W-:-:S05]  /*12480*/  FFMA R8, R11, R2, R8 ;  /* 0x000000020b087223 */ /* 0x000fca0000000008 */
[----:B------:R-:W-:-:S04]  /*12490*/  F2FP.F16.F32.PACK_AB R8, RZ, R8 ;  /* 0x00000008ff08723e */ /* 0x000fc800000000ff */
[----:B------:R-:W-:Y:S02]  /*124a0*/  PRMT R9, R8, 0x7610, R9 ;  /* 0x0000761008097816 */ /* 0x000fe40000000009 */
[----:B------:R-:W-:-:S03]  /*124b0*/  PRMT R8, R10, 0x7610, R8 ;  /* 0x000076100a087816 */ /* 0x000fc60000000008 */
[----:B------:R0:W-:Y:S01]  /*124c0*/  @P0 STG.E.U16 desc[UR36][R12.64+0x1f2], R9 ;  /* 0x0001f2090c000986 */ /* 0x0001e2000c101524 */
[----:B------:R-:W-:Y:S05]  /*124d0*/  @!P2 BRA `(.L_x_283) ;  /* 0x000000000004a947 */ /* 0x000fea0003800000 */
[----:B------:R1:W5:Y:S02]  /*124e0*/  LDG.E.LTC128B.U16 R8, desc[UR36][R6.64+0x1f0] ;  /* 0x0001f02406087981 */ /* 0x000364000c1e1520 */
.L_x_283:
[----:B------:R-:W-:Y:S05]  /*124f0*/  BSYNC B1 ;  /* 0x0000000000017941 */ /* 0x000fea0003800000 */
.L_x_282:
[----:B------:R-:W2:Y:S01]  /*12500*/  LDL.LU R10, [R1+0x5f8] ;  /* 0x0005f800010a7983 */ /* 0x000ea20000300800 */
[----:B0----5:R-:W-:Y:S01]  /*12510*/  HADD2.F32 R9, -RZ, R8.H0_H0 ;  /* 0x20000008ff097230 */ /* 0x021fe20000004100 */
[----:B------:R-:W-:Y:S01]  /*12520*/  ISETP.GT.AND P1, PT, R0, 0xf9, P1 ;  /* 0x000000f90000780c */ /* 0x000fe20000f24270 */
[----:B------:R-:W-:Y:S01]  /*12530*/  BSSY B1, `(.L_x_284) ;  /* 0x000000a000017945 */ /* 0x000fe20003800000 */
[----:B------:R-:W-:Y:S02]  /*12540*/  PRMT R153, R8, 0x7610, R153 ;  /* 0x0000761008997816 */ /* 0x000fe40000000099 */
[----:B------:R-:W-:-:S04]  /*12550*/  FMUL R9, R9, R16 ;  /* 0x0000001009097220 */ /* 0x000fc80000400000 */
[----:B--2---:R-:W-:Y:S01]  /*12560*/  FFMA R9, R10, R2, R9 ;  /* 0x000000020a097223 */ /* 0x004fe20000000009 */
[----:B------:R-:W-:-:S04]  /*12570*/  IADD3 R10, P0, R163, 0x80, RZ ;  /* 0x00000080a30a7810 */ /* 0x000fc80007f1e0ff */
[----:B------:R-:W-:Y:S02]  /*12580*/  F2FP.F16.F32.PACK_AB R9, RZ, R9 ;  /* 0x00000009ff09723e */ /* 0x000fe400000000ff */
[----:B------:R-:W-:-:S03]  /*12590*/  IADD3.X R11, RZ, UR7, RZ, P0, !PT ;  /* 0x00000007ff0b7c10 */ /* 0x000fc600087fe4ff */
[----:B------:R0:W-:Y:S01]  /*125a0*/  @P2 STG.E.U16 desc[UR36][R4.64+0x1f0], R9 ;  /* 0x0001f00904002986 */ /* 0x0001e2000c101524 */
[----:B------:R-:W-:Y:S05]  /*125b0*/  @!P1 BRA `(.L_x_285) ;  /* 0x0000000000049947 */ /* 0x000fea0003800000 */
[----:B------:R2:W5:Y:S02]  /*125c0*/  LDG.E.LTC128B.U16 R153, desc[UR36][R6.64+0x1f2] ;  /* 0x0001f22406997981 */ /* 0x000564000c1e1520 */
.L_x_285:
[----:B------:R-:W-:Y:S05]  /*125d0*/  BSYNC B1 ;  /* 0x0000000000017941 */ /* 0x000fea0003800000 */
.L_x_284:
[----:B------:R-:W3:Y:S01]  /*125e0*/  LDL.LU R8, [R1+0x5fc] ;  /* 0x0005fc0001087983 */ /* 0x000ee20000300800 */
[----:B-12--5:R-:W-:Y:S01]  /*125f0*/  HADD2.F32 R6, -RZ, R153.H0_H0 ;  /* 0x20000099ff067230 */ /* 0x026fe20000004100 */
[----:B------:R-:W-:Y:S01]  /*12600*/  ISETP.GT.AND P0, PT, R3, 0x80, PT ;  /* 0x000000800300780c */ /* 0x000fe20003f04270 */
[----:B------:R-:W-:Y:S01]  /*12610*/  IMAD R11, R11, R18, RZ ;  /* 0x000000120b0b7224 */ /* 0x000fe200078e02ff */
[----:B------:R-:W2:Y:S02]  /*12620*/  LDL.LU R155, [R1+0x200] ;  /* 0x00020000019b7983 */ /* 0x000ea40000300800 */
[----:B0-----:R-:W-:Y:S01]  /*12630*/  FMUL R9, R6, R16 ;  /* 0x0000001006097220 */ /* 0x001fe20000400000 */
[----:B------:R-:W-:Y:S01]  /*12640*/  IMAD R11, R10, R19, R11 ;  /* 0x000000130a0b7224 */ /* 0x000fe200078e020b */
[----:B------:R-:W-:Y:S01]  /*12650*/  ISETP.GT.AND P4, PT, R0, RZ, P0 ;  /* 0x000000ff0000720c */ /* 0x000fe20000784270 */
[----:B------:R-:W-:-:S04]  /*12660*/  IMAD.WIDE.U32 R6, R10, R18, R22 ;  /* 0x000000120a067225 */ /* 0x000fc800078e0016 */
[----:B------:R-:W-:Y:S02]  /*12670*/  IMAD.IADD R154, R7, 0x1, R11 ;  /* 0x00000001079a7824 */ /* 0x000fe400078e020b */
[----:B---3--:R-:W-:Y:S01]  /*12680*/  FFMA R9, R8, R2, R9 ;  /* 0x0000000208097223 */ /* 0x008fe20000000009 */
[----:B------:R-:W-:-:S04]  /*12690*/  LEA R8, P2, R6, R14, 0x1 ;  /* 0x0000000e06087211 */ /* 0x000fc800078408ff */
[----:B------:R-:W-:Y:S02]  /*126a0*/  F2FP.F16.F32.PACK_AB R7, RZ, R9 ;  /* 0x00000009ff07723e */ /* 0x000fe400000000ff */
[----:B------:R-:W-:-:S03]  /*126b0*/  LEA.HI.X R9, R6, R15, R154, 0x1, P2 ;  /* 0x0000000f06097211 */ /* 0x000fc600010f0c9a */
[----:B------:R0:W-:Y:S04]  /*126c0*/  @P1 STG.E.U16 desc[UR36][R4.64+0x1f2], R7 ;  /* 0x0001f20704001986 */ /* 0x0001e8000c101524 */
[----:B------:R1:W3:Y:S01]  /*126d0*/  @P4 LDG.E.LTC128B.U16 R153, desc[UR36][R8.64] ;  /* 0x0000002408994981 */ /* 0x0002e2000c1e1520 */
[----:B------:R-:W-:Y:S01]  /*126e0*/  IMAD.U32 R160, RZ, RZ, UR8 ;  /* 0x00000008ffa07e24 */ /* 0x000fe2000f8e00ff */
[----:B------:R-:W-:Y:S01]  /*126f0*/  ISETP.GT.AND P2, PT, R0, 0x1, P0 ;  /* 0x000000010000780c */ /* 0x000fe20000744270 */
[----:B------:R-:W-:Y:S01]  /*12700*/  IMAD.U32 R157, RZ, RZ, UR9 ;  /* 0x00000009ff9d7e24 */ /* 0x000fe2000f8e00ff */
[----:B------:R-:W-:Y:S02]  /*12710*/  BSSY B1, `(.L_x_286) ;  /* 0x0000013000017945 */ /* 0x000fe40003800000 */
[----:B------:R-:W-:Y:S01]  /*12720*/  SHF.L.U32 R160, R160, 0x8, RZ ;  /* 0x00000008a0a07819 */ /* 0x000fe200000006ff */
[----:B0-----:R-:W-:-:S04]  /*12730*/  IMAD.WIDE.U32 R4, R10, R18, R20 ;  /* 0x000000120a047225 */ /* 0x001fc800078e0014 */
[----:B------:R-:W-:Y:S02]  /*12740*/  IMAD.IADD R5, R11, 0x1, R5 ;  /* 0x000000010b057824 */ /* 0x000fe400078e0205 */
[----:B-1----:R-:W-:-:S05]  /*12750*/  IMAD.U32 R9, RZ, RZ, UR8 ;  /* 0x00000008ff097e24 */ /* 0x002fca000f8e00ff */
[----:B------:R-:W-:Y:S01]  /*12760*/  SHF.L.U64.HI R157, R9, 0x8, R157 ;  /* 0x00000008099d7819 */ /* 0x000fe2000001029d */
[----:B---3--:R-:W-:-:S05]  /*12770*/  HADD2.F32 R6, -RZ, R153.H0_H0 ;  /* 0x20000099ff067230 */ /* 0x008fca0000004100 */
[----:B------:R-:W-:Y:S01]  /*12780*/  FMUL R8, R6, R16 ;  /* 0x0000001006087220 */ /* 0x000fe20000400000 */
[----:B------:R-:W-:Y:S01]  /*12790*/  IMAD.WIDE.U32 R6, R152, UR43, R4 ;  /* 0x0000002b98067c25 */ /* 0x000fe2000f8e0004 */
[----:B------:R-:W-:-:S03]  /*127a0*/  IADD3 R4, P1, R160, R12, RZ ;  /* 0x0000000ca0047210 */ /* 0x000fc60007f3e0ff */
[----:B--2---:R-:W-:Y:S01]  /*127b0*/  FFMA R5, R155, R2, R8 ;  /* 0x000000029b057223 */ /* 0x004fe20000000008 */
[----:B------:R-:W-:Y:S01]  /*127c0*/  IMAD.IADD R9, R162, 0x1, R7 ;  /* 0x00000001a2097824 */ /* 0x000fe200078e0207 */
[----:B------:R-:W-:-:S03]  /*127d0*/  LEA R8, P3, R6, R14, 0x1 ;  /* 0x0000000e06087211 */ /* 0x000fc600078608ff */
[----:B------:R-:W-:Y:S01]  /*127e0*/  F2FP.F16.F32.PACK_AB R7, RZ, R5 ;  /* 0x00000005ff07723e */ /* 0x000fe200000000ff */
[----:B------:R-:W-:Y:S01]  /*127f0*/  IMAD.X R5, R157, 0x1, R13, P1 ;  /* 0x000000019d057824 */ /* 0x000fe200008e060d */
[----:B------:R-:W-:-:S04]  /*12800*/  LEA.HI.X R9, R6, R15, R9, 0x1, P3 ;  /* 0x0000000f06097211 */ /* 0x000fc800018f0c09 */
[----:B------:R0:W-:Y:S01]  /*12810*/  @P4 STG.E.U16 desc[UR36][R4.64], R7 ;  /* 0x0000000704004986 */ /* 0x0001e2000c101524 */
[----:B------:R-:W-:Y:S05]  /*12820*/  @!P2 BRA `(.L_x_287) ;  /* 0x000000000004a947 */ /* 0x000fea0003800000 */
[----:B------:R1:W5:Y:S02]  /*12830*/  LDG.E.LTC128B.U16 R153, desc[UR36][R8.64+0x2] ;  /* 0x0000022408997981 */ /* 0x000364000c1e1520 */
.L_x_287:
[----:B------:R-:W-:Y:S05]  /*12840*/  BSYNC B1 ;  /* 0x0000000000017941 */ /* 0x000fea0003800000 */
.L_x_286:
[----:B------:R-:W2:Y:S01]  /*12850*/  LDL.LU R155, [R1+0x204] ;  /* 0x00020400019b7983 */ /* 0x000ea20000300800 */
[----:B-----5:R-:W-:Y:S01]  /*12860*/  HADD2.F32 R6, -RZ, R153.H0_H0 ;  /* 0x20000099ff067230 */ /* 0x020fe20000004100 */
[----:B------:R-:W-:Y:S01]  /*12870*/  ISETP.GT.AND P1, PT, R3, 0x88, PT ;  /* 0x000000880300780c */ /* 0x000fe20003f24270 */
[----:B------:R-:W-:Y:S03]  /*12880*/  BSSY B1, `(.L_x_288) ;  /* 0x0000012000017945 */ /* 0x000fe60003800000 */
[----:B------:R-:W-:Y:S01]  /*12890*/  FMUL R154, R6, R16 ;  /* 0x00000010069a7220 */ /* 0x000fe20000400000 */
[----:B0-----:R-:W-:Y:S01]  /*128a0*/  IMAD.WIDE.U32 R6, R10, R18, R168 ;  /* 0x000000120a067225 */ /* 0x001fe200078e00a8 */
[----:B------:R-:W-:-:S03]  /*128b0*/  ISETP.GT.AND P3, PT, R0, RZ, P1 ;  /* 0x000000ff0000720c */ /* 0x000fc60000f64270 */
[----:B--2---:R-:W-:Y:S01]  /*128c0*/  FFMA R10, R155, R2, R154 ;  /* 0x000000029b0a7223 */ /* 0x004fe2000000009a */
[----:B------:R-:W-:Y:S01]  /*128d0*/  IMAD.IADD R155, R11, 0x1, R7 ;  /* 0x000000010b9b7824 */ /* 0x000fe200078e0207 */
[-C--:B------:R-:W-:Y:S02]  /*128e0*/  IADD3 R7, P4, R166, R6.reuse, RZ ;  /* 0x00000006a6077210 */ /* 0x080fe40007f9e0ff */
[----:B------:R-:W-:Y:S02]  /*128f0*/  IADD3 R154, P5, R20, R6, RZ ;  /* 0x00000006149a7210 */ /* 0x000fe40007fbe0ff */
[----:B------:R-:W-:Y:S01]  /*12900*/  F2FP.F16.F32.PACK_AB R10, RZ, R10 ;  /* 0x0000000aff0a723e */ /* 0x000fe200000000ff */
[----:B------:R-:W-:Y:S01]  /*12910*/  IMAD.X R11, R155, 0x1, R23, P4 ;  /* 0x000000019b0b7824 */ /* 0x000fe200020e0617 */
[C---:B------:R-:W-:Y:S02]  /*12920*/  LEA R6, P4, R7.reuse, R14, 0x1 ;  /* 0x0000000e07067211 */ /* 0x040fe400078808ff */
[----:B------:R-:W-:Y:S01]  /*12930*/  PRMT R158, R10, 0x7610, R158 ;  /* 0x000076100a9e7816 */ /* 0x000fe2000000009e */
[----:B------:R-:W-:Y:S01]  /*12940*/  IMAD.MOV.U32 R10, RZ, RZ, R4 ;  /* 0x000000ffff0a7224 */ /* 0x000fe200078e0004 */
[----:B------:R-:W-:-:S02]  /*12950*/  LEA.HI.X R7, R7, R15, R11, 0x1, P4 ;  /* 0x0000000f07077211 */ /* 0x000fc400020f0c0b */
[----:B------:R-:W-:-:S05]  /*12960*/  MOV R11, R5 ;  /* 0x00000005000b7202 */ /* 0x000fca0000000f00 */
[----:B------:R0:W-:Y:S01]  /*12970*/  @P2 STG.E.U16 desc[UR36][R10.64+0x2], R158 ;  /* 0x0000029e0a002986 */ /* 0x0001e2000c101524 */
[----:B------:R-:W-:Y:S05]  /*12980*/  @!P3 BRA `(.L_x_289) ;  /* 0x000000000004b947 */ /* 0x000fea0003800000 */
[----:B------:R2:W5:Y:S02]  /*12990*/  LDG.E.LTC128B.U16 R153, desc[UR36][R6.64] ;  /* 0x0000002406997981 */ /* 0x000564000c1e1520 */
.L_x_289:
[----:B------:R-:W-:Y:S05]  /*129a0*/  BSYNC B1 ;  /* 0x0000000000017941 */ /* 0x000fea0003800000 */
.L_x_288:
[----:B--2---:R-:W2:Y:S01]  /*129b0*/  LDL.LU R7, [R1+0x208] ;  /* 0x0002080001077983 */ /* 0x004ea20000300800 */
[----:B-----5:R-:W-:Y:S01]  /*129c0*/  HADD2.F32 R6, -RZ, R153.H0_H0 ;  /* 0x20000099ff067230 */ /* 0x020fe20000004100 */
[----:B0-----:R-:W-:Y:S01]  /*129d0*/  IADD3 R158, P4, R4, R165, RZ ;  /* 0x000000a5049e7210 */ /* 0x001fe20007f9e0ff */
[----:B------:R-:W-:Y:S01]  /*129e0*/  IMAD.X R155, R21, 0x1, R155, P5 ;  /* 0x00000001159b7824 */ /* 0x000fe200028e069b */
[----:B------:R-:W-:Y:S01]  /*129f0*/  ISETP.GT.AND P2, PT, R0, 0x1, P1 ;  /* 0x000000010000780c */ /* 0x000fe20000f44270 */
[----:B------:R-:W-:Y:S01]  /*12a00*/  BSSY B1, `(.L_x_290) ;  /* 0x000000c000017945 */ /* 0x000fe20003800000 */
[----:B------:R-:W-:Y:S01]  /*12a10*/  FMUL R6, R6, R16 ;  /* 0x0000001006067220 */ /* 0x000fe20000400000 */
[----:B------:R-:W-:-:S04]  /*12a20*/  IMAD.WIDE.U32 R154, R152, UR43, R154 ;  /* 0x0000002b989a7c25 */ /* 0x000fc8000f8e009a */
[----:B------:R-:W-:Y:S02]  /*12a30*/  IMAD.IADD R161, R162, 0x1, R155 ;  /* 0x00000001a2a17824 */ /* 0x000fe400078e029b */
[----:B------:R-:W-:Y:S02]  /*12a40*/  IMAD.X R159, R5, 0x1, R164, P4 ;  /* 0x00000001059f7824 */ /* 0x000fe400020e06a4 */
[----:B--2---:R-:W-:Y:S01]  /*12a50*/  FFMA R7, R7, R2, R6 ;  /* 0x0000000207077223 */ /* 0x004fe20000000006 */
[----:B------:R-:W-:-:S04]  /*12a60*/  LEA R6, P5, R154, R14, 0x1 ;  /* 0x0000000e9a067211 */ /* 0x000fc800078a08ff */
[----:B------:R-:W-:Y:S02]  /*12a70*/  F2FP.F16.F32.PACK_AB R155, RZ, R7 ;  /* 0x00000007ff9b723e */ /* 0x000fe400000000ff */
[----:B------:R-:W-:-:S03]  /*12a80*/  LEA.HI.X R7, R154, R15, R161, 0x1, P5 ;  /* 0x0000000f9a077211 */ /* 0x000fc600028f0ca1 */
[----:B------:R0:W-:Y:S01]  /*12a90*/  @P3 STG.E.U16 desc[UR36][R158.64], R155 ;  /* 0x0000009b9e003986 */ /* 0x0001e2000c101524 */
[----:B------:R-:W-:Y:S05]  /*12aa0*/  @!P2 BRA `(.L_x_291) ;  /* 0x000000000004a947 */ /* 0x000fea0003800000 */
[----:B------:R2:W5:Y:S02]  /*12ab0*/  LDG.E.LTC128B.U16 R153, desc[UR36][R6.64+0x2] ;  /* 0x0000022406997981 */ /* 0x000564000c1e1520 */
.L_x_291:
[----:B------:R-:W-:Y:S05]  /*12ac0*/  BSYNC B1 ;  /* 0x0000000000017941 */ /* 0x000fea0003800000 */
.L_x_290:
[----:B0-----:R-:W3:Y:S01]  /*12ad0*/  LDL.LU R155, [R1+0x20c] ;  /* 0x00020c00019b7983 */ /* 0x001ee20000300800 */
[----:B-----5:R-:W-:Y:S01]  /*12ae0*/  HADD2.F32 R154, -RZ, R153.H0_H0 ;  /* 0x20000099ff9a7230 */ /* 0x020fe20000004100 */
[----:B------:R-:W-:Y:S01]  /*12af0*/  IADD3 R4, P3, R165, R4, RZ ;  /* 0x00000004a5047210 */ /* 0x000fe20007f7e0ff */
[----:B------:R-:W-:Y:S01]  /*12b00*/  BSSY B1, `(.L_x_292) ;  /* 0x0000009000017945 */ /* 0x000fe20003800000 */
[----:B------:R-:W-:Y:S02]  /*12b10*/  ISETP.GT.AND P4, PT, R0, 0x8, P0 ;  /* 0x000000080000780c */ /* 0x000fe40000784270 */
[----:B------:R-:W-:Y:S01]  /*12b20*/  FMUL R154, R154, R16 ;  /* 0x000000109a9a7220 */ /* 0x000fe20000400000 */
[----:B------:R-:W-:-:S03]  /*12b30*/  IMAD.X R5, R164, 0x1, R5, P3 ;  /* 0x00000001a4057824 */ /* 0x000fc600018e0605 */
[----:B---3--:R-:W-:-:S05]  /*12b40*/  FFMA R154, R155, R2, R154 ;  /* 0x000000029b9a7223 */ /* 0x008fca000000009a */
[----:B------:R-:W-:-:S05]  /*12b50*/  F2FP.F16.F32.PACK_AB R154, RZ, R154 ;  /* 0x0000009aff9a723e */ /* 0x000fca00000000ff */
[----:B------:R0:W-:Y:S01]  /*12b60*/  @P2 STG.E.U16 desc[UR36][R4.64+0x2], R154 ;  /* 0x0000029a04002986 */ /* 0x0001e2000c101524 */
[----:B------:R-:W-:Y:S05]  /*12b70*/  @!P4 BRA `(.L_x_293) ;  /* 0x000000000004c947 */ /* 0x000fea0003800000 */
[----:B------:R3:W5:Y:S02]  /*12b80*/  LDG.E.LTC128B.U16 R153, desc[UR36][R8.64+0x10] ;  /* 0x0000102408997981 */ /* 0x000764000c1e1520 */
.L_x_293:
[----:B------:R-:W-:Y:S05]  /*12b90*/  BSYNC B1 ;  /* 0x0000000000017941 */ /* 0x000fea0003800000 */
.L_x_292:
[----:B0-----:R-:W4:Y:S01]  /*12ba0*/  LDL.LU R154, [R1+0x210] ;  /* 0x00021000019a7983 */ /* 0x001f220000300800 */
[----:B-----5:R-:W-:Y:S01]  /*12bb0*/  HADD2.F32 R4, -RZ, R153.H0_H0 ;  /* 0x20000099ff047230 */ /* 0x020fe20000004100 */
[----:B------:R-:W-:Y:S01]  /*12bc0*/  ISETP.GT.AND P2, PT, R0, 0x9, P0 ;  /* 0x000000090000780c */ /* 0x000fe20000744270 */
[----:B------:R-:W-:Y:S03]  /*12bd0*/  BSSY B1, `(.L_x_294) ;  /* 0x0000009000017945 */ /* 0x000fe60003800000 */
[----:B------:R-:W-:-:S04]  /*12be0*/  FMUL R4, R4, R16 ;  /* 0x0000001004047220 */ /* 0x000fc80000400000 */
[----:B----4-:R-:W-:-:S05]  /*12bf0*/  FFMA R4, R154, R2, R4 ;  /* 0x000000029a047223 */ /* 0x010fca0000000004 */
[----:B------:R-:W-:-:S04]  /*12c00*/  F2FP.F16.F32.PACK_AB R4, RZ, R4 ;  /* 0x00000004ff04723e */ /* 0x000fc800000000ff */
[----:B------:R-:W-:Y:S02]  /*12c10*/  PRMT R5, R4, 0x7610, R5 ;  /* 0x0000761004057816 */ /* 0x000fe40000000005 */
[----:B------:R-:W-:-:S03]  /*12c20*/  PRMT R4, R153, 0x7610, R4 ;  /* 0x0000761099047816 */ /* 0x000fc60000000004 */
[----:B------:R0:W-:Y:S01]  /*12c30*/  @P4 STG.E.U16 desc[UR36][R10.64+0x10], R5 ;  /* 0x000010050a004986 */ /* 0x0001e2000c101524 */
[----:B------:R-:W-:Y:S05]  /*12c40*/  @!P2 BRA `(.L_x_295) ;  /* 0x000000000004a947 */ /* 0x000fea0003800000 */
[----:B------:R4:W5:Y:S02]  /*12c50*/  LDG.E.LTC128B.U16 R4, desc[UR36][R8.64+0x12] ;  /* 0x0000122408047981 */ /* 0x000964000c1e1520 */
.L_x_295:
[----:B------:R-:W-:Y:S05]  /*12c60*/  BSYNC B1 ;  /* 0x0000000000017941 */ /* 0x000fea0003800000 */
.L_x_294:
[----:B------:R-:W2:Y:S01]  /*12c70*/  LDL.LU R154, [R1+0x214] ;  /* 0x00021400019a7983 */ /* 0x000ea20000300800 */
[----:B0----5:R-:W-:Y:S01]  /*12c80*/  HADD2.F32 R5, -RZ, R4.H0_H0 ;  /* 0x20000004ff057230 */ /* 0x021fe20000004100 */
[----:B------:R-:W-:Y:S01]  /*12c90*/  ISETP.GT.AND P4, PT, R0, 0x8, P1 ;  /* 0x000000080000780c */ /* 0x000fe20000f84270 */
[----:B------:R-:W-:Y:S01]  /*12ca0*/  BSSY B1, `(.L_x_296) ;  /* 0x0000008000017945 */ /* 0x000fe20003800000 */
[----:B------:R-:W-:Y:S02]  /*12cb0*/  PRMT R153, R4, 0x7610, R153 ;  /* 0x0000761004997816 */ /* 0x000fe40000000099 */
[----:B------:R-:W-:-:S04]  /*12cc0*/  FMUL R5, R5, R16 ;  /* 0x0000001005057220 */ /* 0x000fc80000400000 */
[----:B--2---:R-:W-:-:S05]  /*12cd0*/  FFMA R5, R154, R2, R5 ;  /* 0x000000029a057223 */ /* 0x004fca0000000005 */
[----:B------:R-:W-:-:S05]  /*12ce0*/  F2FP.F16.F32.PACK_AB R5, RZ, R5 ;  /* 0x00000005ff05723e */ /* 0x000fca00000000ff */
[----:B------:R0:W-:Y:S01]  /*12cf0*/  @P2 STG.E.U16 desc[UR36][R10.64+0x12], R5 ;  /* 0x000012050a002986 */ /* 0x0001e2000c101524 */
[----:B------:R-:W-:Y:S05]  /*12d00*/  @!P4 BRA `(.L_x_297) ;  /* 0x000000000004c947 */ /* 0x000fea0003800000 */
[----:B------:R2:W5:Y:S02]  /*12d10*/  LDG.E.LTC128B.U16 R153, desc[UR36][R6.64+0x10] ;  /* 0x0000102406997981 */ /* 0x000564000c1e1520 */
.L_x_297:
[----:B------:R-:W-:Y:S05]  /*12d20*/  BSYNC B1 ;  /* 0x0000000000017941 */ /* 0x000fea0003800000 */
.L_x_296:
[----:B0-----:R-:W3:Y:S01]  /*12d30*/  LDL.LU R5, [R1+0x218] ;  /* 0x0002180001057983 */ /* 0x001ee20000300800 */
[----:B-----5:R-:W-:Y:S01]  /*12d40*/  HADD2.F32 R4, -RZ, R153.H0_H0 ;  /* 0x20000099ff047230 */ /* 0x020fe20000004100 */
[----:B------:R-:W-:Y:S01]  /*12d50*/  ISETP.GT.AND P5, PT, R0, 0x9, P1 ;  /* 0x000000090000780c */ /* 0x000fe20000fa4270 */
[----:B------:R-:W-:Y:S03]  /*12d60*/  BSSY B1, `(.L_x_298) ;  /* 0x0000009000017945 */ /* 0x000fe60003800000 */
[----:B------:R-:W-:-:S04]  /*12d70*/  FMUL R4, R4, R16 ;  /* 0x0000001004047220 */ /* 0x000fc80000400000 */
[----:B---3--:R-:W-:Y:S01]  /*12d80*/  FFMA R154, R5, R2, R4 ;  /* 0x00000002059a7223 */ /* 0x008fe20000000004 */
[----:B------:R-:W-:-:S04]  /*12d90*/  IADD3 R4, P2, P3, R165, R12, R160 ;  /* 0x0000000ca5047210 */ /* 0x000fc80007b5e0a0 */
[----:B------:R-:W-:Y:S02]  /*12da0*/  F2FP.F16.F32.PACK_AB R154, RZ, R154 ;  /* 0x0000009aff9a723e */ /* 0x000fe400000000ff */
[----:B------:R-:W-:-:S05]  /*12db0*/  IADD3.X R5, R164, R13, R157, P2, P3 ;  /* 0x0000000da4057210 */ /* 0x000fca00017e649d */
[----:B------:R0:W-:Y:S01]  /*12dc0*/  @P4 STG.E.U16 desc[UR36][R4.64+0x10], R154 ;  /* 0x0000109a04004986 */ /* 0x0001e2000c101524 */
[----:B------:R-:W-:Y:S05]  /*12dd0*/  @!P5 BRA `(.L_x_299) ;  /* 0x000000000004d947 */ /* 0x000fea0003800000 */
[----:B------:R3:W5:Y:S02]  /*12de0*/  LDG.E.LTC128B.U16 R153, desc[UR36][R6.64+0x12] ;  /* 0x0000122406997981 */ /* 0x000764000c1e1520 */
.L_x_299:
[----:B------:R-:W-:Y:S05]  /*12df0*/  BSYNC B1 ;  /* 0x0000000000017941 */ /* 0x000fea0003800000 */
.L_x_298:
[----:B------:R-:W2:Y:S01]  /*12e00*/  LDL.LU R155, [R1+0x21c] ;  /* 0x00021c00019b7983 */ /* 0x000ea20000300800 */
[----:B0----5:R-:W-:Y:S01]  /*12e10*/  HADD2.F32 R154, -RZ, R153.H0_H0 ;  /* 0x20000099ff9a7230 */ /* 0x021fe20000004100 */
        /* <DEDUP_REMOVED lines=8> */
.L_x_301:
[----:B------:R-:W-:Y:S05]  /*12ea0*/  BSYNC B1 ;  /* 0x0000000000017941 */ /* 0x000fea0003800000 */
.L_x_300:
[----:B------:R-:W3:Y:S01]  /*12eb0*/  LDL.LU R155, [R1+0x220] ;  /* 0x00022000019b7983 */ /* 0x000ee20000300800 */
[----:B0----5:R-:W-:Y:S01]  /*12ec0*/  HADD2.F32 R154, -RZ, R153.H0_H0 ;  /* 0x20000099ff9a7230 */ /* 0x021fe20000004100 */
        /* <DEDUP_REMOVED lines=8> */
.L_x_303:
[----:B------:R-:W-:Y:S05]  /*12f50*/  BSYNC B1 ;  /* 0x0000000000017941 */ /* 0x000fea0003800000 */
.L_x_302:
        /* <DEDUP_REMOVED lines=10> */
.L_x_305:
[----:B------:R-:W-:Y:S05]  /*13000*/  BSYNC B1 ;  /* 0x0000000000017941 */ /* 0x000fea0003800000 */
.L_x_304:
        /* <DEDUP_REMOVED lines=10> */
.L_x_307:
[----:B------:R-:W-:Y:S05]  /*130b0*/  BSYNC B1 ;  /* 0x0000000000017941 */ /* 0x000fea0003800000 */
.L_x_306:
        /* <DEDUP_REMOVED lines=10> */
.L_x_309:
[----:B------:R-:W-:Y:S05]  /*13160*/  BSYNC B1 ;  /* 0x0000000000017941 */ /* 0x000fea0003800000 */
.L_x_308:
        /* <DEDUP_REMOVED lines=10> */
.L_x_311:
[----:B------:R-:W-:Y:S05]  /*13210*/  BSYNC B1 ;  /* 0x0000000000017941 */ /* 0x000fea0003800000 */
.L_x_310:
        /* <DEDUP_REMOVED lines=10> */
.L_x_313:
[----:B------:R-:W-:Y:S05]  /*132c0*/  BSYNC B1 ;  /* 0x0000000000017941 */ /* 0x000fea0003800000 */
.L_x_312:
        /* <DEDUP_REMOVED lines=10> */
.L_x_315:
[----:B------:R-:W-:Y:S05]  /*13370*/  BSYNC B1 ;  /* 0x0000000000017941 */ /* 0x000fea0003800000 */
.L_x_314:
        /* <DEDUP_REMOVED lines=10> */
.L_x_317:
[----:B------:R-:W-:Y:S05]  /*13420*/  BSYNC B1 ;  /* 0x0000000000017941 */ /* 0x000fea0003800000 */
.L_x_316:
        /* <DEDUP_REMOVED lines=10> */
.L_x_319:
[----:B------:R-:W-:Y:S05]  /*134d0*/  BSYNC B1 ;  /* 0x0000000000017941 */ /* 0x000fea0003800000 */
.L_x_318:
        /* <DEDUP_REMOVED lines=10> */
.L_x_321:
[----:B------:R-:W-:Y:S05]  /*13580*/  BSYNC B1 ;  /* 0x0000000000017941 */ /* 0x000fea0003800000 */
.L_x_320:
        /* <DEDUP_REMOVED lines=10> */
.L_x_323:
[----:B------:R-:W-:Y:S05]  /*13630*/  BSYNC B1 ;  /* 0x0000000000017941 */ /* 0x000fea0003800000 */
.L_x_322:
        /* <DEDUP_REMOVED lines=10> */
.L_x_325:
[----:B------:R-:W-:Y:S05]  /*136e0*/  BSYNC B1 ;  /* 0x0000000000017941 */ /* 0x000fea0003800000 */
.L_x_324:
        /* <DEDUP_REMOVED lines=10> */
.L_x_327:
[----:B------:R-:W-:Y:S05]  /*13790*/  BSYNC B1 ;  /* 0x0000000000017941 */ /* 0x000fea0003800000 */
.L_x_326:
        /* <DEDUP_REMOVED lines=10> */
.L_x_329:
[----:B------:R-:W-:Y:S05]  /*13840*/  BSYNC B1 ;  /* 0x0000000000017941 */ /* 0x000fea0003800000 */
.L_x_328:
        /* <DEDUP_REMOVED lines=10> */
.L_x_331:
[----:B------:R-:W-:Y:S05]  /*138f0*/  BSYNC B1 ;  /* 0x0000000000017941 */ /* 0x000fea0003800000 */
.L_x_330:
        /* <DEDUP_REMOVED lines=10> */
.L_x_333:
[----:B------:R-:W-:Y:S05]  /*139a0*/  BSYNC B1 ;  /* 0x0000000000017941 */ /* 0x000fea0003800000 */
.L_x_332:
        /* <DEDUP_REMOVED lines=10> */
.L_x_335:
[----:B------:R-:W-:Y:S05]  /*13a50*/  BSYNC B1 ;  /* 0x0000000000017941 */ /* 0x000fea0003800000 */
.L_x_334:
        /* <DEDUP_REMOVED lines=10> */
.L_x_337:
[----:B------:R-:W-:Y:S05]  /*13b00*/  BSYNC B1 ;  /* 0x0000000000017941 */ /* 0x000fea0003800000 */
.L_x_336:
        /* <DEDUP_REMOVED lines=10> */
.L_x_339:
[----:B------:R-:W-:Y:S05]  /*13bb0*/  BSYNC B1 ;  /* 0x0000000000017941 */ /* 0x000fea0003800000 */
.L_x_338:
        /* <DEDUP_REMOVED lines=10> */
.L_x_341:
[----:B------:R-:W-:Y:S05]  /*13c60*/  BSYNC B1 ;  /* 0x0000000000017941 */ /* 0x000fea0003800000 */
.L_x_340:
        /* <DEDUP_REMOVED lines=10> */
.L_x_343:
[----:B------:R-:W-:Y:S05]  /*13d10*/  BSYNC B1 ;  /* 0x0000000000017941 */ /* 0x000fea0003800000 */
.L_x_342:
        /* <DEDUP_REMOVED lines=10> */
.L_x_345:
[----:B------:R-:W-:Y:S05]  /*13dc0*/  BSYNC B1 ;  /* 0x0000000000017941 */ /* 0x000fea0003800000 */
.L_x_344:
        /* <DEDUP_REMOVED lines=10> */
.L_x_347:
[----:B------:R-:W-:Y:S05]  /*13e70*/  BSYNC B1 ;  /* 0x0000000000017941 */ /* 0x000fea0003800000 */
.L_x_346:
        /* <DEDUP_REMOVED lines=10> */
.L_x_349:
[----:B------:R-:W-:Y:S05]  /*13f20*/  BSYNC B1 ;  /* 0x0000000000017941 */ /* 0x000fea0003800000 */
.L_x_348:
        /* <DEDUP_REMOVED lines=10> */
.L_x_351:
[----:B------:R-:W-:Y:S05]  /*13fd0*/  BSYNC B1 ;  /* 0x0000000000017941 */ /* 0x000fea0003800000 */
.L_x_350:
        /* <DEDUP_REMOVED lines=10> */
.L_x_353:
[----:B------:R-:W-:Y:S05]  /*14080*/  BSYNC B1 ;  /* 0x0000000000017941 */ /* 0x000fea0003800000 */
.L_x_352:
        /* <DEDUP_REMOVED lines=10> */
.L_x_355:
[----:B------:R-:W-:Y:S05]  /*14130*/  BSYNC B1 ;  /* 0x0000000000017941 */ /* 0x000fea0003800000 */
.L_x_354:
        /* <DEDUP_REMOVED lines=10> */
.L_x_357:
[----:B------:R-:W-:Y:S05]  /*141e0*/  BSYNC B1 ;  /* 0x0000000000017941 */ /* 0x000fea0003800000 */
.L_x_356:
        /* <DEDUP_REMOVED lines=10> */
.L_x_359:
[----:B------:R-:W-:Y:S05]  /*14290*/  BSYNC B1 ;  /* 0x0000000000017941 */ /* 0x000fea0003800000 */
.L_x_358:
        /* <DEDUP_REMOVED lines=10> */
.L_x_361:
[----:B------:R-:W-:Y:S05]  /*14340*/  BSYNC B1 ;  /* 0x0000000000017941 */ /* 0x000fea0003800000 */
.L_x_360:
        /* <DEDUP_REMOVED lines=10> */
.L_x_363:
[----:B------:R-:W-:Y:S05]  /*143f0*/  BSYNC B1 ;  /* 0x0000000000017941 */ /* 0x000fea0003800000 */
.L_x_362:
        /* <DEDUP_REMOVED lines=10> */
.L_x_365:
[----:B------:R-:W-:Y:S05]  /*144a0*/  BSYNC B1 ;  /* 0x0000000000017941 */ /* 0x000fea0003800000 */
.L_x_364:
        /* <DEDUP_REMOVED lines=10> */
.L_x_367:
[----:B------:R-:W-:Y:S05]  /*14550*/  BSYNC B1 ;  /* 0x0000000000017941 */ /* 0x000fea0003800000 */
.L_x_366:
        /* <DEDUP_REMOVED lines=10> */
.L_x_369:
[----:B------:R-:W-:Y:S05]  /*14600*/  BSYNC B1 ;  /* 0x0000000000017941 */ /* 0x000fea0003800000 */
.L_x_368:
        /* <DEDUP_REMOVED lines=10> */
.L_x_371:
[----:B------:R-:W-:Y:S05]  /*146b0*/  BSYNC B1 ;  /* 0x0000000000017941 */ /* 0x000fea0003800000 */
.L_x_370:
        /* <DEDUP_REMOVED lines=10> */
.L_x_373:
[----:B------:R-:W-:Y:S05]  /*14760*/  BSYNC B1 ;  /* 0x0000000000017941 */ /* 0x000fea0003800000 */
.L_x_372:
        /* <DEDUP_REMOVED lines=10> */
.L_x_375:
[----:B------:R-:W-:Y:S05]  /*14810*/  BSYNC B1 ;  /* 0x0000000000017941 */ /* 0x000fea0003800000 */
.L_x_374:
        /* <DEDUP_REMOVED lines=10> */
.L_x_377:
[----:B------:R-:W-:Y:S05]  /*148c0*/  BSYNC B1 ;  /* 0x0000000000017941 */ /* 0x000fea0003800000 */
.L_x_376:
        /* <DEDUP_REMOVED lines=10> */
.L_x_379:
[----:B------:R-:W-:Y:S05]  /*14970*/  BSYNC B1 ;  /* 0x0000000000017941 */ /* 0x000fea0003800000 */
.L_x_378:
        /* <DEDUP_REMOVED lines=10> */
.L_x_381:
[----:B------:R-:W-:Y:S05]  /*14a20*/  BSYNC B1 ;  /* 0x0000000000017941 */ /* 0x000fea0003800000 */
.L_x_380:
        /* <DEDUP_REMOVED lines=10> */
.L_x_383:
[----:B------:R-:W-:Y:S05]  /*14ad0*/  BSYNC B1 ;  /* 0x0000000000017941 */ /* 0x000fea0003800000 */
.L_x_382:
        /* <DEDUP_REMOVED lines=10> */
.L_x_385:
[----:B------:R-:W-:Y:S05]  /*14b80*/  BSYNC B1 ;  /* 0x0000000000017941 */ /* 0x000fea0003800000 */
.L_x_384:
        /* <DEDUP_REMOVED lines=10> */
.L_x_387:
[----:B------:R-:W-:Y:S05]  /*14c30*/  BSYNC B1 ;  /* 0x0000000000017941 */ /* 0x000fea0003800000 */
.L_x_386:
        /* <DEDUP_REMOVED lines=10> */
.L_x_389:
[----:B------:R-:W-:Y:S05]  /*14ce0*/  BSYNC B1 ;  /* 0x0000000000017941 */ /* 0x000fea0003800000 */
.L_x_388:
        /* <DEDUP_REMOVED lines=10> */
.L_x_391:
[----:B------:R-:W-:Y:S05]  /*14d90*/  BSYNC B1 ;  /* 0x0000000000017941 */ /* 0x000fea0003800000 */
.L_x_390:
        /* <DEDUP_REMOVED lines=10> */
.L_x_393:
[----:B------:R-:W-:Y:S05]  /*14e40*/  BSYNC B1 ;  /* 0x0000000000017941 */ /* 0x000fea0003800000 */
.L_x_392:
        /* <DEDUP_REMOVED lines=10> */
.L_x_395:
[----:B------:R-:W-:Y:S05]  /*14ef0*/  BSYNC B1 ;  /* 0x0000000000017941 */ /* 0x000fea0003800000 */
.L_x_394:
        /* <DEDUP_REMOVED lines=10> */
.L_x_397:
[----:B------:R-:W-:Y:S05]  /*14fa0*/  BSYNC B1 ;  /* 0x0000000000017941 */ /* 0x000fea0003800000 */
.L_x_396:
        /* <DEDUP_REMOVED lines=10> */
.L_x_399:
[----:B------:R-:W-:Y:S05]  /*15050*/  BSYNC B1 ;  /* 0x0000000000017941 */ /* 0x000fea0003800000 */
.L_x_398:
        /* <DEDUP_REMOVED lines=10> */
.L_x_401:
[----:B------:R-:W-:Y:S05]  /*15100*/  BSYNC B1 ;  /* 0x0000000000017941 */ /* 0x000fea0003800000 */
.L_x_400:
        /* <DEDUP_REMOVED lines=10> */
.L_x_403:
[----:B------:R-:W-:Y:S05]  /*151b0*/  BSYNC B1 ;  /* 0x0000000000017941 */ /* 0x000fea0003800000 */
.L_x_402:
        /* <DEDUP_REMOVED lines=10> */
.L_x_405:
[----:B------:R-:W-:Y:S05]  /*15260*/  BSYNC B1 ;  /* 0x0000000000017941 */ /* 0x000fea0003800000 */
.L_x_404:
        /* <DEDUP_REMOVED lines=10> */
.L_x_407:
[----:B------:R-:W-:Y:S05]  /*15310*/  BSYNC B1 ;  /* 0x0000000000017941 */ /* 0x000fea0003800000 */
.L_x_406:
        /* <DEDUP_REMOVED lines=10> */
.L_x_409:
[----:B------:R-:W-:Y:S05]  /*153c0*/  BSYNC B1 ;  /* 0x0000000000017941 */ /* 0x000fea0003800000 */
.L_x_408:
        /* <DEDUP_REMOVED lines=10> */
.L_x_411:
[----:B------:R-:W-:Y:S05]  /*15470*/  BSYNC B1 ;  /* 0x0000000000017941 */ /* 0x000fea0003800000 */
.L_x_410:
        /* <DEDUP_REMOVED lines=10> */
.L_x_413:
[----:B------:R-:W-:Y:S05]  /*15520*/  BSYNC B1 ;  /* 0x0000000000017941 */ /* 0x000fea0003800000 */
.L_x_412:
        /* <DEDUP_REMOVED lines=10> */
.L_x_415:
[----:B------:R-:W-:Y:S05]  /*155d0*/  BSYNC B1 ;  /* 0x0000000000017941 */ /* 0x000fea0003800000 */
.L_x_414:
        /* <DEDUP_REMOVED lines=10> */
.L_x_417:
[----:B------:R-:W-:Y:S05]  /*15680*/  BSYNC B1 ;  /* 0x0000000000017941 */ /* 0x000fea0003800000 */
.L_x_416:
        /* <DEDUP_REMOVED lines=10> */
.L_x_419:
[----:B------:R-:W-:Y:S05]  /*15730*/  BSYNC B1 ;  /* 0x0000000000017941 */ /* 0x000fea0003800000 */
.L_x_418:
        /* <DEDUP_REMOVED lines=10> */
.L_x_421:
[----:B------:R-:W-:Y:S05]  /*157e0*/  BSYNC B1 ;  /* 0x0000000000017941 */ /* 0x000fea0003800000 */
.L_x_420:
        /* <DEDUP_REMOVED lines=10> */
.L_x_423:
[----:B------:R-:W-:Y:S05]  /*15890*/  BSYNC B1 ;  /* 0x0000000000017941 */ /* 0x000fea0003800000 */
.L_x_422:
        /* <DEDUP_REMOVED lines=10> */
.L_x_425:
[----:B------:R-:W-:Y:S05]  /*15940*/  BSYNC B1 ;  /* 0x0000000000017941 */ /* 0x000fea0003800000 */
.L_x_424:
        /* <DEDUP_REMOVED lines=10> */
.L_x_427:
[----:B------:R-:W-:Y:S05]  /*159f0*/  BSYNC B1 ;  /* 0x0000000000017941 */ /* 0x000fea0003800000 */
.L_x_426:
        /* <DEDUP_REMOVED lines=10> */
.L_x_429:
[----:B------:R-:W-:Y:S05]  /*15aa0*/  BSYNC B1 ;  /* 0x0000000000017941 */ /* 0x000fea0003800000 */
.L_x_428:
        /* <DEDUP_REMOVED lines=10> */
.L_x_431:
[----:B------:R-:W-:Y:S05]  /*15b50*/  BSYNC B1 ;  /* 0x0000000000017941 */ /* 0x000fea0003800000 */
.L_x_430:
        /* <DEDUP_REMOVED lines=10> */
.L_x_433:
[----:B------:R-:W-:Y:S05]  /*15c00*/  BSYNC B1 ;  /* 0x0000000000017941 */ /* 0x000fea0003800000 */
.L_x_432:
        /* <DEDUP_REMOVED lines=10> */
.L_x_435:
[----:B------:R-:W-:Y:S05]  /*15cb0*/  BSYNC B1 ;  /* 0x0000000000017941 */ /* 0x000fea0003800000 */
.L_x_434:
        /* <DEDUP_REMOVED lines=10> */
.L_x_437:
[----:B------:R-:W-:Y:S05]  /*15d60*/  BSYNC B1 ;  /* 0x0000000000017941 */ /* 0x000fea0003800000 */
.L_x_436:
        /* <DEDUP_REMOVED lines=10> */
.L_x_439:
[----:B------:R-:W-:Y:S05]  /*15e10*/  BSYNC B1 ;  /* 0x0000000000017941 */ /* 0x000fea0003800000 */
.L_x_438:
        /* <DEDUP_REMOVED lines=10> */
.L_x_441:
[----:B------:R-:W-:Y:S05]  /*15ec0*/  BSYNC B1 ;  /* 0x0000000000017941 */ /* 0x000fea0003800000 */
.L_x_440:
        /* <DEDUP_REMOVED lines=10> */
.L_x_443:
[----:B------:R-:W-:Y:S05]  /*15f70*/  BSYNC B1 ;  /* 0x0000000000017941 */ /* 0x000fea0003800000 */
.L_x_442:
        /* <DEDUP_REMOVED lines=10> */
.L_x_445:
[----:B------:R-:W-:Y:S05]  /*16020*/  BSYNC B1 ;  /* 0x0000000000017941 */ /* 0x000fea0003800000 */
.L_x_444:
        /* <DEDUP_REMOVED lines=10> */
.L_x_447:
[----:B------:R-:W-:Y:S05]  /*160d0*/  BSYNC B1 ;  /* 0x0000000000017941 */ /* 0x000fea0003800000 */
.L_x_446:
        /* <DEDUP_REMOVED lines=10> */
.L_x_449:
[----:B------:R-:W-:Y:S05]  /*16180*/  BSYNC B1 ;  /* 0x0000000000017941 */ /* 0x000fea0003800000 */
.L_x_448:
        /* <DEDUP_REMOVED lines=10> */
.L_x_451:
[----:B------:R-:W-:Y:S05]  /*16230*/  BSYNC B1 ;  /* 0x0000000000017941 */ /* 0x000fea0003800000 */
.L_x_450:
        /* <DEDUP_REMOVED lines=10> */
.L_x_453:
[----:B------:R-:W-:Y:S05]  /*162e0*/  BSYNC B1 ;  /* 0x0000000000017941 */ /* 0x000fea0003800000 */
.L_x_452:
        /* <DEDUP_REMOVED lines=10> */
.L_x_455:
[----:B------:R-:W-:Y:S05]  /*16390*/  BSYNC B1 ;  /* 0x0000000000017941 */ /* 0x000fea0003800000 */
.L_x_454:
        /* <DEDUP_REMOVED lines=10> */
.L_x_457:
[----:B------:R-:W-:Y:S05]  /*16440*/  BSYNC B1 ;  /* 0x0000000000017941 */ /* 0x000fea0003800000 */
.L_x_456:
        /* <DEDUP_REMOVED lines=10> */
.L_x_459:
[----:B------:R-:W-:Y:S05]  /*164f0*/  BSYNC B1 ;  /* 0x0000000000017941 */ /* 0x000fea0003800000 */
.L_x_458:
        /* <DEDUP_REMOVED lines=10> */
.L_x_461:
[----:B------:R-:W-:Y:S05]  /*165a0*/  BSYNC B1 ;  /* 0x0000000000017941 */ /* 0x000fea0003800000 */
.L_x_460:
        /* <DEDUP_REMOVED lines=10> */
.L_x_463:
[----:B------:R-:W-:Y:S05]  /*16650*/  BSYNC B1 ;  /* 0x0000000000017941 */ /* 0x000fea0003800000 */
.L_x_462:
        /* <DEDUP_REMOVED lines=10> */
.L_x_465:
[----:B------:R-:W-:Y:S05]  /*16700*/  BSYNC B1 ;  /* 0x0000000000017941 */ /* 0x000fea0003800000 */
.L_x_464:
        /* <DEDUP_REMOVED lines=10> */
.L_x_467:
[----:B------:R-:W-:Y:S05]  /*167b0*/  BSYNC B1 ;  /* 0x0000000000017941 */ /* 0x000fea0003800000 */
.L_x_466:
        /* <DEDUP_REMOVED lines=10> */
.L_x_469:
[----:B------:R-:W-:Y:S05]  /*16860*/  BSYNC B1 ;  /* 0x0000000000017941 */ /* 0x000fea0003800000 */
.L_x_468:
        /* <DEDUP_REMOVED lines=10> */
.L_x_471:
[----:B------:R-:W-:Y:S05]  /*16910*/  BSYNC B1 ;  /* 0x0000000000017941 */ /* 0x000fea0003800000 */
.L_x_470:
        /* <DEDUP_REMOVED lines=10> */
.L_x_473:
[----:B------:R-:W-:Y:S05]  /*169c0*/  BSYNC B1 ;  /* 0x0000000000017941 */ /* 0x000fea0003800000 */
.L_x_472:
        /* <DEDUP_REMOVED lines=10> */
.L_x_475:
[----:B------:R-:W-:Y:S05]  /*16a70*/  BSYNC B1 ;  /* 0x0000000000017941 */ /* 0x000fea0003800000 */
.L_x_474:
        /* <DEDUP_REMOVED lines=10> */
.L_x_477:
[----:B------:R-:W-:Y:S05]  /*16b20*/  BSYNC B1 ;  /* 0x0000000000017941 */ /* 0x000fea0003800000 */
.L_x_476:
        /* <DEDUP_REMOVED lines=10> */
.L_x_479:
[----:B------:R-:W-:Y:S05]  /*16bd0*/  BSYNC B1 ;  /* 0x0000000000017941 */ /* 0x000fea0003800000 */
.L_x_478:
        /* <DEDUP_REMOVED lines=10> */
.L_x_481:
[----:B------:R-:W-:Y:S05]  /*16c80*/  BSYNC B1 ;  /* 0x0000000000017941 */ /* 0x000fea0003800000 */
.L_x_480:
        /* <DEDUP_REMOVED lines=10> */
.L_x_483:
[----:B------:R-:W-:Y:S05]  /*16d30*/  BSYNC B1 ;  /* 0x0000000000017941 */ /* 0x000fea0003800000 */
.L_x_482:
        /* <DEDUP_REMOVED lines=10> */
.L_x_485:
[----:B------:R-:W-:Y:S05]  /*16de0*/  BSYNC B1 ;  /* 0x0000000000017941 */ /* 0x000fea0003800000 */
.L_x_484:
        /* <DEDUP_REMOVED lines=10> */
.L_x_487:
[----:B------:R-:W-:Y:S05]  /*16e90*/  BSYNC B1 ;  /* 0x0000000000017941 */ /* 0x000fea0003800000 */
.L_x_486:
        /* <DEDUP_REMOVED lines=10> */
.L_x_489:
[----:B------:R-:W-:Y:S05]  /*16f40*/  BSYNC B1 ;  /* 0x0000000000017941 */ /* 0x000fea0003800000 */
.L_x_488:
        /* <DEDUP_REMOVED lines=10> */
.L_x_491:
[----:B------:R-:W-:Y:S05]  /*16ff0*/  BSYNC B1 ;  /* 0x0000000000017941 */ /* 0x000fea0003800000 */
.L_x_490:
        /* <DEDUP_REMOVED lines=10> */
.L_x_493:
[----:B------:R-:W-:Y:S05]  /*170a0*/  BSYNC B1 ;  /* 0x0000000000017941 */ /* 0x000fea0003800000 */
.L_x_492:
        /* <DEDUP_REMOVED lines=10> */
.L_x_495:
[----:B------:R-:W-:Y:S05]  /*17150*/  BSYNC B1 ;  /* 0x0000000000017941 */ /* 0x000fea0003800000 */
.L_x_494:
        /* <DEDUP_REMOVED lines=10> */
.L_x_497:
[----:B------:R-:W-:Y:S05]  /*17200*/  BSYNC B1 ;  /* 0x0000000000017941 */ /* 0x000fea0003800000 */
.L_x_496:
        /* <DEDUP_REMOVED lines=10> */
.L_x_499:
[----:B------:R-:W-:Y:S05]  /*172b0*/  BSYNC B1 ;  /* 0x0000000000017941 */ /* 0x000fea0003800000 */
.L_x_498:
        /* <DEDUP_REMOVED lines=10> */
.L_x_501:
[----:B------:R-:W-:Y:S05]  /*17360*/  BSYNC B1 ;  /* 0x0000000000017941 */ /* 0x000fea0003800000 */
.L_x_500:
        /* <DEDUP_REMOVED lines=10> */
.L_x_503:
[----:B------:R-:W-:Y:S05]  /*17410*/  BSYNC B1 ;  /* 0x0000000000017941 */ /* 0x000fea0003800000 */
.L_x_502:
        /* <DEDUP_REMOVED lines=10> */
.L_x_505:
[----:B------:R-:W-:Y:S05]  /*174c0*/  BSYNC B1 ;  /* 0x0000000000017941 */ /* 0x000fea0003800000 */
.L_x_504:
        /* <DEDUP_REMOVED lines=10> */
.L_x_507:
[----:B------:R-:W-:Y:S05]  /*17570*/  BSYNC B1 ;  /* 0x0000000000017941 */ /* 0x000fea0003800000 */
.L_x_506:
        /* <DEDUP_REMOVED lines=10> */
.L_x_509:
[----:B------:R-:W-:Y:S05]  /*17620*/  BSYNC B1 ;  /* 0x0000000000017941 */ /* 0x000fea0003800000 */
.L_x_508:
        /* <DEDUP_REMOVED lines=10> */
.L_x_511:
[----:B------:R-:W-:Y:S05]  /*176d0*/  BSYNC B1 ;  /* 0x0000000000017941 */ /* 0x000fea0003800000 */
.L_x_510:
        /* <DEDUP_REMOVED lines=10> */
.L_x_513:
[----:B------:R-:W-:Y:S05]  /*17780*/  BSYNC B1 ;  /* 0x0000000000017941 */ /* 0x000fea0003800000 */
.L_x_512:
        /* <DEDUP_REMOVED lines=10> */
.L_x_515:
[----:B------:R-:W-:Y:S05]  /*17830*/  BSYNC B1 ;  /* 0x0000000000017941 */ /* 0x000fea0003800000 */
.L_x_514:
        /* <DEDUP_REMOVED lines=10> */
.L_x_517:
[----:B------:R-:W-:Y:S05]  /*178e0*/  BSYNC B1 ;  /* 0x0000000000017941 */ /* 0x000fea0003800000 */
.L_x_516:
        /* <DEDUP_REMOVED lines=10> */
.L_x_519:
[----:B------:R-:W-:Y:S05]  /*17990*/  BSYNC B1 ;  /* 0x0000000000017941 */ /* 0x000fea0003800000 */
.L_x_518:
        /* <DEDUP_REMOVED lines=10> */
.L_x_521:
[----:B------:R-:W-:Y:S05]  /*17a40*/  BSYNC B1 ;  /* 0x0000000000017941 */ /* 0x000fea0003800000 */
.L_x_520:
        /* <DEDUP_REMOVED lines=10> */
.L_x_523:
[----:B------:R-:W-:Y:S05]  /*17af0*/  BSYNC B1 ;  /* 0x0000000000017941 */ /* 0x000fea0003800000 */
.L_x_522:
        /* <DEDUP_REMOVED lines=10> */
.L_x_525:
[----:B------:R-:W-:Y:S05]  /*17ba0*/  BSYNC B1 ;  /* 0x0000000000017941 */ /* 0x000fea0003800000 */
.L_x_524:
        /* <DEDUP_REMOVED lines=10> */
.L_x_527:
[----:B------:R-:W-:Y:S05]  /*17c50*/  BSYNC B1 ;  /* 0x0000000000017941 */ /* 0x000fea0003800000 */
.L_x_526:
        /* <DEDUP_REMOVED lines=10> */
.L_x_529:
[----:B------:R-:W-:Y:S05]  /*17d00*/  BSYNC B1 ;  /* 0x0000000000017941 */ /* 0x000fea0003800000 */
.L_x_528:
        /* <DEDUP_REMOVED lines=10> */
.L_x_531:
[----:B------:R-:W-:Y:S05]  /*17db0*/  BSYNC B1 ;  /* 0x0000000000017941 */ /* 0x000fea0003800000 */
.L_x_530:
        /* <DEDUP_REMOVED lines=10> */
.L_x_533:
[----:B------:R-:W-:Y:S05]  /*17e60*/  BSYNC B1 ;  /* 0x0000000000017941 */ /* 0x000fea0003800000 */
.L_x_532:
        /* <DEDUP_REMOVED lines=10> */
.L_x_535:
[----:B------:R-:W-:Y:S05]  /*17f10*/  BSYNC B1 ;  /* 0x0000000000017941 */ /* 0x000fea0003800000 */
.L_x_534:
[----:B0-----:R-:W2:Y:S02]  /*17f20*/  LDL.LU R154, [R1+0x3f4] ;  /* 0x0003f400019a7983 */ /* 0x001ea40000300800 */
[----:B-12345:R-:W-:Y:S01]  /*17f30*/  HADD2.F32 R8, -RZ, R153.H0_H0 ;  /* 0x20000099ff087230 */ /* 0x03efe20000004100 */
        /* <DEDUP_REMOVED lines=10> */
.L_x_537:
[----:B------:R-:W-:Y:S05]  /*17fe0*/  BSYNC B1 ;  /* 0x0000000000017941 */ /* 0x000fea0003800000 */
.L_x_536:
[----:B0-----:R-:W2:Y:S01]  /*17ff0*/  LDL.LU R10, [R1+0x3f8] ;  /* 0x0003f800010a7983 */ /* 0x001ea20000300800 */
[----:B-----5:R-:W-:Y:S01]  /*18000*/  HADD2.F32 R9, -RZ, R8.H0_H0 ;  /* 0x20000008ff097230 */ /* 0x020fe20000004100 */
[----:B------:R-:W-:Y:S01]  /*18010*/  ISETP.GT.AND P1, PT, R0, 0xf9, P1 ;  /* 0x000000f90000780c */ /* 0x000fe20000f24270 */
[----:B------:R-:W-:Y:S01]  /*18020*/  BSSY B1, `(.L_x_538) ;  /* 0x000000a000017945 */ /* 0x000fe20003800000 */
[----:B------:R-:W-:Y:S02]  /*18030*/  PRMT R153, R8, 0x7610, R153 ;  /* 0x0000761008997816 */ /* 0x000fe40000000099 */
[----:B------:R-:W-:-:S04]  /*18040*/  FMUL R9, R9, R16 ;  /* 0x0000001009097220 */ /* 0x000fc80000400000 */
[----:B--2---:R-:W-:Y:S01]  /*18050*/  FFMA R9, R10, R2, R9 ;  /* 0x000000020a097223 */ /* 0x004fe20000000009 */
[----:B------:R-:W-:-:S04]  /*18060*/  IADD3 R10, P0, R163, 0x100, RZ ;  /* 0x00000100a30a7810 */ /* 0x000fc80007f1e0ff */
[----:B------:R-:W-:Y:S01]  /*18070*/  F2FP.F16.F32.PACK_AB R9, RZ, R9 ;  /* 0x00000009ff09723e */ /* 0x000fe200000000ff */
[----:B------:R-:W-:-:S04]  /*18080*/  IMAD.X R11, RZ, RZ, UR7, P0 ;  /* 0x00000007ff0b7e24 */ /* 0x000fc800080e06ff */
[----:B------:R0:W-:Y:S01]  /*18090*/  @P2 STG.E.U16 desc[UR36][R4.64+0x1f0], R9 ;  /* 0x0001f00904002986 */ /* 0x0001e2000c101524 */
[----:B------:R-:W-:Y:S05]  /*180a0*/  @!P1 BRA `(.L_x_539) ;  /* 0x0000000000049947 */ /* 0x000fea0003800000 */
[----:B------:R2:W5:Y:S02]  /*180b0*/  LDG.E.LTC128B.U16 R153, desc[UR36][R6.64+0x1f2] ;  /* 0x0001f22406997981 */ /* 0x000564000c1e1520 */
.L_x_539:
[----:B------:R-:W-:Y:S05]  /*180c0*/  BSYNC B1 ;  /* 0x0000000000017941 */ /* 0x000fea0003800000 */
.L_x_538:
[----:B------:R-:W3:Y:S01]  /*180d0*/  LDL.LU R8, [R1+0x3fc] ;  /* 0x0003fc0001087983 */ /* 0x000ee20000300800 */
[----:B-12--5:R-:W-:Y:S01]  /*180e0*/  HADD2.F32 R6, -RZ, R153.H0_H0 ;  /* 0x20000099ff067230 */ /* 0x026fe20000004100 */
[----:B------:R-:W-:Y:S01]  /*180f0*/  ISETP.GT.AND P0, PT, R3, 0x100, PT ;  /* 0x000001000300780c */ /* 0x000fe20003f04270 */
[----:B------:R-:W-:Y:S01]  /*18100*/  IMAD R11, R11, R18, RZ ;  /* 0x000000120b0b7224 */ /* 0x000fe200078e02ff */
[----:B------:R-:W2:Y:S02]  /*18110*/  LDL.LU R155, [R1] ;  /* 0x00000000019b7983 */ /* 0x000ea40000300800 */
[----:B0-----:R-:W-:Y:S01]  /*18120*/  FMUL R9, R6, R16 ;  /* 0x0000001006097220 */ /* 0x001fe20000400000 */
[----:B------:R-:W-:Y:S01]  /*18130*/  IMAD R11, R10, R19, R11 ;  /* 0x000000130a0b7224 */ /* 0x000fe200078e020b */
[----:B------:R-:W-:Y:S01]  /*18140*/  ISETP.GT.AND P4, PT, R0, RZ, P0 ;  /* 0x000000ff0000720c */ /* 0x000fe20000784270 */
[----:B------:R-:W-:-:S05]  /*18150*/  IMAD.WIDE.U32 R6, R10, R18, R22 ;  /* 0x000000120a067225 */ /* 0x000fca00078e0016 */
[----:B------:R-:W-:Y:S01]  /*18160*/  IADD3 R154, R7, R11, RZ ;  /* 0x0000000b079a7210 */ /* 0x000fe20007ffe0ff */
        /* <DEDUP_REMOVED lines=28> */
.L_x_541:
[----:B------:R-:W-:Y:S05]  /*18330*/  BSYNC B1 ;  /* 0x0000000000017941 */ /* 0x000fea0003800000 */
.L_x_540:
        /* <DEDUP_REMOVED lines=13> */
[----:B------:R-:W-:Y:S02]  /*18410*/  LEA R6, P4, R7, R14, 0x1 ;  /* 0x0000000e07067211 */ /* 0x000fe400078808ff */
[----:B------:R-:W-:-:S02]  /*18420*/  PRMT R158, R10, 0x7610, R158 ;  /* 0x000076100a9e7816 */ /* 0x000fc4000000009e */
[----:B------:R-:W-:Y:S01]  /*18430*/  LEA.HI.X R7, R7, R15, R11, 0x1, P4 ;  /* 0x0000000f07077211 */ /* 0x000fe200020f0c0b */
[----:B------:R-:W-:Y:S01]  /*18440*/  IMAD.MOV.U32 R11, RZ, RZ, R5 ;  /* 0x000000ffff0b7224 */ /* 0x000fe200078e0005 */
[----:B------:R-:W-:-:S05]  /*18450*/  MOV R10, R4 ;  /* 0x00000004000a7202 */ /* 0x000fca0000000f00 */
[----:B------:R0:W-:Y:S01]  /*18460*/  @P2 STG.E.U16 desc[UR36][R10.64+0x2], R158 ;  /* 0x0000029e0a002986 */ /* 0x0001e2000c101524 */
[----:B------:R-:W-:Y:S05]  /*18470*/  @!P3 BRA `(.L_x_543) ;  /* 0x000000000004b947 */ /* 0x000fea0003800000 */
[----:B------:R2:W5:Y:S02]  /*18480*/  LDG.E.LTC128B.U16 R153, desc[UR36][R6.64] ;  /* 0x0000002406997981 */ /* 0x000564000c1e1520 */
.L_x_543:
[----:B------:R-:W-:Y:S05]  /*18490*/  BSYNC B1 ;  /* 0x0000000000017941 */ /* 0x000fea0003800000 */
.L_x_542:
        /* <DEDUP_REMOVED lines=17> */
.L_x_545:
[----:B------:R-:W-:Y:S05]  /*185b0*/  BSYNC B1 ;  /* 0x0000000000017941 */ /* 0x000fea0003800000 */
.L_x_544:
[----:B0-----:R-:W3:Y:S01]  /*185c0*/  LDL.LU R155, [R1+0xc] ;  /* 0x00000c00019b7983 */ /* 0x001ee20000300800 */
[----:B-----5:R-:W-:Y:S01]  /*185d0*/  HADD2.F32 R154, -RZ, R153.H0_H0 ;  /* 0x20000099ff9a7230 */ /* 0x020fe20000004100 */
[----:B------:R-:W-:Y:S01]  /*185e0*/  IADD3 R4, P3, R165, R4, RZ ;  /* 0x00000004a5047210 */ /* 0x000fe20007f7e0ff */
[----:B------:R-:W-:Y:S01]  /*185f0*/  BSSY B1, `(.L_x_546) ;  /* 0x0000009000017945 */ /* 0x000fe20003800000 */
[----:B------:R-:W-:Y:S02]  /*18600*/  ISETP.GT.AND P4, PT, R0, 0x8, P0 ;  /* 0x000000080000780c */ /* 0x000fe40000784270 */
[----:B------:R-:W-:Y:S01]  /*18610*/  FMUL R154, R154, R16 ;  /* 0x000000109a9a7220 */ /* 0x000fe20000400000 */
[----:B------:R-:W-:-:S03]  /*18620*/  IADD3.X R5, R164, R5, RZ, P3, !PT ;  /* 0x00000005a4057210 */ /* 0x000fc60001ffe4ff */
[----:B---3--:R-:W-:-:S05]  /*18630*/  FFMA R154, R155, R2, R154 ;  /* 0x000000029b9a7223 */ /* 0x008fca000000009a */
[----:B------:R-:W-:-:S05]  /*18640*/  F2FP.F16.F32.PACK_AB R154, RZ, R154 ;  /* 0x0000009aff9a723e */ /* 0x000fca00000000ff */
[----:B------:R0:W-:Y:S01]  /*18650*/  @P2 STG.E.U16 desc[UR36][R4.64+0x2], R154 ;  /* 0x0000029a04002986 */ /* 0x0001e2000c101524 */
[----:B------:R-:W-:Y:S05]  /*18660*/  @!P4 BRA `(.L_x_547) ;  /* 0x000000000004c947 */ /* 0x000fea0003800000 */
[----:B------:R3:W5:Y:S02]  /*18670*/  LDG.E.LTC128B.U16 R153, desc[UR36][R8.64+0x10] ;  /* 0x0000102408997981 */ /* 0x000764000c1e1520 */
.L_x_547:
[----:B------:R-:W-:Y:S05]  /*18680*/  BSYNC B1 ;  /* 0x0000000000017941 */ /* 0x000fea0003800000 */
.L_x_546:
        /* <DEDUP_REMOVED lines=12> */
.L_x_549:
[----:B------:R-:W-:Y:S05]  /*18750*/  BSYNC B1 ;  /* 0x0000000000017941 */ /* 0x000fea0003800000 */
.L_x_548:
        /* <DEDUP_REMOVED lines=11> */
.L_x_551:
[----:B------:R-:W-:Y:S05]  /*18810*/  BSYNC B1 ;  /* 0x0000000000017941 */ /* 0x000fea0003800000 */
.L_x_550:
        /* <DEDUP_REMOVED lines=12> */
.L_x_553:
[----:B------:R-:W-:Y:S05]  /*188e0*/  BSYNC B1 ;  /* 0x0000000000017941 */ /* 0x000fea0003800000 */
.L_x_552:
        /* <DEDUP_REMOVED lines=10> */
.L_x_555:
[----:B------:R-:W-:Y:S05]  /*18990*/  BSYNC B1 ;  /* 0x0000000000017941 */ /* 0x000fea0003800000 */
.L_x_554:
        /* <DEDUP_REMOVED lines=10> */
.L_x_557:
[----:B------:R-:W-:Y:S05]  /*18a40*/  BSYNC B1 ;  /* 0x0000000000017941 */ /* 0x000fea0003800000 */
.L_x_556:
        /* <DEDUP_REMOVED lines=10> */
.L_x_559:
[----:B------:R-:W-:Y:S05]  /*18af0*/  BSYNC B1 ;  /* 0x0000000000017941 */ /* 0x000fea0003800000 */
.L_x_558:
        /* <DEDUP_REMOVED lines=10> */
.L_x_561:
[----:B------:R-:W-:Y:S05]  /*18ba0*/  BSYNC B1 ;  /* 0x0000000000017941 */ /* 0x000fea0003800000 */
.L_x_560:
        /* <DEDUP_REMOVED lines=10> */
.L_x_563:
[----:B------:R-:W-:Y:S05]  /*18c50*/  BSYNC B1 ;  /* 0x0000000000017941 */ /* 0x000fea0003800000 */
.L_x_562:
        /* <DEDUP_REMOVED lines=10> */
.L_x_565:
[----:B------:R-:W-:Y:S05]  /*18d00*/  BSYNC B1 ;  /* 0x0000000000017941 */ /* 0x000fea0003800000 */
.L_x_564:
        /* <DEDUP_REMOVED lines=10> */
.L_x_567:
[----:B------:R-:W-:Y:S05]  /*18db0*/  BSYNC B1 ;  /* 0x0000000000017941 */ /* 0x000fea0003800000 */
.L_x_566:
        /* <DEDUP_REMOVED lines=10> */
.L_x_569:
[----:B------:R-:W-:Y:S05]  /*18e60*/  BSYNC B1 ;  /* 0x0000000000017941 */ /* 0x000fea0003800000 */
.L_x_568:
        /* <DEDUP_REMOVED lines=10> */
.L_x_571:
[----:B------:R-:W-:Y:S05]  /*18f10*/  BSYNC B1 ;  /* 0x0000000000017941 */ /* 0x000fea0003800000 */
.L_x_570:
        /* <DEDUP_REMOVED lines=10> */
.L_x_573:
[----:B------:R-:W-:Y:S05]  /*18fc0*/  BSYNC B1 ;  /* 0x0000000000017941 */ /* 0x000fea0003800000 */
.L_x_572:
        /* <DEDUP_REMOVED lines=10> */
.L_x_575:
[----:B------:R-:W-:Y:S05]  /*19070*/  BSYNC B1 ;  /* 0x0000000000017941 */ /* 0x000fea0003800000 */
.L_x_574:
        /* <DEDUP_REMOVED lines=10> */
.L_x_577:
[----:B------:R-:W-:Y:S05]  /*19120*/  BSYNC B1 ;  /* 0x0000000000017941 */ /* 0x000fea0003800000 */
.L_x_576:
        /* <DEDUP_REMOVED lines=10> */
.L_x_579:
[----:B------:R-:W-:Y:S05]  /*191d0*/  BSYNC B1 ;  /* 0x0000000000017941 */ /* 0x000fea0003800000 */
.L_x_578:
        /* <DEDUP_REMOVED lines=10> */
.L_x_581:
[----:B------:R-:W-:Y:S05]  /*19280*/  BSYNC B1 ;  /* 0x0000000000017941 */ /* 0x000fea0003800000 */
.L_x_580:
        /* <DEDUP_REMOVED lines=10> */
.L_x_583:
[----:B------:R-:W-:Y:S05]  /*19330*/  BSYNC B1 ;  /* 0x0000000000017941 */ /* 0x000fea0003800000 */
.L_x_582:
        /* <DEDUP_REMOVED lines=10> */
.L_x_585:
[----:B------:R-:W-:Y:S05]  /*193e0*/  BSYNC B1 ;  /* 0x0000000000017941 */ /* 0x000fea0003800000 */
.L_x_584:
        /* <DEDUP_REMOVED lines=10> */
.L_x_587:
[----:B------:R-:W-:Y:S05]  /*19490*/  BSYNC B1 ;  /* 0x0000000000017941 */ /* 0x000fea0003800000 */
.L_x_586:
        /* <DEDUP_REMOVED lines=10> */
.L_x_589:
[----:B------:R-:W-:Y:S05]  /*19540*/  BSYNC B1 ;  /* 0x0000000000017941 */ /* 0x000fea0003800000 */
.L_x_588:
        /* <DEDUP_REMOVED lines=10> */
.L_x_591:
[----:B------:R-:W-:Y:S05]  /*195f0*/  BSYNC B1 ;  /* 0x0000000000017941 */ /* 0x000fea0003800000 */
.L_x_590:
        /* <DEDUP_REMOVED lines=10> */
.L_x_593:
[----:B------:R-:W-:Y:S05]  /*196a0*/  BSYNC B1 ;  /* 0x0000000000017941 */ /* 0x000fea0003800000 */
.L_x_592:
        /* <DEDUP_REMOVED lines=10> */
.L_x_595:
[----:B------:R-:W-:Y:S05]  /*19750*/  BSYNC B1 ;  /* 0x0000000000017941 */ /* 0x000fea0003800000 */
.L_x_594:
        /* <DEDUP_REMOVED lines=10> */
.L_x_597:
[----:B------:R-:W-:Y:S05]  /*19800*/  BSYNC B1 ;  /* 0x0000000000017941 */ /* 0x000fea0003800000 */
.L_x_596:
        /* <DEDUP_REMOVED lines=10> */
.L_x_599:
[----:B------:R-:W-:Y:S05]  /*198b0*/  BSYNC B1 ;  /* 0x0000000000017941 */ /* 0x000fea0003800000 */
.L_x_598:
        /* <DEDUP_REMOVED lines=10> */
.L_x_601:
[----:B------:R-:W-:Y:S05]  /*19960*/  BSYNC B1 ;  /* 0x0000000000017941 */ /* 0x000fea0003800000 */
.L_x_600:
        /* <DEDUP_REMOVED lines=10> */
.L_x_603:
[----:B------:R-:W-:Y:S05]  /*19a10*/  BSYNC B1 ;  /* 0x0000000000017941 */ /* 0x000fea0003800000 */
.L_x_602:
        /* <DEDUP_REMOVED lines=10> */
.L_x_605:
[----:B------:R-:W-:Y:S05]  /*19ac0*/  BSYNC B1 ;  /* 0x0000000000017941 */ /* 0x000fea0003800000 */
.L_x_604:
        /* <DEDUP_REMOVED lines=10> */
.L_x_607:
[----:B------:R-:W-:Y:S05]  /*19b70*/  BSYNC B1 ;  /* 0x0000000000017941 */ /* 0x000fea0003800000 */
.L_x_606:
        /* <DEDUP_REMOVED lines=10> */
.L_x_609:
[----:B------:R-:W-:Y:S05]  /*19c20*/  BSYNC B1 ;  /* 0x0000000000017941 */ /* 0x000fea0003800000 */
.L_x_608:
        /* <DEDUP_REMOVED lines=10> */
.L_x_611:
[----:B------:R-:W-:Y:S05]  /*19cd0*/  BSYNC B1 ;  /* 0x0000000000017941 */ /* 0x000fea0003800000 */
.L_x_610:
        /* <DEDUP_REMOVED lines=10> */
.L_x_613:
[----:B------:R-:W-:Y:S05]  /*19d80*/  BSYNC B1 ;  /* 0x0000000000017941 */ /* 0x000fea0003800000 */
.L_x_612:
        /* <DEDUP_REMOVED lines=10> */
.L_x_615:
[----:B------:R-:W-:Y:S05]  /*19e30*/  BSYNC B1 ;  /* 0x0000000000017941 */ /* 0x000fea0003800000 */
.L_x_614:
        /* <DEDUP_REMOVED lines=10> */
.L_x_617:
[----:B------:R-:W-:Y:S05]  /*19ee0*/  BSYNC B1 ;  /* 0x0000000000017941 */ /* 0x000fea0003800000 */
.L_x_616:
        /* <DEDUP_REMOVED lines=10> */
.L_x_619:
[----:B------:R-:W-:Y:S05]  /*19f90*/  BSYNC B1 ;  /* 0x0000000000017941 */ /* 0x000fea0003800000 */
.L_x_618:
        /* <DEDUP_REMOVED lines=10> */
.L_x_621:
[----:B------:R-:W-:Y:S05]  /*1a040*/  BSYNC B1 ;  /* 0x0000000000017941 */ /* 0x000fea0003800000 */
.L_x_620:
        /* <DEDUP_REMOVED lines=10> */
.L_x_623:
[----:B------:R-:W-:Y:S05]  /*1a0f0*/  BSYNC B1 ;  /* 0x0000000000017941 */ /* 0x000fea0003800000 */
.L_x_622:
        /* <DEDUP_REMOVED lines=10> */
.L_x_625:
[----:B------:R-:W-:Y:S05]  /*1a1a0*/  BSYNC B1 ;  /* 0x0000000000017941 */ /* 0x000fea0003800000 */
.L_x_624:
        /* <DEDUP_REMOVED lines=10> */
.L_x_627:
[----:B------:R-:W-:Y:S05]  /*1a250*/  BSYNC B1 ;  /* 0x0000000000017941 */ /* 0x000fea0003800000 */
.L_x_626:
        /* <DEDUP_REMOVED lines=10> */
.L_x_629:
[----:B------:R-:W-:Y:S05]  /*1a300*/  BSYNC B1 ;  /* 0x0000000000017941 */ /* 0x000fea0003800000 */
.L_x_628:
        /* <DEDUP_REMOVED lines=10> */
.L_x_631:
[----:B------:R-:W-:Y:S05]  /*1a3b0*/  BSYNC B1 ;  /* 0x0000000000017941 */ /* 0x000fea0003800000 */
.L_x_630:
        /* <DEDUP_REMOVED lines=10> */
.L_x_633:
[----:B------:R-:W-:Y:S05]  /*1a460*/  BSYNC B1 ;  /* 0x0000000000017941 */ /* 0x000fea0003800000 */
.L_x_632:
        /* <DEDUP_REMOVED lines=10> */
.L_x_635:
[----:B------:R-:W-:Y:S05]  /*1a510*/  BSYNC B1 ;  /* 0x0000000000017941 */ /* 0x000fea0003800000 */
.L_x_634:
        /* <DEDUP_REMOVED lines=10> */
.L_x_637:
[----:B------:R-:W-:Y:S05]  /*1a5c0*/  BSYNC B1 ;  /* 0x0000000000017941 */ /* 0x000fea0003800000 */
.L_x_636:
        /* <DEDUP_REMOVED lines=10> */
.L_x_639:
[----:B------:R-:W-:Y:S05]  /*1a670*/  BSYNC B1 ;  /* 0x0000000000017941 */ /* 0x000fea0003800000 */
.L_x_638:
        /* <DEDUP_REMOVED lines=10> */
.L_x_641:
[----:B------:R-:W-:Y:S05]  /*1a720*/  BSYNC B1 ;  /* 0x0000000000017941 */ /* 0x000fea0003800000 */
.L_x_640:
        /* <DEDUP_REMOVED lines=10> */
.L_x_643:
[----:B------:R-:W-:Y:S05]  /*1a7d0*/  BSYNC B1 ;  /* 0x0000000000017941 */ /* 0x000fea0003800000 */
.L_x_642:
        /* <DEDUP_REMOVED lines=10> */
.L_x_645:
[----:B------:R-:W-:Y:S05]  /*1a880*/  BSYNC B1 ;  /* 0x0000000000017941 */ /* 0x000fea0003800000 */
.L_x_644:
        /* <DEDUP_REMOVED lines=10> */
.L_x_647:
[----:B------:R-:W-:Y:S05]  /*1a930*/  BSYNC B1 ;  /* 0x0000000000017941 */ /* 0x000fea0003800000 */
.L_x_646:
        /* <DEDUP_REMOVED lines=10> */
.L_x_649:
[----:B------:R-:W-:Y:S05]  /*1a9e0*/  BSYNC B1 ;  /* 0x0000000000017941 */ /* 0x000fea0003800000 */
.L_x_648:
        /* <DEDUP_REMOVED lines=10> */
.L_x_651:
[----:B------:R-:W-:Y:S05]  /*1aa90*/  BSYNC B1 ;  /* 0x0000000000017941 */ /* 0x000fea0003800000 */
.L_x_650:
        /* <DEDUP_REMOVED lines=10> */
.L_x_653:
[----:B------:R-:W-:Y:S05]  /*1ab40*/  BSYNC B1 ;  /* 0x0000000000017941 */ /* 0x000fea0003800000 */
.L_x_652:
[----:B0-----:R-:W2:Y:S01]  /*1ab50*/  LDL.LU R154, [R1+0xe4] ;  /* 0x0000e400019a7983 */ /* 0x001ea20000300800 */
[----:B-----5:R-:W-:Y:S01]  /*1ab60*/  HADD2.F32 R155, -RZ, R153.H0_H0 ;  /* 0x20000099ff9b7230 */ /* 0x020fe20000004100 */
        /* <DEDUP_REMOVED lines=8> */
.L_x_655:
[----:B------:R-:W-:Y:S05]  /*1abf0*/  BSYNC B1 ;  /* 0x0000000000017941 */ /* 0x000fea0003800000 */
.L_x_654:
        /* <DEDUP_REMOVED lines=10> */
.L_x_657:
[----:B------:R-:W-:Y:S05]  /*1aca0*/  BSYNC B1 ;  /* 0x0000000000017941 */ /* 0x000fea0003800000 */
.L_x_656:
        /* <DEDUP_REMOVED lines=10> */
.L_x_659:
[----:B------:R-:W-:Y:S05]  /*1ad50*/  BSYNC B1 ;  /* 0x0000000000017941 */ /* 0x000fea0003800000 */
.L_x_658:
        /* <DEDUP_REMOVED lines=10> */
.L_x_661:
[----:B------:R-:W-:Y:S05]  /*1ae00*/  BSYNC B1 ;  /* 0x0000000000017941 */ /* 0x000fea0003800000 */
.L_x_660:
        /* <DEDUP_REMOVED lines=10> */
.L_x_663:
[----:B------:R-:W-:Y:S05]  /*1aeb0*/  BSYNC B1 ;  /* 0x0000000000017941 */ /* 0x000fea0003800000 */
.L_x_662:
        /* <DEDUP_REMOVED lines=10> */
.L_x_665:
[----:B------:R-:W-:Y:S05]  /*1af60*/  BSYNC B1 ;  /* 0x0000000000017941 */ /* 0x000fea0003800000 */
.L_x_664:
        /* <DEDUP_REMOVED lines=10> */
.L_x_667:
[----:B------:R-:W-:Y:S05]  /*1b010*/  BSYNC B1 ;  /* 0x0000000000017941 */ /* 0x000fea0003800000 */
.L_x_666:
        /* <DEDUP_REMOVED lines=10> */
.L_x_669:
[----:B------:R-:W-:Y:S05]  /*1b0c0*/  BSYNC B1 ;  /* 0x0000000000017941 */ /* 0x000fea0003800000 */
.L_x_668:
        /* <DEDUP_REMOVED lines=10> */
.L_x_671:
[----:B------:R-:W-:Y:S05]  /*1b170*/  BSYNC B1 ;  /* 0x0000000000017941 */ /* 0x000fea0003800000 */
.L_x_670:
        /* <DEDUP_REMOVED lines=10> */
.L_x_673:
[----:B------:R-:W-:Y:S05]  /*1b220*/  BSYNC B1 ;  /* 0x0000000000017941 */ /* 0x000fea0003800000 */
.L_x_672:
        /* <DEDUP_REMOVED lines=10> */
.L_x_675:
[----:B------:R-:W-:Y:S05]  /*1b2d0*/  BSYNC B1 ;  /* 0x0000000000017941 */ /* 0x000fea0003800000 */
.L_x_674:
        /* <DEDUP_REMOVED lines=10> */
.L_x_677:
[----:B------:R-:W-:Y:S05]  /*1b380*/  BSYNC B1 ;  /* 0x0000000000017941 */ /* 0x000fea0003800000 */
.L_x_676:
        /* <DEDUP_REMOVED lines=10> */
.L_x_679:
[----:B------:R-:W-:Y:S05]  /*1b430*/  BSYNC B1 ;  /* 0x0000000000017941 */ /* 0x000fea0003800000 */
.L_x_678:
        /* <DEDUP_REMOVED lines=10> */
.L_x_681:
[----:B------:R-:W-:Y:S05]  /*1b4e0*/  BSYNC B1 ;  /* 0x0000000000017941 */ /* 0x000fea0003800000 */
.L_x_680:
        /* <DEDUP_REMOVED lines=10> */
.L_x_683:
[----:B------:R-:W-:Y:S05]  /*1b590*/  BSYNC B1 ;  /* 0x0000000000017941 */ /* 0x000fea0003800000 */
.L_x_682:
        /* <DEDUP_REMOVED lines=10> */
.L_x_685:
[----:B------:R-:W-:Y:S05]  /*1b640*/  BSYNC B1 ;  /* 0x0000000000017941 */ /* 0x000fea0003800000 */
.L_x_684:
        /* <DEDUP_REMOVED lines=10> */
.L_x_687:
[----:B------:R-:W-:Y:S05]  /*1b6f0*/  BSYNC B1 ;  /* 0x0000000000017941 */ /* 0x000fea0003800000 */
.L_x_686:
        /* <DEDUP_REMOVED lines=10> */
.L_x_689:
[----:B------:R-:W-:Y:S05]  /*1b7a0*/  BSYNC B1 ;  /* 0x0000000000017941 */ /* 0x000fea0003800000 */
.L_x_688:
        /* <DEDUP_REMOVED lines=10> */
.L_x_691:
[----:B------:R-:W-:Y:S05]  /*1b850*/  BSYNC B1 ;  /* 0x0000000000017941 */ /* 0x000fea0003800000 */
.L_x_690:
        /* <DEDUP_REMOVED lines=10> */
.L_x_693:
[----:B------:R-:W-:Y:S05]  /*1b900*/  BSYNC B1 ;  /* 0x0000000000017941 */ /* 0x000fea0003800000 */
.L_x_692:
        /* <DEDUP_REMOVED lines=10> */
.L_x_695:
[----:B------:R-:W-:Y:S05]  /*1b9b0*/  BSYNC B1 ;  /* 0x0000000000017941 */ /* 0x000fea0003800000 */
.L_x_694:
        /* <DEDUP_REMOVED lines=10> */
.L_x_697:
[----:B------:R-:W-:Y:S05]  /*1ba60*/  BSYNC B1 ;  /* 0x0000000000017941 */ /* 0x000fea0003800000 */
.L_x_696:
        /* <DEDUP_REMOVED lines=10> */
.L_x_699:
[----:B------:R-:W-:Y:S05]  /*1bb10*/  BSYNC B1 ;  /* 0x0000000000017941 */ /* 0x000fea0003800000 */
.L_x_698:
        /* <DEDUP_REMOVED lines=10> */
.L_x_701:
[----:B------:R-:W-:Y:S05]  /*1bbc0*/  BSYNC B1 ;  /* 0x0000000000017941 */ /* 0x000fea0003800000 */
.L_x_700:
        /* <DEDUP_REMOVED lines=10> */
.L_x_703:
[----:B------:R-:W-:Y:S05]  /*1bc70*/  BSYNC B1 ;  /* 0x0000000000017941 */ /* 0x000fea0003800000 */
.L_x_702:
        /* <DEDUP_REMOVED lines=10> */
.L_x_705:
[----:B------:R-:W-:Y:S05]  /*1bd20*/  BSYNC B1 ;  /* 0x0000000000017941 */ /* 0x000fea0003800000 */
.L_x_704:
        /* <DEDUP_REMOVED lines=10> */
.L_x_707:
[----:B------:R-:W-:Y:S05]  /*1bdd0*/  BSYNC B1 ;  /* 0x0000000000017941 */ /* 0x000fea0003800000 */
.L_x_706:
        /* <DEDUP_REMOVED lines=10> */
.L_x_709:
[----:B------:R-:W-:Y:S05]  /*1be80*/  BSYNC B1 ;  /* 0x0000000000017941 */ /* 0x000fea0003800000 */
.L_x_708:
        /* <DEDUP_REMOVED lines=10> */
.L_x_711:
[----:B------:R-:W-:Y:S05]  /*1bf30*/  BSYNC B1 ;  /* 0x0000000000017941 */ /* 0x000fea0003800000 */
.L_x_710:
        /* <DEDUP_REMOVED lines=10> */
.L_x_713:
[----:B------:R-:W-:Y:S05]  /*1bfe0*/  BSYNC B1 ;  /* 0x0000000000017941 */ /* 0x000fea0003800000 */
.L_x_712:
        /* <DEDUP_REMOVED lines=10> */
.L_x_715:
[----:B------:R-:W-:Y:S05]  /*1c090*/  BSYNC B1 ;  /* 0x0000000000017941 */ /* 0x000fea0003800000 */
.L_x_714:
        /* <DEDUP_REMOVED lines=10> */
.L_x_717:
[----:B------:R-:W-:Y:S05]  /*1c140*/  BSYNC B1 ;  /* 0x0000000000017941 */ /* 0x000fea0003800000 */
.L_x_716:
        /* <DEDUP_REMOVED lines=10> */
.L_x_719:
[----:B------:R-:W-:Y:S05]  /*1c1f0*/  BSYNC B1 ;  /* 0x0000000000017941 */ /* 0x000fea0003800000 */
.L_x_718:
        /* <DEDUP_REMOVED lines=10> */
.L_x_721:
[----:B------:R-:W-:Y:S05]  /*1c2a0*/  BSYNC B1 ;  /* 0x0000000000017941 */ /* 0x000fea0003800000 */
.L_x_720:
        /* <DEDUP_REMOVED lines=10> */
.L_x_723:
[----:B------:R-:W-:Y:S05]  /*1c350*/  BSYNC B1 ;  /* 0x0000000000017941 */ /* 0x000fea0003800000 */
.L_x_722:
        /* <DEDUP_REMOVED lines=10> */
.L_x_725:
[----:B------:R-:W-:Y:S05]  /*1c400*/  BSYNC B1 ;  /* 0x0000000000017941 */ /* 0x000fea0003800000 */
.L_x_724:
        /* <DEDUP_REMOVED lines=10> */
.L_x_727:
[----:B------:R-:W-:Y:S05]  /*1c4b0*/  BSYNC B1 ;  /* 0x0000000000017941 */ /* 0x000fea0003800000 */
.L_x_726:
        /* <DEDUP_REMOVED lines=10> */
.L_x_729:
[----:B------:R-:W-:Y:S05]  /*1c560*/  BSYNC B1 ;  /* 0x0000000000017941 */ /* 0x000fea0003800000 */
.L_x_728:
        /* <DEDUP_REMOVED lines=10> */
.L_x_731:
[----:B------:R-:W-:Y:S05]  /*1c610*/  BSYNC B1 ;  /* 0x0000000000017941 */ /* 0x000fea0003800000 */
.L_x_730:
        /* <DEDUP_REMOVED lines=10> */
.L_x_733:
[----:B------:R-:W-:Y:S05]  /*1c6c0*/  BSYNC B1 ;  /* 0x0000000000017941 */ /* 0x000fea0003800000 */
.L_x_732:
        /* <DEDUP_REMOVED lines=10> */
.L_x_735:
[----:B------:R-:W-:Y:S05]  /*1c770*/  BSYNC B1 ;  /* 0x0000000000017941 */ /* 0x000fea0003800000 */
.L_x_734:
        /* <DEDUP_REMOVED lines=10> */
.L_x_737:
[----:B------:R-:W-:Y:S05]  /*1c820*/  BSYNC B1 ;  /* 0x0000000000017941 */ /* 0x000fea0003800000 */
.L_x_736:
        /* <DEDUP_REMOVED lines=10> */
.L_x_739:
[----:B------:R-:W-:Y:S05]  /*1c8d0*/  BSYNC B1 ;  /* 0x0000000000017941 */ /* 0x000fea0003800000 */
.L_x_738:
        /* <DEDUP_REMOVED lines=10> */
.L_x_741:
[----:B------:R-:W-:Y:S05]  /*1c980*/  BSYNC B1 ;  /* 0x0000000000017941 */ /* 0x000fea0003800000 */
.L_x_740:
        /* <DEDUP_REMOVED lines=10> */
.L_x_743:
[----:B------:R-:W-:Y:S05]  /*1ca30*/  BSYNC B1 ;  /* 0x0000000000017941 */ /* 0x000fea0003800000 */
.L_x_742:
        /* <DEDUP_REMOVED lines=10> */
.L_x_745:
[----:B------:R-:W-:Y:S05]  /*1cae0*/  BSYNC B1 ;  /* 0x0000000000017941 */ /* 0x000fea0003800000 */
.L_x_744:
        /* <DEDUP_REMOVED lines=10> */
.L_x_747:
[----:B------:R-:W-:Y:S05]  /*1cb90*/  BSYNC B1 ;  /* 0x0000000000017941 */ /* 0x000fea0003800000 */
.L_x_746:
        /* <DEDUP_REMOVED lines=10> */
.L_x_749:
[----:B------:R-:W-:Y:S05]  /*1cc40*/  BSYNC B1 ;  /* 0x0000000000017941 */ /* 0x000fea0003800000 */
.L_x_748:
        /* <DEDUP_REMOVED lines=10> */
.L_x_751:
[----:B------:R-:W-:Y:S05]  /*1ccf0*/  BSYNC B1 ;  /* 0x0000000000017941 */ /* 0x000fea0003800000 */
.L_x_750:
        /* <DEDUP_REMOVED lines=10> */
.L_x_753:
[----:B------:R-:W-:Y:S05]  /*1cda0*/  BSYNC B1 ;  /* 0x0000000000017941 */ /* 0x000fea0003800000 */
.L_x_752:
        /* <DEDUP_REMOVED lines=10> */
.L_x_755:
[----:B------:R-:W-:Y:S05]  /*1ce50*/  BSYNC B1 ;  /* 0x0000000000017941 */ /* 0x000fea0003800000 */
.L_x_754:
        /* <DEDUP_REMOVED lines=10> */
.L_x_757:
[----:B------:R-:W-:Y:S05]  /*1cf00*/  BSYNC B1 ;  /* 0x0000000000017941 */ /* 0x000fea0003800000 */
.L_x_756:
        /* <DEDUP_REMOVED lines=10> */
.L_x_759:
[----:B------:R-:W-:Y:S05]  /*1cfb0*/  BSYNC B1 ;  /* 0x0000000000017941 */ /* 0x000fea0003800000 */
.L_x_758:
        /* <DEDUP_REMOVED lines=10> */
.L_x_761:
[----:B------:R-:W-:Y:S05]  /*1d060*/  BSYNC B1 ;  /* 0x0000000000017941 */ /* 0x000fea0003800000 */
.L_x_760:
        /* <DEDUP_REMOVED lines=10> */
.L_x_763:
[----:B------:R-:W-:Y:S05]  /*1d110*/  BSYNC B1 ;  /* 0x0000000000017941 */ /* 0x000fea0003800000 */
.L_x_762:
        /* <DEDUP_REMOVED lines=10> */
.L_x_765:
[----:B------:R-:W-:Y:S05]  /*1d1c0*/  BSYNC B1 ;  /* 0x0000000000017941 */ /* 0x000fea0003800000 */
.L_x_764:
        /* <DEDUP_REMOVED lines=10> */
.L_x_767:
[----:B------:R-:W-:Y:S05]  /*1d270*/  BSYNC B1 ;  /* 0x0000000000017941 */ /* 0x000fea0003800000 */
.L_x_766:
        /* <DEDUP_REMOVED lines=10> */
.L_x_769:
[----:B------:R-:W-:Y:S05]  /*1d320*/  BSYNC B1 ;  /* 0x0000000000017941 */ /* 0x000fea0003800000 */
.L_x_768:
        /* <DEDUP_REMOVED lines=10> */
.L_x_771:
[----:B------:R-:W-:Y:S05]  /*1d3d0*/  BSYNC B1 ;  /* 0x0000000000017941 */ /* 0x000fea0003800000 */
.L_x_770:
        /* <DEDUP_REMOVED lines=10> */
.L_x_773:
[----:B------:R-:W-:Y:S05]  /*1d480*/  BSYNC B1 ;  /* 0x0000000000017941 */ /* 0x000fea0003800000 */
.L_x_772:
        /* <DEDUP_REMOVED lines=10> */
.L_x_775:
[----:B------:R-:W-:Y:S05]  /*1d530*/  BSYNC B1 ;  /* 0x0000000000017941 */ /* 0x000fea0003800000 */
.L_x_774:
        /* <DEDUP_REMOVED lines=10> */
.L_x_777:
[----:B------:R-:W-:Y:S05]  /*1d5e0*/  BSYNC B1 ;  /* 0x0000000000017941 */ /* 0x000fea0003800000 */
.L_x_776:
        /* <DEDUP_REMOVED lines=10> */
.L_x_779:
[----:B------:R-:W-:Y:S05]  /*1d690*/  BSYNC B1 ;  /* 0x0000000000017941 */ /* 0x000fea0003800000 */
.L_x_778:
        /* <DEDUP_REMOVED lines=10> */
.L_x_781:
[----:B------:R-:W-:Y:S05]  /*1d740*/  BSYNC B1 ;  /* 0x0000000000017941 */ /* 0x000fea0003800000 */
.L_x_780:
        /* <DEDUP_REMOVED lines=10> */
.L_x_783:
[----:B------:R-:W-:Y:S05]  /*1d7f0*/  BSYNC B1 ;  /* 0x0000000000017941 */ /* 0x000fea0003800000 */
.L_x_782:
        /* <DEDUP_REMOVED lines=10> */
.L_x_785:
[----:B------:R-:W-:Y:S05]  /*1d8a0*/  BSYNC B1 ;  /* 0x0000000000017941 */ /* 0x000fea0003800000 */
.L_x_784:
        /* <DEDUP_REMOVED lines=10> */
.L_x_787:
[----:B------:R-:W-:Y:S05]  /*1d950*/  BSYNC B1 ;  /* 0x0000000000017941 */ /* 0x000fea0003800000 */
.L_x_786:
        /* <DEDUP_REMOVED lines=10> */
.L_x_789:
[----:B------:R-:W-:Y:S05]  /*1da00*/  BSYNC B1 ;  /* 0x0000000000017941 */ /* 0x000fea0003800000 */
.L_x_788:
[----:B-1234-:R-:W2:Y:S01]  /*1da10*/  LDL.LU R8, [R1+0x1f4] ;  /* 0x0001f40001087983 */ /* 0x01eea20000300800 */
        /* <DEDUP_REMOVED lines=9> */
.L_x_791:
[----:B------:R-:W-:Y:S05]  /*1dab0*/  BSYNC B1 ;  /* 0x0000000000017941 */ /* 0x000fea0003800000 */
.L_x_790:
[----:B01----:R-:W3:Y:S01]  /*1dac0*/  LDL.LU R10, [R1+0x1f8] ;  /* 0x0001f800010a7983 */ /* 0x003ee20000300800 */
[----:B-----5:R-:W-:Y:S01]  /*1dad0*/  HADD2.F32 R9, -RZ, R153.H0_H0 ;  /* 0x20000099ff097230 */ /* 0x020fe20000004100 */
[----:B------:R-:W-:Y:S01]  /*1dae0*/  ISETP.GT.AND P1, PT, R0, 0xf9, P1 ;  /* 0x000000f90000780c */ /* 0x000fe20000f24270 */
[----:B------:R-:W-:Y:S01]  /*1daf0*/  BSSY B1, `(.L_x_792) ;  /* 0x000000a000017945 */ /* 0x000fe20003800000 */
[----:B------:R-:W-:Y:S02]  /*1db00*/  IADD3 R163, P0, R163, 0x180, RZ ;  /* 0x00000180a3a37810 */ /* 0x000fe40007f1e0ff */
[----:B------:R-:W-:-:S04]  /*1db10*/  FMUL R9, R9, R16 ;  /* 0x0000001009097220 */ /* 0x000fc80000400000 */
[----:B---3--:R-:W-:-:S05]  /*1db20*/  FFMA R9, R10, R2, R9 ;  /* 0x000000020a097223 */ /* 0x008fca0000000009 */
[----:B------:R-:W-:-:S04]  /*1db30*/  F2FP.F16.F32.PACK_AB R9, RZ, R9 ;  /* 0x00000009ff09723e */ /* 0x000fc800000000ff */
[----:B------:R-:W-:Y:S01]  /*1db40*/  PRMT R8, R9, 0x7610, R8 ;  /* 0x0000761009087816 */ /* 0x000fe20000000008 */
[----:B------:R-:W-:-:S04]  /*1db50*/  IMAD.X R9, RZ, RZ, UR7, P0 ;  /* 0x00000007ff097e24 */ /* 0x000fc800080e06ff */
[----:B------:R0:W-:Y:S01]  /*1db60*/  @P2 STG.E.U16 desc[UR36][R4.64+0x1f0], R8 ;  /* 0x0001f00804002986 */ /* 0x0001e2000c101524 */
[----:B------:R-:W-:Y:S05]  /*1db70*/  @!P1 BRA `(.L_x_793) ;  /* 0x0000000000049947 */ /* 0x000fea0003800000 */
[----:B------:R1:W5:Y:S02]  /*1db80*/  LDG.E.LTC128B.U16 R153, desc[UR36][R6.64+0x1f2] ;  /* 0x0001f22406997981 */ /* 0x000364000c1e1520 */
.L_x_793:
[----:B------:R-:W-:Y:S05]  /*1db90*/  BSYNC B1 ;  /* 0x0000000000017941 */ /* 0x000fea0003800000 */
.L_x_792:
[----:B0-----:R-:W3:Y:S01]  /*1dba0*/  LDL.LU R8, [R1+0x1fc] ;  /* 0x0001fc0001087983 */ /* 0x001ee20000300800 */
[----:B-12--5:R-:W-:Y:S01]  /*1dbb0*/  HADD2.F32 R7, -RZ, R153.H0_H0 ;  /* 0x20000099ff077230 */ /* 0x026fe20000004100 */
[----:B------:R-:W-:Y:S01]  /*1dbc0*/  ISETP.GT.AND P0, PT, R3, 0x180, PT ;  /* 0x000001800300780c */ /* 0x000fe20003f04270 */
[----:B------:R-:W-:-:S03]  /*1dbd0*/  IMAD R6, R9, R18, RZ ;  /* 0x0000001209067224 */ /* 0x000fc600078e02ff */
[----:B------:R-:W-:Y:S01]  /*1dbe0*/  FMUL R9, R7, R16 ;  /* 0x0000001007097220 */ /* 0x000fe20000400000 */
[C---:B------:R-:W-:Y:S01]  /*1dbf0*/  IMAD R155, R163.reuse, R19, R6 ;  /* 0x00000013a39b7224 */ /* 0x040fe200078e0206 */
[----:B------:R-:W-:Y:S01]  /*1dc00*/  ISETP.GT.AND P3, PT, R0, RZ, P0 ;  /* 0x000000ff0000720c */ /* 0x000fe20000764270 */
[----:B------:R-:W-:-:S04]  /*1dc10*/  IMAD.WIDE.U32 R6, R163, R18, R22 ;  /* 0x00000012a3067225 */ /* 0x000fc800078e0016 */
[----:B------:R-:W-:Y:S02]  /*1dc20*/  IMAD.IADD R7, R7, 0x1, R155 ;  /* 0x0000000107077824 */ /* 0x000fe400078e029b */
[----:B---3--:R-:W-:Y:S01]  /*1dc30*/  FFMA R9, R8, R2, R9 ;  /* 0x0000000208097223 */ /* 0x008fe20000000009 */
[----:B------:R-:W-:-:S04]  /*1dc40*/  LEA R8, P2, R6, R14, 0x1 ;  /* 0x0000000e06087211 */ /* 0x000fc800078408ff */
[----:B------:R-:W-:Y:S02]  /*1dc50*/  F2FP.F16.F32.PACK_AB R10, RZ, R9 ;  /* 0x00000009ff0a723e */ /* 0x000fe400000000ff */
[--C-:B------:R-:W-:Y:S02]  /*1dc60*/  LEA.HI.X R9, R6, R15, R7.reuse, 0x1, P2 ;  /* 0x0000000f06097211 */ /* 0x100fe400010f0c07 */
[----:B------:R-:W-:-:S05]  /*1dc70*/  PRMT R7, R10, 0x7610, R7 ;  /* 0x000076100a077816 */ /* 0x000fca0000000007 */
[----:B------:R0:W-:Y:S04]  /*1dc80*/  @P1 STG.E.U16 desc[UR36][R4.64+0x1f2], R7 ;  /* 0x0001f20704001986 */ /* 0x0001e8000c101524 */
[----:B------:R1:W2:Y:S01]  /*1dc90*/  @P3 LDG.E.LTC128B.U16 R153, desc[UR36][R8.64] ;  /* 0x0000002408993981 */ /* 0x0002a2000c1e1520 */
[----:B------:R-:W-:Y:S01]  /*1dca0*/  IMAD.U32 R157, RZ, RZ, UR8 ;  /* 0x00000008ff9d7e24 */ /* 0x000fe2000f8e00ff */
[----:B------:R-:W-:Y:S01]  /*1dcb0*/  MOV R154, UR9 ;  /* 0x00000009009a7c02 */ /* 0x000fe20008000f00 */
[----:B------:R-:W-:Y:S01]  /*1dcc0*/  BSSY B1, `(.L_x_794) ;  /* 0x0000015000017945 */ /* 0x000fe20003800000 */
[----:B------:R-:W-:Y:S01]  /*1dcd0*/  ISETP.GT.AND P2, PT, R0, 0x1, P0 ;  /* 0x000000010000780c */ /* 0x000fe20000744270 */
[----:B0-----:R-:W-:Y:S02]  /*1dce0*/  IMAD.MOV.U32 R4, RZ, RZ, R12 ;  /* 0x000000ffff047224 */ /* 0x001fe400078e000c */
[----:B------:R-:W-:-:S02]  /*1dcf0*/  IMAD.MOV.U32 R5, RZ, RZ, R13 ;  /* 0x000000ffff057224 */ /* 0x000fc400078e000d */
[----:B------:R-:W-:-:S04]  /*1dd00*/  IMAD.WIDE.U32 R6, R163, R18, R20 ;  /* 0x00000012a3067225 */ /* 0x000fc800078e0014 */
[----:B------:R-:W-:-:S04]  /*1dd10*/  IMAD.WIDE.U32 R4, R157, 0x300, R4 ;  /* 0x000003009d047825 */ /* 0x000fc800078e0004 */
[----:B------:R-:W-:Y:S01]  /*1dd20*/  IMAD R157, R154, 0x300, RZ ;  /* 0x000003009a9d7824 */ /* 0x000fe200078e02ff */
[----:B-1----:R-:W-:Y:S01]  /*1dd30*/  @P3 MOV R8, R4 ;  /* 0x0000000400083202 */ /* 0x002fe20000000f00 */
[----:B------:R-:W-:Y:S02]  /*1dd40*/  IMAD.IADD R7, R155, 0x1, R7 ;  /* 0x000000019b077824 */ /* 0x000fe400078e0207 */
[----:B------:R-:W-:Y:S02]  /*1dd50*/  IMAD.IADD R9, R5, 0x1, R157 ;  /* 0x0000000105097824 */ /* 0x000fe400078e029d */
[----:B--2---:R-:W-:-:S05]  /*1dd60*/  HADD2.F32 R11, -RZ, R153.H0_H0 ;  /* 0x20000099ff0b7230 */ /* 0x004fca0000004100 */
[----:B------:R-:W-:Y:S01]  /*1dd70*/  FMUL R19, R11, R16 ;  /* 0x000000100b137220 */ /* 0x000fe20000400000 */
[----:B------:R-:W-:-:S04]  /*1dd80*/  IMAD.WIDE.U32 R10, R152, UR43, R6 ;  /* 0x0000002b980a7c25 */ /* 0x000fc8000f8e0006 */
[----:B------:R-:W-:Y:S01]  /*1dd90*/  FFMA R19, R24, R2, R19 ;  /* 0x0000000218137223 */ /* 0x000fe20000000013 */
[----:B------:R-:W-:Y:S01]  /*1dda0*/  IMAD.IADD R7, R162, 0x1, R11 ;  /* 0x00000001a2077824 */ /* 0x000fe200078e020b */
[----:B------:R-:W-:-:S03]  /*1ddb0*/  LEA R6, P1, R10, R14, 0x1 ;  /* 0x0000000e0a067211 */ /* 0x000fc600078208ff */
[----:B------:R-:W-:Y:S02]  /*1ddc0*/  F2FP.F16.F32.PACK_AB R19, RZ, R19 ;  /* 0x00000013ff13723e */ /* 0x000fe400000000ff */
[----:B------:R-:W-:-:S03]  /*1ddd0*/  LEA.HI.X R7, R10, R15, R7, 0x1, P1 ;  /* 0x0000000f0a077211 */ /* 0x000fc600008f0c07 */
[----:B------:R0:W-:Y:S01]  /*1dde0*/  @P3 STG.E.U16 desc[UR36][R8.64], R19 ;  /* 0x0000001308003986 */ /* 0x0001e2000c101524 */
[----:B------:R-:W-:Y:S05]  /*1ddf0*/  @!P2 BRA `(.L_x_795) ;  /* 0x000000000004a947 */ /* 0x000fea0003800000 */
[----:B------:R1:W5:Y:S02]  /*1de00*/  LDG.E.LTC128B.U16 R153, desc[UR36][R6.64+0x2] ;  /* 0x0000022406997981 */ /* 0x000364000c1e1520 */
.L_x_795:
[----:B------:R-:W-:Y:S05]  /*1de10*/  BSYNC B1 ;  /* 0x0000000000017941 */ /* 0x000fea0003800000 */
.L_x_794:
[----:B-----5:R-:W-:Y:S01]  /*1de20*/  HADD2.F32 R11, -RZ, R153.H0_H0 ;  /* 0x20000099ff0b7230 */ /* 0x020fe20000004100 */
[----:B------:R-:W-:Y:S01]  /*1de30*/  ISETP.GT.AND P1, PT, R3, 0x188, PT ;  /* 0x000001880300780c */ /* 0x000fe20003f24270 */
[----:B------:R-:W-:Y:S01]  /*1de40*/  IMAD.WIDE.U32 R12, R163, R18, R168 ;  /* 0x00000012a30c7225 */ /* 0x000fe200078e00a8 */
[----:B------:R-:W-:Y:S03]  /*1de50*/  BSSY B1, `(.L_x_796) ;  /* 0x0000012000017945 */ /* 0x000fe60003800000 */
[----:B------:R-:W-:Y:S01]  /*1de60*/  FMUL R10, R11, R16 ;  /* 0x000000100b0a7220 */ /* 0x000fe20000400000 */
[----:B------:R-:W-:Y:S01]  /*1de70*/  IMAD.IADD R155, R155, 0x1, R13 ;  /* 0x000000019b9b7824 */ /* 0x000fe200078e020d */
[----:B------:R-:W-:Y:S01]  /*1de80*/  IADD3 R166, P4, R166, R12, RZ ;  /* 0x0000000ca6a67210 */ /* 0x000fe20007f9e0ff */
[----:B------:R-:W-:Y:S02]  /*1de90*/  @P2 IMAD.MOV.U32 R18, RZ, RZ, R4 ;  /* 0x000000ffff122224 */ /* 0x000fe400078e0004 */
[----:B------:R-:W-:Y:S01]  /*1dea0*/  FFMA R10, R25, R2, R10 ;  /* 0x00000002190a7223 */ /* 0x000fe2000000000a */
[----:B0-----:R-:W-:Y:S01]  /*1deb0*/  @P2 IMAD.MOV.U32 R19, RZ, RZ, R9 ;  /* 0x000000ffff132224 */ /* 0x001fe200078e0009 */
[----:B------:R-:W-:Y:S01]  /*1dec0*/  ISETP.GT.AND P3, PT, R0, RZ, P1 ;  /* 0x000000ff0000720c */ /* 0x000fe20000f64270 */
[----:B------:R-:W-:Y:S01]  /*1ded0*/  IMAD.X R22, R155, 0x1, R23, P4 ;  /* 0x000000019b167824 */ /* 0x000fe200020e0617 */
[----:B------:R-:W-:-:S02]  /*1dee0*/  IADD3 R12, P5, R20, R12, RZ ;  /* 0x0000000c140c7210 */ /* 0x000fc40007fbe0ff */
[----:B------:R-:W-:Y:S02]  /*1def0*/  F2FP.F16.F32.PACK_AB R3, RZ, R10 ;  /* 0x0000000aff03723e */ /* 0x000fe400000000ff */
[C---:B------:R-:W-:Y:S02]  /*1df00*/  LEA R10, P4, R166.reuse, R14, 0x1 ;  /* 0x0000000ea60a7211 */ /* 0x040fe400078808ff */
[----:B------:R-:W-:Y:S02]  /*1df10*/  PRMT R23, R3, 0x7610, R23 ;  /* 0x0000761003177816 */ /* 0x000fe40000000017 */
[----:B------:R-:W-:Y:S02]  /*1df20*/  LEA.HI.X R11, R166, R15, R22, 0x1, P4 ;  /* 0x0000000fa60b7211 */ /* 0x000fe400020f0c16 */
[----:B------:R-:W-:Y:S01]  /*1df30*/  PRMT R3, R153, 0x7610, R3 ;  /* 0x0000761099037816 */ /* 0x000fe20000000003 */
[----:B------:R0:W-:Y:S01]  /*1df40*/  @P2 STG.E.U16 desc[UR36][R18.64+0x2], R23 ;  /* 0x0000021712002986 */ /* 0x0001e2000c101524 */
[----:B------:R-:W-:Y:S05]  /*1df50*/  @!P3 BRA `(.L_x_797) ;  /* 0x000000000004b947 */ /* 0x000fea0003800000 */
[----:B------:R2:W5:Y:S02]  /*1df60*/  LDG.E.LTC128B.U16 R3, desc[UR36][R10.64] ;  /* 0x000000240a037981 */ /* 0x000564000c1e1520 */
.L_x_797:
[----:B------:R-:W-:Y:S05]  /*1df70*/  BSYNC B1 ;  /* 0x0000000000017941 */ /* 0x000fea0003800000 */
.L_x_796:
[----:B--2--5:R-:W-:Y:S01]  /*1df80*/  HADD2.F32 R11, -RZ, R3.H0_H0 ;  /* 0x20000003ff0b7230 */ /* 0x024fe20000004100 */
[----:B------:R-:W-:Y:S01]  /*1df90*/  IADD3 R8, P2, R165, R4, RZ ;  /* 0x00000004a5087210 */ /* 0x000fe20007f5e0ff */
[----:B------:R-:W-:Y:S01]  /*1dfa0*/  BSSY B1, `(.L_x_798) ;  /* 0x000000e000017945 */ /* 0x000fe20003800000 */
[----:B------:R-:W-:Y:S02]  /*1dfb0*/  IADD3.X R13, R21, R155, RZ, P5, !PT ;  /* 0x0000009b150d7210 */ /* 0x000fe40002ffe4ff */
[----:B------:R-:W-:Y:S01]  /*1dfc0*/  FMUL R11, R11, R16 ;  /* 0x000000100b0b7220 */ /* 0x000fe20000400000 */
[----:B------:R-:W-:Y:S01]  /*1dfd0*/  IMAD.X R9, R9, 0x1, R164, P2 ;  /* 0x0000000109097824 */ /* 0x000fe200010e06a4 */
[----:B------:R-:W-:Y:S01]  /*1dfe0*/  ISETP.GT.AND P5, PT, R0, 0x1, P1 ;  /* 0x000000010000780c */ /* 0x000fe20000fa4270 */
        /* <DEDUP_REMOVED lines=9> */
.L_x_799:
[----:B------:R-:W-:Y:S05]  /*1e080*/  BSYNC B1 ;  /* 0x0000000000017941 */ /* 0x000fea0003800000 */
.L_x_798:
[----:B--2--5:R-:W-:Y:S01]  /*1e090*/  HADD2.F32 R11, -RZ, R3.H0_H0 ;  /* 0x20000003ff0b7230 */ /* 0x024fe20000004100 */
[----:B------:R-:W-:Y:S01]  /*1e0a0*/  ISETP.GT.AND P2, PT, R0, 0x8, P0 ;  /* 0x000000080000780c */ /* 0x000fe20000744270 */
[----:B------:R-:W-:Y:S03]  /*1e0b0*/  BSSY B1, `(.L_x_800) ;  /* 0x0000007000017945 */ /* 0x000fe60003800000 */
[----:B------:R-:W-:-:S04]  /*1e0c0*/  FMUL R10, R11, R16 ;  /* 0x000000100b0a7220 */ /* 0x000fc80000400000 */
[----:B------:R-:W-:-:S05]  /*1e0d0*/  FFMA R10, R27, R2, R10 ;  /* 0x000000021b0a7223 */ /* 0x000fca000000000a */
[----:B------:R-:W-:-:S05]  /*1e0e0*/  F2FP.F16.F32.PACK_AB R10, RZ, R10 ;  /* 0x0000000aff0a723e */ /* 0x000fca00000000ff */
[----:B------:R2:W-:Y:S01]  /*1e0f0*/  @P5 STG.E.U16 desc[UR36][R8.64+0x2], R10 ;  /* 0x0000020a08005986 */ /* 0x0005e2000c101524 */
[----:B------:R-:W-:Y:S05]  /*1e100*/  @!P2 BRA `(.L_x_801) ;  /* 0x000000000004a947 */ /* 0x000fea0003800000 */
[----:B------:R4:W5:Y:S02]  /*1e110*/  LDG.E.LTC128B.U16 R3, desc[UR36][R6.64+0x10] ;  /* 0x0000102406037981 */ /* 0x000964000c1e1520 */
.L_x_801:
[----:B------:R-:W-:Y:S05]  /*1e120*/  BSYNC B1 ;  /* 0x0000000000017941 */ /* 0x000fea0003800000 */
.L_x_800:
[----:B--2--5:R-:W-:Y:S01]  /*1e130*/  HADD2.F32 R9, -RZ, R3.H0_H0 ;  /* 0x20000003ff097230 */ /* 0x024fe20000004100 */
[----:B------:R-:W-:Y:S01]  /*1e140*/  ISETP.GT.AND P3, PT, R0, 0x9, P0 ;  /* 0x000000090000780c */ /* 0x000fe20000764270 */
[----:B------:R-:W-:Y:S03]  /*1e150*/  BSSY B1, `(.L_x_802) ;  /* 0x000000a000017945 */ /* 0x000fe60003800000 */
[----:B------:R-:W-:-:S04]  /*1e160*/  FMUL R9, R9, R16 ;  /* 0x0000001009097220 */ /* 0x000fc80000400000 */
[----:B------:R-:W-:-:S05]  /*1e170*/  FFMA R9, R28, R2, R9 ;  /* 0x000000021c097223 */ /* 0x000fca0000000009 */
[----:B------:R-:W-:Y:S01]  /*1e180*/  F2FP.F16.F32.PACK_AB R8, RZ, R9 ;  /* 0x00000009ff08723e */ /* 0x000fe200000000ff */
[----:B------:R-:W-:-:S03]  /*1e190*/  IMAD.IADD R9, R157, 0x1, R5 ;  /* 0x000000019d097824 */ /* 0x000fc600078e0205 */
[----:B------:R-:W-:Y:S01]  /*1e1a0*/  PRMT R10, R8, 0x7610, R10 ;  /* 0x00007610080a7816 */ /* 0x000fe2000000000a */
[----:B------:R-:W-:-:S05]  /*1e1b0*/  @P2 IMAD.MOV.U32 R8, RZ, RZ, R4 ;  /* 0x000000ffff082224 */ /* 0x000fca00078e0004 */
[----:B------:R2:W-:Y:S01]  /*1e1c0*/  @P2 STG.E.U16 desc[UR36][R8.64+0x10], R10 ;  /* 0x0000100a08002986 */ /* 0x0005e2000c101524 */
[----:B------:R-:W-:Y:S05]  /*1e1d0*/  @!P3 BRA `(.L_x_803) ;  /* 0x000000000004b947 */ /* 0x000fea0003800000 */
[----:B------:R0:W5:Y:S02]  /*1e1e0*/  LDG.E.LTC128B.U16 R3, desc[UR36][R6.64+0x12] ;  /* 0x0000122406037981 */ /* 0x000164000c1e1520 */
.L_x_803:
[----:B------:R-:W-:Y:S05]  /*1e1f0*/  BSYNC B1 ;  /* 0x0000000000017941 */ /* 0x000fea0003800000 */
.L_x_802:
[----:B-----5:R-:W-:Y:S01]  /*1e200*/  HADD2.F32 R11, -RZ, R3.H0_H0 ;  /* 0x20000003ff0b7230 */ /* 0x020fe20000004100 */
[----:B------:R-:W-:Y:S01]  /*1e210*/  ISETP.GT.AND P4, PT, R0, 0x8, P1 ;  /* 0x000000080000780c */ /* 0x000fe20000f84270 */
[----:B------:R-:W-:Y:S03]  /*1e220*/  BSSY B1, `(.L_x_804) ;  /* 0x000000a000017945 */ /* 0x000fe60003800000 */
[----:B--2---:R-:W-:Y:S01]  /*1e230*/  FMUL R10, R11, R16 ;  /* 0x000000100b0a7220 */ /* 0x004fe20000400000 */
[----:B------:R-:W-:-:S03]  /*1e240*/  @P3 IMAD.MOV.U32 R11, RZ, RZ, R9 ;  /* 0x000000ffff0b3224 */ /* 0x000fc600078e0009 */
[----:B------:R-:W-:-:S05]  /*1e250*/  FFMA R10, R29, R2, R10 ;  /* 0x000000021d0a7223 */ /* 0x000fca000000000a */
[----:B------:R-:W-:-:S04]  /*1e260*/  F2FP.F16.F32.PACK_AB R10, RZ, R10 ;  /* 0x0000000aff0a723e */ /* 0x000fc800000000ff */
[----:B------:R-:W-:Y:S02]  /*1e270*/  PRMT R12, R10, 0x7610, R12 ;  /* 0x000076100a0c7816 */ /* 0x000fe4000000000c */
[----:B------:R-:W-:-:S05]  /*1e280*/  @P3 MOV R10, R4 ;  /* 0x00000004000a3202 */ /* 0x000fca0000000f00 */
[----:B------:R2:W-:Y:S01]  /*1e290*/  @P3 STG.E.U16 desc[UR36][R10.64+0x12], R12 ;  /* 0x0000120c0a003986 */ /* 0x0005e2000c101524 */
[----:B------:R-:W-:Y:S05]  /*1e2a0*/  @!P4 BRA `(.L_x_805) ;  /* 0x000000000004c947 */ /* 0x000fea0003800000 */
[----:B------:R0:W5:Y:S02]  /*1e2b0*/  LDG.E.LTC128B.U16 R3, desc[UR36][R14.64+0x10] ;  /* 0x000010240e037981 */ /* 0x000164000c1e1520 */
.L_x_805:
[----:B------:R-:W-:Y:S05]  /*1e2c0*/  BSYNC B1 ;  /* 0x0000000000017941 */ /* 0x000fea0003800000 */
.L_x_804:
[----:B--2--5:R-:W-:Y:S01]  /*1e2d0*/  HADD2.F32 R11, -RZ, R3.H0_H0 ;  /* 0x20000003ff0b7230 */ /* 0x024fe20000004100 */
[----:B------:R-:W-:Y:S01]  /*1e2e0*/  IADD3 R10, P2, R165, R4, RZ ;  /* 0x00000004a50a7210 */ /* 0x000fe20007f5e0ff */
[----:B------:R-:W-:Y:S01]  /*1e2f0*/  BSSY B1, `(.L_x_806) ;  /* 0x0000009000017945 */ /* 0x000fe20003800000 */
[----:B------:R-:W-:Y:S02]  /*1e300*/  ISETP.GT.AND P3, PT, R0, 0x9, P1 ;  /* 0x000000090000780c */ /* 0x000fe40000f64270 */
[----:B------:R-:W-:-:S04]  /*1e310*/  FMUL R11, R11, R16 ;  /* 0x000000100b0b7220 */ /* 0x000fc80000400000 */
[----:B------:R-:W-:-:S05]  /*1e320*/  FFMA R11, R30, R2, R11 ;  /* 0x000000021e0b7223 */ /* 0x000fca000000000b */
[----:B------:R-:W-:Y:S01]  /*1e330*/  F2FP.F16.F32.PACK_AB R12, RZ, R11 ;  /* 0x0000000bff0c723e */ /* 0x000fe200000000ff */
[----:B------:R-:W-:-:S05]  /*1e340*/  IMAD.X R11, R9, 0x1, R164, P2 ;  /* 0x00000001090b7824 */ /* 0x000fca00010e06a4 */
[----:B------:R2:W-:Y:S01]  /*1e350*/  @P4 STG.E.U16 desc[UR36][R10.64+0x10], R12 ;  /* 0x0000100c0a004986 */ /* 0x0005e2000c101524 */
[----:B------:R-:W-:Y:S05]  /*1e360*/  @!P3 BRA `(.L_x_807) ;  /* 0x000000000004b947 */ /* 0x000fea0003800000 */
[----:B------:R0:W5:Y:S02]  /*1e370*/  LDG.E.LTC128B.U16 R3, desc[UR36][R14.64+0x12] ;  /* 0x000012240e037981 */ /* 0x000164000c1e1520 */
.L_x_807:
[----:B------:R-:W-:Y:S05]  /*1e380*/  BSYNC B1 ;  /* 0x0000000000017941 */ /* 0x000fea0003800000 */
.L_x_806:
[----:B-----5:R-:W-:Y:S01]  /*1e390*/  HADD2.F32 R13, -RZ, R3.H0_H0 ;  /* 0x20000003ff0d7230 */ /* 0x020fe20000004100 */
[----:B------:R-:W-:Y:S01]  /*1e3a0*/  ISETP.GT.AND P2, PT, R0, 0x10, P0 ;  /* 0x000000100000780c */ /* 0x000fe20000744270 */
[----:B------:R-:W-:Y:S03]  /*1e3b0*/  BSSY B1, `(.L_x_808) ;  /* 0x0000007000017945 */ /* 0x000fe60003800000 */
[----:B--2---:R-:W-:-:S04]  /*1e3c0*/  FMUL R12, R13, R16 ;  /* 0x000000100d0c7220 */ /* 0x004fc80000400000 */
[----:B------:R-:W-:-:S05]  /*1e3d0*/  FFMA R12, R31, R2, R12 ;  /* 0x000000021f0c7223 */ /* 0x000fca000000000c */
[----:B------:R-:W-:-:S05]  /*1e3e0*/  F2FP.F16.F32.PACK_AB R12, RZ, R12 ;  /* 0x0000000cff0c723e */ /* 0x000fca00000000ff */
[----:B------:R2:W-:Y:S01]  /*1e3f0*/  @P3 STG.E.U16 desc[UR36][R10.64+0x12], R12 ;  /* 0x0000120c0a003986 */ /* 0x0005e2000c101524 */
[----:B------:R-:W-:Y:S05]  /*1e400*/  @!P2 BRA `(.L_x_809) ;  /* 0x000000000004a947 */ /* 0x000fea0003800000 */
[----:B------:R0:W5:Y:S02]  /*1e410*/  LDG.E.LTC128B.U16 R3, desc[UR36][R6.64+0x20] ;  /* 0x0000202406037981 */ /* 0x000164000c1e1520 */
.L_x_809:
[----:B------:R-:W-:Y:S05]  /*1e420*/  BSYNC B1 ;  /* 0x0000000000017941 */ /* 0x000fea0003800000 */
.L_x_808:
[----:B-----5:R-:W-:Y:S01]  /*1e430*/  HADD2.F32 R13, -RZ, R3.H0_H0 ;  /* 0x20000003ff0d7230 */ /* 0x020fe20000004100 */
[----:B------:R-:W-:Y:S01]  /*1e440*/  ISETP.GT.AND P3, PT, R0, 0x11, P0 ;  /* 0x000000110000780c */ /* 0x000fe20000764270 */
[----:B--2---:R-:W-:Y:S01]  /*1e450*/  @P2 IMAD.MOV.U32 R12, RZ, RZ, R4 ;  /* 0x000000ffff0c2224 */ /* 0x004fe200078e0004 */
[----:B------:R-:W-:Y:S02]  /*1e460*/  BSSY B1, `(.L_x_810) ;  /* 0x0000009000017945 */ /* 0x000fe40003800000 */
[----:B------:R-:W-:-:S04]  /*1e470*/  FMUL R13, R13, R16 ;  /* 0x000000100d0d7220 */ /* 0x000fc80000400000 */
[----:B------:R-:W-:-:S05]  /*1e480*/  FFMA R13, R32, R2, R13 ;  /* 0x00000002200d7223 */ /* 0x000fca000000000d */
[----:B------:R-:W-:-:S04]  /*1e490*/  F2FP.F16.F32.PACK_AB R13, RZ, R13 ;  /* 0x0000000dff0d723e */ /* 0x000fc800000000ff */
[----:B0-----:R-:W-:Y:S01]  /*1e4a0*/  PRMT R18, R13, 0x7610, R18 ;  /* 0x000076100d127816 */ /* 0x001fe20000000012 */
[----:B------:R-:W-:-:S05]  /*1e4b0*/  @P2 IMAD.MOV.U32 R13, RZ, RZ, R9 ;  /* 0x000000ffff0d2224 */ /* 0x000fca00078e0009 */
[----:B------:R0:W-:Y:S01]  /*1e4c0*/  @P2 STG.E.U16 desc[UR36][R12.64+0x20], R18 ;  /* 0x000020120c002986 */ /* 0x0001e2000c101524 */
[----:B------:R-:W-:Y:S05]  /*1e4d0*/  @!P3 BRA `(.L_x_811) ;  /* 0x000000000004b947 */ /* 0x000fea0003800000 */
[----:B------:R2:W5:Y:S02]  /*1e4e0*/  LDG.E.LTC128B.U16 R3, desc[UR36][R6.64+0x22] ;  /* 0x0000222406037981 */ /* 0x000564000c1e1520 */
.L_x_811:
[----:B------:R-:W-:Y:S05]  /*1e4f0*/  BSYNC B1 ;  /* 0x0000000000017941 */ /* 0x000fea0003800000 */
.L_x_810:
[----:B0----5:R-:W-:Y:S01]  /*1e500*/  HADD2.F32 R13, -RZ, R3.H0_H0 ;  /* 0x20000003ff0d7230 */ /* 0x021fe20000004100 */
[----:B------:R-:W-:Y:S01]  /*1e510*/  ISETP.GT.AND P2, PT, R0, 0x10, P1 ;  /* 0x000000100000780c */ /* 0x000fe20000f44270 */
[----:B------:R-:W-:Y:S03]  /*1e520*/  BSSY B1, `(.L_x_812) ;  /* 0x000000a000017945 */ /* 0x000fe60003800000 */
[----:B------:R-:W-:Y:S01]  /*1e530*/  FMUL R12, R13, R16 ;  /* 0x000000100d0c7220 */ /* 0x000fe20000400000 */
        /* <DEDUP_REMOVED lines=8> */
.L_x_813:
[----:B------:R-:W-:Y:S05]  /*1e5c0*/  BSYNC B1 ;  /* 0x0000000000017941 */ /* 0x000fea0003800000 */
.L_x_812:
[----:B0----5:R-:W-:Y:S01]  /*1e5d0*/  HADD2.F32 R13, -RZ, R3.H0_H0 ;  /* 0x20000003ff0d7230 */ /* 0x021fe20000004100 */
        /* <DEDUP_REMOVED lines=8> */
.L_x_815:
[----:B------:R-:W-:Y:S05]  /*1e660*/  BSYNC B1 ;  /* 0x0000000000017941 */ /* 0x000fea0003800000 */
.L_x_814:
        /* <DEDUP_REMOVED lines=9> */
.L_x_817:
[----:B------:R-:W-:Y:S05]  /*1e700*/  BSYNC B1 ;  /* 0x0000000000017941 */ /* 0x000fea0003800000 */
.L_x_816:
[----:B-----5:R-:W-:Y:S01]  /*1e710*/  HADD2.F32 R13, -RZ, R3.H0_H0 ;  /* 0x20000003ff0d7230 */ /* 0x020fe20000004100 */
[----:B------:R-:W-:Y:S01]  /*1e720*/  ISETP.GT.AND P3, PT, R0, 0x19, P0 ;  /* 0x000000190000780c */ /* 0x000fe20000764270 */
[----:B0-----:R-:W-:Y:S01]  /*1e730*/  @P2 IMAD.MOV.U32 R12, RZ, RZ, R4 ;  /* 0x000000ffff0c2224 */ /* 0x001fe200078e0004 */
[----:B------:R-:W-:Y:S02]  /*1e740*/  BSSY B1, `(.L_x_818) ;  /* 0x0000009000017945 */ /* 0x000fe40003800000 */
[----:B------:R-:W-:-:S04]  /*1e750*/  FMUL R13, R13, R16 ;  /* 0x000000100d0d7220 */ /* 0x000fc80000400000 */
[----:B------:R-:W-:-:S05]  /*1e760*/  FFMA R13, R36, R2, R13 ;  /* 0x00000002240d7223 */ /* 0x000fca000000000d */
[----:B------:R-:W-:-:S04]  /*1e770*/  F2FP.F16.F32.PACK_AB R13, RZ, R13 ;  /* 0x0000000dff0d723e */ /* 0x000fc800000000ff */
[----:B------:R-:W-:Y:S01]  /*1e780*/  PRMT R18, R13, 0x7610, R18 ;  /* 0x000076100d127816 */ /* 0x000fe20000000012 */
[----:B------:R-:W-:-:S05]  /*1e790*/  @P2 IMAD.MOV.U32 R13, RZ, RZ, R9 ;  /* 0x000000ffff0d2224 */ /* 0x000fca00078e0009 */
[----:B------:R0:W-:Y:S01]  /*1e7a0*/  @P2 STG.E.U16 desc[UR36][R12.64+0x30], R18 ;  /* 0x000030120c002986 */ /* 0x0001e2000c101524 */
[----:B------:R-:W-:Y:S05]  /*1e7b0*/  @!P3 BRA `(.L_x_819) ;  /* 0x000000000004b947 */ /* 0x000fea0003800000 */
[----:B------:R0:W5:Y:S02]  /*1e7c0*/  LDG.E.LTC128B.U16 R3, desc[UR36][R6.64+0x32] ;  /* 0x0000322406037981 */ /* 0x000164000c1e1520 */
.L_x_819:
[----:B------:R-:W-:Y:S05]  /*1e7d0*/  BSYNC B1 ;  /* 0x0000000000017941 */ /* 0x000fea0003800000 */
.L_x_818:
[----:B0----5:R-:W-:Y:S01]  /*1e7e0*/  HADD2.F32 R13, -RZ, R3.H0_H0 ;  /* 0x20000003ff0d7230 */ /* 0x021fe20000004100 */
[----:B------:R-:W-:Y:S01]  /*1e7f0*/  ISETP.GT.AND P2, PT, R0, 0x18, P1 ;  /* 0x000000180000780c */ /* 0x000fe20000f44270 */
[----:B------:R-:W-:Y:S03]  /*1e800*/  BSSY B1, `(.L_x_820) ;  /* 0x000000a000017945 */ /* 0x000fe60003800000 */
[----:B------:R-:W-:Y:S01]  /*1e810*/  FMUL R12, R13, R16 ;  /* 0x000000100d0c7220 */ /* 0x000fe20000400000 */
[----:B------:R-:W-:-:S03]  /*1e820*/  @P3 MOV R13, R9 ;  /* 0x00000009000d3202 */ /* 0x000fc60000000f00 */
[----:B------:R-:W-:-:S05]  /*1e830*/  FFMA R12, R37, R2, R12 ;  /* 0x00000002250c7223 */ /* 0x000fca000000000c */
[----:B------:R-:W-:-:S04]  /*1e840*/  F2FP.F16.F32.PACK_AB R12, RZ, R12 ;  /* 0x0000000cff0c723e */ /* 0x000fc800000000ff */
[----:B------:R-:W-:Y:S01]  /*1e850*/  PRMT R18, R12, 0x7610, R18 ;  /* 0x000076100c127816 */ /* 0x000fe20000000012 */
[----:B------:R-:W-:-:S05]  /*1e860*/  @P3 IMAD.MOV.U32 R12, RZ, RZ, R4 ;  /* 0x000000ffff0c3224 */ /* 0x000fca00078e0004 */
[----:B------:R0:W-:Y:S01]  /*1e870*/  @P3 STG.E.U16 desc[UR36][R12.64+0x32], R18 ;  /* 0x000032120c003986 */ /* 0x0001e2000c101524 */
[----:B------:R-:W-:Y:S05]  /*1e880*/  @!P2 BRA `(.L_x_821) ;  /* 0x000000000004a947 */ /* 0x000fea0003800000 */
[----:B------:R0:W5:Y:S02]  /*1e890*/  LDG.E.LTC128B.U16 R3, desc[UR36][R14.64+0x30] ;  /* 0x000030240e037981 */ /* 0x000164000c1e1520 */
.L_x_821:
[----:B------:R-:W-:Y:S05]  /*1e8a0*/  BSYNC B1 ;  /* 0x0000000000017941 */ /* 0x000fea0003800000 */
.L_x_820:
        /* <DEDUP_REMOVED lines=9> */
.L_x_823:
[----:B------:R-:W-:Y:S05]  /*1e940*/  BSYNC B1 ;  /* 0x0000000000017941 */ /* 0x000fea0003800000 */
.L_x_822:
        /* <DEDUP_REMOVED lines=9> */
.L_x_825:
[----:B------:R-:W-:Y:S05]  /*1e9e0*/  BSYNC B1 ;  /* 0x0000000000017941 */ /* 0x000fea0003800000 */
.L_x_824:
        /* <DEDUP_REMOVED lines=12> */
.L_x_827:
[----:B------:R-:W-:Y:S05]  /*1eab0*/  BSYNC B1 ;  /* 0x0000000000017941 */ /* 0x000fea0003800000 */
.L_x_826:
[----:B0----5:R-:W-:Y:S01]  /*1eac0*/  HADD2.F32 R13, -RZ, R3.H0_H0 ;  /* 0x20000003ff0d7230 */ /* 0x021fe20000004100 */
[----:B------:R-:W-:Y:S01]  /*1ead0*/  ISETP.GT.AND P2, PT, R0, 0x20, P1 ;  /* 0x000000200000780c */ /* 0x000fe20000f44270 */
[----:B------:R-:W-:Y:S03]  /*1eae0*/  BSSY B1, `(.L_x_828) ;  /* 0x000000a000017945 */ /* 0x000fe60003800000 */
[----:B------:R-:W-:Y:S01]  /*1eaf0*/  FMUL R12, R13, R16 ;  /* 0x000000100d0c7220 */ /* 0x000fe20000400000 */
[----:B------:R-:W-:-:S03]  /*1eb00*/  @P3 IMAD.MOV.U32 R13, RZ, RZ, R9 ;  /* 0x000000ffff0d3224 */ /* 0x000fc600078e0009 */
[----:B------:R-:W-:-:S05]  /*1eb10*/  FFMA R12, R41, R2, R12 ;  /* 0x00000002290c7223 */ /* 0x000fca000000000c */
[----:B------:R-:W-:-:S04]  /*1eb20*/  F2FP.F16.F32.PACK_AB R12, RZ, R12 ;  /* 0x0000000cff0c723e */ /* 0x000fc800000000ff */
[----:B------:R-:W-:Y:S01]  /*1eb30*/  PRMT R18, R12, 0x7610, R18 ;  /* 0x000076100c127816 */ /* 0x000fe20000000012 */
[----:B------:R-:W-:-:S05]  /*1eb40*/  @P3 IMAD.MOV.U32 R12, RZ, RZ, R4 ;  /* 0x000000ffff0c3224 */ /* 0x000fca00078e0004 */
[----:B------:R0:W-:Y:S01]  /*1eb50*/  @P3 STG.E.U16 desc[UR36][R12.64+0x42], R18 ;  /* 0x000042120c003986 */ /* 0x0001e2000c101524 */
[----:B------:R-:W-:Y:S05]  /*1eb60*/  @!P2 BRA `(.L_x_829) ;  /* 0x000000000004a947 */ /* 0x000fea0003800000 */
[----:B------:R0:W5:Y:S02]  /*1eb70*/  LDG.E.LTC128B.U16 R3, desc[UR36][R14.64+0x40] ;  /* 0x000040240e037981 */ /* 0x000164000c1e1520 */
.L_x_829:
[----:B------:R-:W-:Y:S05]  /*1eb80*/  BSYNC B1 ;  /* 0x0000000000017941 */ /* 0x000fea0003800000 */
.L_x_828:
        /* <DEDUP_REMOVED lines=9> */
.L_x_831:
[----:B------:R-:W-:Y:S05]  /*1ec20*/  BSYNC B1 ;  /* 0x0000000000017941 */ /* 0x000fea0003800000 */
.L_x_830:
        /* <DEDUP_REMOVED lines=9> */
.L_x_833:
[----:B------:R-:W-:Y:S05]  /*1ecc0*/  BSYNC B1 ;  /* 0x0000000000017941 */ /* 0x000fea0003800000 */
.L_x_832:
[----:B-----5:R-:W-:Y:S01]  /*1ecd0*/  HADD2.F32 R13, -RZ, R3.H0_H0 ;  /* 0x20000003ff0d7230 */ /* 0x020fe20000004100 */
[----:B0-----:R-:W-:Y:S01]  /*1ece0*/  @P2 MOV R12, R4 ;  /* 0x00000004000c2202 */ /* 0x001fe20000000f00 */
[----:B------:R-:W-:Y:S01]  /*1ecf0*/  BSSY B1, `(.L_x_834) ;  /* 0x000000a000017945 */ /* 0x000fe20003800000 */
[----:B------:R-:W-:Y:S02]  /*1ed00*/  ISETP.GT.AND P3, PT, R0, 0x29, P0 ;  /* 0x000000290000780c */ /* 0x000fe40000764270 */
        /* <DEDUP_REMOVED lines=8> */
.L_x_835:
[----:B------:R-:W-:Y:S05]  /*1ed90*/  BSYNC B1 ;  /* 0x0000000000017941 */ /* 0x000fea0003800000 */
.L_x_834:
        /* <DEDUP_REMOVED lines=12> */
.L_x_837:
[----:B------:R-:W-:Y:S05]  /*1ee60*/  BSYNC B1 ;  /* 0x0000000000017941 */ /* 0x000fea0003800000 */
.L_x_836:
        /* <DEDUP_REMOVED lines=9> */
.L_x_839:
[----:B------:R-:W-:Y:S05]  /*1ef00*/  BSYNC B1 ;  /* 0x0000000000017941 */ /* 0x000fea0003800000 */
.L_x_838:
        /* <DEDUP_REMOVED lines=9> */
.L_x_841:
[----:B------:R-:W-:Y:S05]  /*1efa0*/  BSYNC B1 ;  /* 0x0000000000017941 */ /* 0x000fea0003800000 */
.L_x_840:
[----:B-----5:R-:W-:Y:S01]  /*1efb0*/  HADD2.F32 R13, -RZ, R3.H0_H0 ;  /* 0x20000003ff0d7230 */ /* 0x020fe20000004100 */
[----:B------:R-:W-:Y:S01]  /*1efc0*/  ISETP.GT.AND P3, PT, R0, 0x31, P0 ;  /* 0x000000310000780c */ /* 0x000fe20000764270 */
[----:B0-----:R-:W-:Y:S01]  /*1efd0*/  @P2 IMAD.MOV.U32 R12, RZ, RZ, R4 ;  /* 0x000000ffff0c2224 */ /* 0x001fe200078e0004 */
[----:B------:R-:W-:Y:S02]  /*1efe0*/  BSSY B1, `(.L_x_842) ;  /* 0x0000009000017945 */ /* 0x000fe40003800000 */
[----:B------:R-:W-:-:S04]  /*1eff0*/  FMUL R13, R13, R16 ;  /* 0x000000100d0d7220 */ /* 0x000fc80000400000 */
[----:B------:R-:W-:-:S05]  /*1f000*/  FFMA R13, R48, R2, R13 ;  /* 0x00000002300d7223 */ /* 0x000fca000000000d */
[----:B------:R-:W-:-:S04]  /*1f010*/  F2FP.F16.F32.PACK_AB R13, RZ, R13 ;  /* 0x0000000dff0d723e */ /* 0x000fc800000000ff */
[----:B------:R-:W-:Y:S02]  /*1f020*/  PRMT R18, R13, 0x7610, R18 ;  /* 0x000076100d127816 */ /* 0x000fe40000000012 */
[----:B------:R-:W-:-:S05]  /*1f030*/  @P2 MOV R13, R9 ;  /* 0x00000009000d2202 */ /* 0x000fca0000000f00 */
[----:B------:R0:W-:Y:S01]  /*1f040*/  @P2 STG.E.U16 desc[UR36][R12.64+0x60], R18 ;  /* 0x000060120c002986 */ /* 0x0001e2000c101524 */
[----:B------:R-:W-:Y:S05]  /*1f050*/  @!P3 BRA `(.L_x_843) ;  /* 0x000000000004b947 */ /* 0x000fea0003800000 */
[----:B------:R0:W5:Y:S02]  /*1f060*/  LDG.E.LTC128B.U16 R3, desc[UR36][R6.64+0x62] ;  /* 0x0000622406037981 */ /* 0x000164000c1e1520 */
.L_x_843:
[----:B------:R-:W-:Y:S05]  /*1f070*/  BSYNC B1 ;  /* 0x0000000000017941 */ /* 0x000fea0003800000 */
.L_x_842:
        /* <DEDUP_REMOVED lines=12> */
.L_x_845:
[----:B------:R-:W-:Y:S05]  /*1f140*/  BSYNC B1 ;  /* 0x0000000000017941 */ /* 0x000fea0003800000 */
.L_x_844:
        /* <DEDUP_REMOVED lines=9> */
.L_x_847:
[----:B------:R-:W-:Y:S05]  /*1f1e0*/  BSYNC B1 ;  /* 0x0000000000017941 */ /* 0x000fea0003800000 */
.L_x_846:
        /* <DEDUP_REMOVED lines=9> */
.L_x_849:
[----:B------:R-:W-:Y:S05]  /*1f280*/  BSYNC B1 ;  /* 0x0000000000017941 */ /* 0x000fea0003800000 */
.L_x_848:
        /* <DEDUP_REMOVED lines=12> */
.L_x_851:
[----:B------:R-:W-:Y:S05]  /*1f350*/  BSYNC B1 ;  /* 0x0000000000017941 */ /* 0x000fea0003800000 */
.L_x_850:
        /* <DEDUP_REMOVED lines=12> */
.L_x_853:
[----:B------:R-:W-:Y:S05]  /*1f420*/  BSYNC B1 ;  /* 0x0000000000017941 */ /* 0x000fea0003800000 */
.L_x_852:
        /* <DEDUP_REMOVED lines=9> */
.L_x_855:
[----:B------:R-:W-:Y:S05]  /*1f4c0*/  BSYNC B1 ;  /* 0x0000000000017941 */ /* 0x000fea0003800000 */
.L_x_854:
        /* <DEDUP_REMOVED lines=9> */
.L_x_857:
[----:B------:R-:W-:Y:S05]  /*1f560*/  BSYNC B1 ;  /* 0x0000000000017941 */ /* 0x000fea0003800000 */
.L_x_856:
        /* <DEDUP_REMOVED lines=12> */
.L_x_859:
[----:B------:R-:W-:Y:S05]  /*1f630*/  BSYNC B1 ;  /* 0x0000000000017941 */ /* 0x000fea0003800000 */
.L_x_858:
        /* <DEDUP_REMOVED lines=12> */
.L_x_861:
[----:B------:R-:W-:Y:S05]  /*1f700*/  BSYNC B1 ;  /* 0x0000000000017941 */ /* 0x000fea0003800000 */
.L_x_860:
        /* <DEDUP_REMOVED lines=9> */
.L_x_863:
[----:B------:R-:W-:Y:S05]  /*1f7a0*/  BSYNC B1 ;  /* 0x0000000000017941 */ /* 0x000fea0003800000 */
.L_x_862:
        /* <DEDUP_REMOVED lines=9> */
.L_x_865:
[----:B------:R-:W-:Y:S05]  /*1f840*/  BSYNC B1 ;  /* 0x0000000000017941 */ /* 0x000fea0003800000 */
.L_x_864:
        /* <DEDUP_REMOVED lines=12> */
.L_x_867:
[----:B------:R-:W-:Y:S05]  /*1f910*/  BSYNC B1 ;  /* 0x0000000000017941 */ /* 0x000fea0003800000 */
.L_x_866:
        /* <DEDUP_REMOVED lines=12> */
.L_x_869:
[----:B------:R-:W-:Y:S05]  /*1f9e0*/  BSYNC B1 ;  /* 0x0000000000017941 */ /* 0x000fea0003800000 */
.L_x_868:
        /* <DEDUP_REMOVED lines=9> */
.L_x_871:
[----:B------:R-:W-:Y:S05]  /*1fa80*/  BSYNC B1 ;  /* 0x0000000000017941 */ /* 0x000fea0003800000 */
.L_x_870:
        /* <DEDUP_REMOVED lines=9> */
.L_x_873:
[----:B------:R-:W-:Y:S05]  /*1fb20*/  BSYNC B1 ;  /* 0x0000000000017941 */ /* 0x000fea0003800000 */
.L_x_872:
        /* <DEDUP_REMOVED lines=12> */
.L_x_875:
[----:B------:R-:W-:Y:S05]  /*1fbf0*/  BSYNC B1 ;  /* 0x0000000000017941 */ /* 0x000fea0003800000 */
.L_x_874:
        /* <DEDUP_REMOVED lines=12> */
.L_x_877:
[----:B------:R-:W-:Y:S05]  /*1fcc0*/  BSYNC B1 ;  /* 0x0000000000017941 */ /* 0x000fea0003800000 */
.L_x_876:
        /* <DEDUP_REMOVED lines=9> */
.L_x_879:
[----:B------:R-:W-:Y:S05]  /*1fd60*/  BSYNC B1 ;  /* 0x0000000000017941 */ /* 0x000fea0003800000 */
.L_x_878:
        /* <DEDUP_REMOVED lines=9> */
.L_x_881:
[----:B------:R-:W-:Y:S05]  /*1fe00*/  BSYNC B1 ;  /* 0x0000000000017941 */ /* 0x000fea0003800000 */
.L_x_880:
        /* <DEDUP_REMOVED lines=12> */
.L_x_883:
[----:B------:R-:W-:Y:S05]  /*1fed0*/  BSYNC B1 ;  /* 0x0000000000017941 */ /* 0x000fea0003800000 */
.L_x_882:
        /* <DEDUP_REMOVED lines=12> */
.L_x_885:
[----:B------:R-:W-:Y:S05]  /*1ffa0*/  BSYNC B1 ;  /* 0x0000000000017941 */ /* 0x000fea0003800000 */
.L_x_884:
        /* <DEDUP_REMOVED lines=9> */
.L_x_887:
[----:B------:R-:W-:Y:S05]  /*20040*/  BSYNC B1 ;  /* 0x0000000000017941 */ /* 0x000fea0003800000 */
.L_x_886:
        /* <DEDUP_REMOVED lines=9> */
.L_x_889:
[----:B------:R-:W-:Y:S05]  /*200e0*/  BSYNC B1 ;  /* 0x0000000000017941 */ /* 0x000fea0003800000 */
.L_x_888:
        /* <DEDUP_REMOVED lines=12> */
.L_x_891:
[----:B------:R-:W-:Y:S05]  /*201b0*/  BSYNC B1 ;  /* 0x0000000000017941 */ /* 0x000fea0003800000 */
.L_x_890:
        /* <DEDUP_REMOVED lines=12> */
.L_x_893:
[----:B------:R-:W-:Y:S05]  /*20280*/  BSYNC B1 ;  /* 0x0000000000017941 */ /* 0x000fea0003800000 */
.L_x_892:
        /* <DEDUP_REMOVED lines=9> */
.L_x_895:
[----:B------:R-:W-:Y:S05]  /*20320*/  BSYNC B1 ;  /* 0x0000000000017941 */ /* 0x000fea0003800000 */
.L_x_894:
        /* <DEDUP_REMOVED lines=9> */
.L_x_897:
[----:B------:R-:W-:Y:S05]  /*203c0*/  BSYNC B1 ;  /* 0x0000000000017941 */ /* 0x000fea0003800000 */
.L_x_896:
        /* <DEDUP_REMOVED lines=12> */
.L_x_899:
[----:B------:R-:W-:Y:S05]  /*20490*/  BSYNC B1 ;  /* 0x0000000000017941 */ /* 0x000fea0003800000 */
.L_x_898:
        /* <DEDUP_REMOVED lines=12> */
.L_x_901:
[----:B------:R-:W-:Y:S05]  /*20560*/  BSYNC B1 ;  /* 0x0000000000017941 */ /* 0x000fea0003800000 */
.L_x_900:
        /* <DEDUP_REMOVED lines=9> */
.L_x_903:
[----:B------:R-:W-:Y:S05]  /*20600*/  BSYNC B1 ;  /* 0x0000000000017941 */ /* 0x000fea0003800000 */
.L_x_902:
        /* <DEDUP_REMOVED lines=9> */
.L_x_905:
[----:B------:R-:W-:Y:S05]  /*206a0*/  BSYNC B1 ;  /* 0x0000000000017941 */ /* 0x000fea0003800000 */
.L_x_904:
        /* <DEDUP_REMOVED lines=12> */
.L_x_907:
[----:B------:R-:W-:Y:S05]  /*20770*/  BSYNC B1 ;  /* 0x0000000000017941 */ /* 0x000fea0003800000 */
.L_x_906:
        /* <DEDUP_REMOVED lines=12> */
.L_x_909:
[----:B------:R-:W-:Y:S05]  /*20840*/  BSYNC B1 ;  /* 0x0000000000017941 */ /* 0x000fea0003800000 */
.L_x_908:
        /* <DEDUP_REMOVED lines=9> */
.L_x_911:
[----:B------:R-:W-:Y:S05]  /*208e0*/  BSYNC B1 ;  /* 0x0000000000017941 */ /* 0x000fea0003800000 */
.L_x_910:
        /* <DEDUP_REMOVED lines=9> */
.L_x_913:
[----:B------:R-:W-:Y:S05]  /*20980*/  BSYNC B1 ;  /* 0x0000000000017941 */ /* 0x000fea0003800000 */
.L_x_912:
        /* <DEDUP_REMOVED lines=12> */
.L_x_915:
[----:B------:R-:W-:Y:S05]  /*20a50*/  BSYNC B1 ;  /* 0x0000000000017941 */ /* 0x000fea0003800000 */
.L_x_914:
        /* <DEDUP_REMOVED lines=12> */
.L_x_917:
[----:B------:R-:W-:Y:S05]  /*20b20*/  BSYNC B1 ;  /* 0x0000000000017941 */ /* 0x000fea0003800000 */
.L_x_916:
        /* <DEDUP_REMOVED lines=9> */
.L_x_919:
[----:B------:R-:W-:Y:S05]  /*20bc0*/  BSYNC B1 ;  /* 0x0000000000017941 */ /* 0x000fea0003800000 */
.L_x_918:
        /* <DEDUP_REMOVED lines=9> */
.L_x_921:
[----:B------:R-:W-:Y:S05]  /*20c60*/  BSYNC B1 ;  /* 0x0000000000017941 */ /* 0x000fea0003800000 */
.L_x_920:
        /* <DEDUP_REMOVED lines=12> */
.L_x_923:
[----:B------:R-:W-:Y:S05]  /*20d30*/  BSYNC B1 ;  /* 0x0000000000017941 */ /* 0x000fea0003800000 */
.L_x_922:
        /* <DEDUP_REMOVED lines=12> */
.L_x_925:
[----:B------:R-:W-:Y:S05]  /*20e00*/  BSYNC B1 ;  /* 0x0000000000017941 */ /* 0x000fea0003800000 */
.L_x_924:
        /* <DEDUP_REMOVED lines=9> */
.L_x_927:
[----:B------:R-:W-:Y:S05]  /*20ea0*/  BSYNC B1 ;  /* 0x0000000000017941 */ /* 0x000fea0003800000 */
.L_x_926:
        /* <DEDUP_REMOVED lines=9> */
.L_x_929:
[----:B------:R-:W-:Y:S05]  /*20f40*/  BSYNC B1 ;  /* 0x0000000000017941 */ /* 0x000fea0003800000 */
.L_x_928:
        /* <DEDUP_REMOVED lines=12> */
.L_x_931:
[----:B------:R-:W-:Y:S05]  /*21010*/  BSYNC B1 ;  /* 0x0000000000017941 */ /* 0x000fea0003800000 */
.L_x_930:
        /* <DEDUP_REMOVED lines=12> */
.L_x_933:
[----:B------:R-:W-:Y:S05]  /*210e0*/  BSYNC B1 ;  /* 0x0000000000017941 */ /* 0x000fea0003800000 */
.L_x_932:
        /* <DEDUP_REMOVED lines=9> */
.L_x_935:
[----:B------:R-:W-:Y:S05]  /*21180*/  BSYNC B1 ;  /* 0x0000000000017941 */ /* 0x000fea0003800000 */
.L_x_934:
        /* <DEDUP_REMOVED lines=9> */
.L_x_937:
[----:B------:R-:W-:Y:S05]  /*21220*/  BSYNC B1 ;  /* 0x0000000000017941 */ /* 0x000fea0003800000 */
.L_x_936:
        /* <DEDUP_REMOVED lines=12> */
.L_x_939:
[----:B------:R-:W-:Y:S05]  /*212f0*/  BSYNC B1 ;  /* 0x0000000000017941 */ /* 0x000fea0003800000 */
.L_x_938:
        /* <DEDUP_REMOVED lines=12> */
.L_x_941:
[----:B------:R-:W-:Y:S05]  /*213c0*/  BSYNC B1 ;  /* 0x0000000000017941 */ /* 0x000fea0003800000 */
.L_x_940:
        /* <DEDUP_REMOVED lines=9> */
.L_x_943:
[----:B------:R-:W-:Y:S05]  /*21460*/  BSYNC B1 ;  /* 0x0000000000017941 */ /* 0x000fea0003800000 */
.L_x_942:
        /* <DEDUP_REMOVED lines=9> */
.L_x_945:
[----:B------:R-:W-:Y:S05]  /*21500*/  BSYNC B1 ;  /* 0x0000000000017941 */ /* 0x000fea0003800000 */
.L_x_944:
        /* <DEDUP_REMOVED lines=12> */
.L_x_947:
[----:B------:R-:W-:Y:S05]  /*215d0*/  BSYNC B1 ;  /* 0x0000000000017941 */ /* 0x000fea0003800000 */
.L_x_946:
        /* <DEDUP_REMOVED lines=12> */
.L_x_949:
[----:B------:R-:W-:Y:S05]  /*216a0*/  BSYNC B1 ;  /* 0x0000000000017941 */ /* 0x000fea0003800000 */
.L_x_948:
        /* <DEDUP_REMOVED lines=9> */
.L_x_951:
[----:B------:R-:W-:Y:S05]  /*21740*/  BSYNC B1 ;  /* 0x0000000000017941 */ /* 0x000fea0003800000 */
.L_x_950:
        /* <DEDUP_REMOVED lines=9> */
.L_x_953:
[----:B------:R-:W-:Y:S05]  /*217e0*/  BSYNC B1 ;  /* 0x0000000000017941 */ /* 0x000fea0003800000 */
.L_x_952:
        /* <DEDUP_REMOVED lines=12> */
.L_x_955:
[----:B------:R-:W-:Y:S05]  /*218b0*/  BSYNC B1 ;  /* 0x0000000000017941 */ /* 0x000fea0003800000 */
.L_x_954:
        /* <DEDUP_REMOVED lines=12> */
.L_x_957:
[----:B------:R-:W-:Y:S05]  /*21980*/  BSYNC B1 ;  /* 0x0000000000017941 */ /* 0x000fea0003800000 */
.L_x_956:
        /* <DEDUP_REMOVED lines=9> */
.L_x_959:
[----:B------:R-:W-:Y:S05]  /*21a20*/  BSYNC B1 ;  /* 0x0000000000017941 */ /* 0x000fea0003800000 */
.L_x_958:
        /* <DEDUP_REMOVED lines=9> */
.L_x_961:
[----:B------:R-:W-:Y:S05]  /*21ac0*/  BSYNC B1 ;  /* 0x0000000000017941 */ /* 0x000fea0003800000 */
.L_x_960:
        /* <DEDUP_REMOVED lines=12> */
.L_x_963:
[----:B------:R-:W-:Y:S05]  /*21b90*/  BSYNC B1 ;  /* 0x0000000000017941 */ /* 0x000fea0003800000 */
.L_x_962:
        /* <DEDUP_REMOVED lines=12> */
.L_x_965:
[----:B------:R-:W-:Y:S05]  /*21c60*/  BSYNC B1 ;  /* 0x0000000000017941 */ /* 0x000fea0003800000 */
.L_x_964:
        /* <DEDUP_REMOVED lines=9> */
.L_x_967:
[----:B------:R-:W-:Y:S05]  /*21d00*/  BSYNC B1 ;  /* 0x0000000000017941 */ /* 0x000fea0003800000 */
.L_x_966:
        /* <DEDUP_REMOVED lines=9> */
.L_x_969:
[----:B------:R-:W-:Y:S05]  /*21da0*/  BSYNC B1 ;  /* 0x0000000000017941 */ /* 0x000fea0003800000 */
.L_x_968:
        /* <DEDUP_REMOVED lines=12> */
.L_x_971:
[----:B------:R-:W-:Y:S05]  /*21e70*/  BSYNC B1 ;  /* 0x0000000000017941 */ /* 0x000fea0003800000 */
.L_x_970:
        /* <DEDUP_REMOVED lines=12> */
.L_x_973:
[----:B------:R-:W-:Y:S05]  /*21f40*/  BSYNC B1 ;  /* 0x0000000000017941 */ /* 0x000fea0003800000 */
.L_x_972:
        /* <DEDUP_REMOVED lines=9> */
.L_x_975:
[----:B------:R-:W-:Y:S05]  /*21fe0*/  BSYNC B1 ;  /* 0x0000000000017941 */ /* 0x000fea0003800000 */
.L_x_974:
        /* <DEDUP_REMOVED lines=9> */
.L_x_977:
[----:B------:R-:W-:Y:S05]  /*22080*/  BSYNC B1 ;  /* 0x0000000000017941 */ /* 0x000fea0003800000 */
.L_x_976:
        /* <DEDUP_REMOVED lines=12> */
.L_x_979:
[----:B------:R-:W-:Y:S05]  /*22150*/  BSYNC B1 ;  /* 0x0000000000017941 */ /* 0x000fea0003800000 */
.L_x_978:
        /* <DEDUP_REMOVED lines=12> */
.L_x_981:
[----:B------:R-:W-:Y:S05]  /*22220*/  BSYNC B1 ;  /* 0x0000000000017941 */ /* 0x000fea0003800000 */
.L_x_980:
        /* <DEDUP_REMOVED lines=9> */
.L_x_983:
[----:B------:R-:W-:Y:S05]  /*222c0*/  BSYNC B1 ;  /* 0x0000000000017941 */ /* 0x000fea0003800000 */
.L_x_982:
        /* <DEDUP_REMOVED lines=9> */
.L_x_985:
[----:B------:R-:W-:Y:S05]  /*22360*/  BSYNC B1 ;  /* 0x0000000000017941 */ /* 0x000fea0003800000 */
.L_x_984:
        /* <DEDUP_REMOVED lines=12> */
.L_x_987:
[----:B------:R-:W-:Y:S05]  /*22430*/  BSYNC B1 ;  /* 0x0000000000017941 */ /* 0x000fea0003800000 */
.L_x_986:
        /* <DEDUP_REMOVED lines=12> */
.L_x_989:
[----:B------:R-:W-:Y:S05]  /*22500*/  BSYNC B1 ;  /* 0x0000000000017941 */ /* 0x000fea0003800000 */
.L_x_988:
        /* <DEDUP_REMOVED lines=9> */
.L_x_991:
[----:B------:R-:W-:Y:S05]  /*225a0*/  BSYNC B1 ;  /* 0x0000000000017941 */ /* 0x000fea0003800000 */
.L_x_990:
        /* <DEDUP_REMOVED lines=9> */
.L_x_993:
[----:B------:R-:W-:Y:S05]  /*22640*/  BSYNC B1 ;  /* 0x0000000000017941 */ /* 0x000fea0003800000 */
.L_x_992:
        /* <DEDUP_REMOVED lines=12> */
.L_x_995:
[----:B------:R-:W-:Y:S05]  /*22710*/  BSYNC B1 ;  /* 0x0000000000017941 */ /* 0x000fea0003800000 */
.L_x_994:
        /* <DEDUP_REMOVED lines=12> */
.L_x_997:
[----:B------:R-:W-:Y:S05]  /*227e0*/  BSYNC B1 ;  /* 0x0000000000017941 */ /* 0x000fea0003800000 */
.L_x_996:
        /* <DEDUP_REMOVED lines=9> */
.L_x_999:
[----:B------:R-:W-:Y:S05]  /*22880*/  BSYNC B1 ;  /* 0x0000000000017941 */ /* 0x000fea0003800000 */
.L_x_998:
        /* <DEDUP_REMOVED lines=9> */
.L_x_1001:
[----:B------:R-:W-:Y:S05]  /*22920*/  BSYNC B1 ;  /* 0x0000000000017941 */ /* 0x000fea0003800000 */
.L_x_1000:
        /* <DEDUP_REMOVED lines=12> */
.L_x_1003:
[----:B------:R-:W-:Y:S05]  /*229f0*/  BSYNC B1 ;  /* 0x0000000000017941 */ /* 0x000fea0003800000 */
.L_x_1002:
        /* <DEDUP_REMOVED lines=12> */
.L_x_1005:
[----:B------:R-:W-:Y:S05]  /*22ac0*/  BSYNC B1 ;  /* 0x0000000000017941 */ /* 0x000fea0003800000 */
.L_x_1004:
        /* <DEDUP_REMOVED lines=9> */
.L_x_1007:
[----:B------:R-:W-:Y:S05]  /*22b60*/  BSYNC B1 ;  /* 0x0000000000017941 */ /* 0x000fea0003800000 */
.L_x_1006:
        /* <DEDUP_REMOVED lines=9> */
.L_x_1009:
[----:B------:R-:W-:Y:S05]  /*22c00*/  BSYNC B1 ;  /* 0x0000000000017941 */ /* 0x000fea0003800000 */
.L_x_1008:
        /* <DEDUP_REMOVED lines=12> */
.L_x_1011:
[----:B------:R-:W-:Y:S05]  /*22cd0*/  BSYNC B1 ;  /* 0x0000000000017941 */ /* 0x000fea0003800000 */
.L_x_1010:
        /* <DEDUP_REMOVED lines=12> */
.L_x_1013:
[----:B------:R-:W-:Y:S05]  /*22da0*/  BSYNC B1 ;  /* 0x0000000000017941 */ /* 0x000fea0003800000 */
.L_x_1012:
        /* <DEDUP_REMOVED lines=9> */
.L_x_1015:
[----:B------:R-:W-:Y:S05]  /*22e40*/  BSYNC B1 ;  /* 0x0000000000017941 */ /* 0x000fea0003800000 */
.L_x_1014:
        /* <DEDUP_REMOVED lines=9> */
.L_x_1017:
[----:B------:R-:W-:Y:S05]  /*22ee0*/  BSYNC B1 ;  /* 0x0000000000017941 */ /* 0x000fea0003800000 */
.L_x_1016:
        /* <DEDUP_REMOVED lines=12> */
.L_x_1019:
[----:B------:R-:W-:Y:S05]  /*22fb0*/  BSYNC B1 ;  /* 0x0000000000017941 */ /* 0x000fea0003800000 */
.L_x_1018:
        /* <DEDUP_REMOVED lines=12> */
.L_x_1021:
[----:B------:R-:W-:Y:S05]  /*23080*/  BSYNC B1 ;  /* 0x0000000000017941 */ /* 0x000fea0003800000 */
.L_x_1020:
        /* <DEDUP_REMOVED lines=9> */
.L_x_1023:
[----:B------:R-:W-:Y:S05]  /*23120*/  BSYNC B1 ;  /* 0x0000000000017941 */ /* 0x000fea0003800000 */
.L_x_1022:
        /* <DEDUP_REMOVED lines=9> */
.L_x_1025:
[----:B------:R-:W-:Y:S05]  /*231c0*/  BSYNC B1 ;  /* 0x0000000000017941 */ /* 0x000fea0003800000 */
.L_x_1024:
        /* <DEDUP_REMOVED lines=12> */
.L_x_1027:
[----:B------:R-:W-:Y:S05]  /*23290*/  BSYNC B1 ;  /* 0x0000000000017941 */ /* 0x000fea0003800000 */
.L_x_1026:
        /* <DEDUP_REMOVED lines=12> */
.L_x_1029:
[----:B------:R-:W-:Y:S05]  /*23360*/  BSYNC B1 ;  /* 0x0000000000017941 */ /* 0x000fea0003800000 */
.L_x_1028:
        /* <DEDUP_REMOVED lines=9> */
.L_x_1031:
[----:B------:R-:W-:Y:S05]  /*23400*/  BSYNC B1 ;  /* 0x0000000000017941 */ /* 0x000fea0003800000 */
.L_x_1030:
        /* <DEDUP_REMOVED lines=9> */
.L_x_1033:
[----:B------:R-:W-:Y:S05]  /*234a0*/  BSYNC B1 ;  /* 0x0000000000017941 */ /* 0x000fea0003800000 */
.L_x_1032:
        /* <DEDUP_REMOVED lines=12> */
.L_x_1035:
[----:B------:R-:W-:Y:S05]  /*23570*/  BSYNC B1 ;  /* 0x0000000000017941 */ /* 0x000fea0003800000 */
.L_x_1034:
        /* <DEDUP_REMOVED lines=12> */
.L_x_1037:
[----:B------:R-:W-:Y:S05]  /*23640*/  BSYNC B1 ;  /* 0x0000000000017941 */ /* 0x000fea0003800000 */
.L_x_1036:
        /* <DEDUP_REMOVED lines=9> */
.L_x_1039:
[----:B------:R-:W-:Y:S05]  /*236e0*/  BSYNC B1 ;  /* 0x0000000000017941 */ /* 0x000fea0003800000 */
.L_x_1038:
        /* <DEDUP_REMOVED lines=9> */
.L_x_1041:
[----:B------:R-:W-:Y:S05]  /*23780*/  BSYNC B1 ;  /* 0x0000000000017941 */ /* 0x000fea0003800000 */
.L_x_1040:
        /* <DEDUP_REMOVED lines=12> */
.L_x_1043:
[----:B------:R-:W-:Y:S05]  /*23850*/  BSYNC B1 ;  /* 0x0000000000017941 */ /* 0x000fea0003800000 */
.L_x_1042:
[----:B-----5:R-:W-:Y:S01]  /*23860*/  HADD2.F32 R5, -RZ, R3.H0_H0 ;  /* 0x20000003ff057230 */ /* 0x020fe20000004100 */
[----:B------:R-:W-:Y:S01]  /*23870*/  ISETP.GT.AND P2, PT, R0, 0xf8, P1 ;  /* 0x000000f80000780c */ /* 0x000fe20000f44270 */
[----:B------:R-:W-:Y:S03]  /*23880*/  BSSY B1, `(.L_x_1044) ;  /* 0x0000008000017945 */ /* 0x000fe60003800000 */
[----:B012-4-:R-:W-:Y:S01]  /*23890*/  FMUL R6, R5, R16 ;  /* 0x0000001005067220 */ /* 0x017fe20000400000 */
[----:B------:R-:W-:-:S03]  /*238a0*/  @P0 IMAD.MOV.U32 R5, RZ, RZ, R9 ;  /* 0x000000ffff050224 */ /* 0x000fc600078e0009 */
[----:B------:R-:W-:-:S05]  /*238b0*/  FFMA R6, R149, R2, R6 ;  /* 0x0000000295067223 */ /* 0x000fca0000000006 */
[----:B------:R-:W-:-:S05]  /*238c0*/  F2FP.F16.F32.PACK_AB R6, RZ, R6 ;  /* 0x00000006ff06723e */ /* 0x000fca00000000ff */
[----:B------:R0:W-:Y:S01]  /*238d0*/  @P0 STG.E.U16 desc[UR36][R4.64+0x1f2], R6 ;  /* 0x0001f20604000986 */ /* 0x0001e2000c101524 */
[----:B------:R-:W-:Y:S05]  /*238e0*/  @!P2 BRA `(.L_x_1045) ;  /* 0x000000000004a947 */ /* 0x000fea0003800000 */
[----:B------:R1:W5:Y:S02]  /*238f0*/  LDG.E.LTC128B.U16 R3, desc[UR36][R14.64+0x1f0] ;  /* 0x0001f0240e037981 */ /* 0x000364000c1e1520 */
.L_x_1045:
[----:B------:R-:W-:Y:S05]  /*23900*/  BSYNC B1 ;  /* 0x0000000000017941 */ /* 0x000fea0003800000 */
.L_x_1044:
[----:B0----5:R-:W-:Y:S01]  /*23910*/  HADD2.F32 R5, -RZ, R3.H0_H0 ;  /* 0x20000003ff057230 */ /* 0x021fe20000004100 */
[----:B------:R-:W-:Y:S01]  /*23920*/  ISETP.GT.AND P1, PT, R0, 0xf9, P1 ;  /* 0x000000f90000780c */ /* 0x000fe20000f24270 */
[----:B------:R-:W-:Y:S01]  /*23930*/  @P2 IMAD.MOV.U32 R4, RZ, RZ, R10 ;  /* 0x000000ffff042224 */ /* 0x000fe200078e000a */
        /* <DEDUP_REMOVED lines=9> */
.L_x_1047:
[----:B------:R-:W-:Y:S05]  /*239d0*/  BSYNC B1 ;  /* 0x0000000000017941 */ /* 0x000fea0003800000 */
.L_x_1046:
[----:B------:R-:W-:Y:S05]  /*239e0*/  @!P1 BRA `(.L_x_1048) ;  /* 0x000000b000109947 */ /* 0x000fea0003800000 */
[----:B-----5:R-:W-:-:S05]  /*239f0*/  HADD2.F32 R3, -RZ, R3.H0_H0 ;  /* 0x20000003ff037230 */ /* 0x020fca0000004100 */
[----:B------:R-:W-:-:S04]  /*23a00*/  FMUL R0, R3, R16 ;  /* 0x0000001003007220 */ /* 0x000fc80000400000 */
[----:B------:R-:W-:-:S05]  /*23a10*/  FFMA R0, R151, R2, R0 ;  /* 0x0000000297007223 */ /* 0x000fca0000000000 */
[----:B------:R-:W-:-:S05]  /*23a20*/  F2FP.F16.F32.PACK_AB R0, RZ, R0 ;  /* 0x00000000ff00723e */ /* 0x000fca00000000ff */
[----:B------:R4:W-:Y:S01]  /*23a30*/  STG.E.U16 desc[UR36][R10.64+0x1f2], R0 ;  /* 0x0001f2000a007986 */ /* 0x0009e2000c101524 */
[----:B------:R-:W-:Y:S05]  /*23a40*/  BRA `(.L_x_1048) ;  /* 0x000000ac00f87947 */ /* 0x000fea0003800000 */
.L_x_33:
[----:B------:R-:W2:Y:S01]  /*23a50*/  LDL.LU R6, [R1+0x408] ;  /* 0x0004080001067983 */ /* 0x000ea20000300800 */
[----:B------:R-:W-:-:S03]  /*23a60*/  ULDC.64 UR4, c[0x0][0x5c0] ;  /* 0x0001700000047ab9 */ /* 0x000fc60000000a00 */
[----:B------:R-:W3:Y:S04]  /*23a70*/  LDL.LU R10, [R1+0x418] ;  /* 0x00041800010a7983 */ /* 0x000ee80000300800 */
[----:B------:R-:W4:Y:S04]  /*23a80*/  LDL.LU R235, [R1+0x494] ;  /* 0x0004940001eb7983 */ /* 0x000f280000300800 */
        /* <DEDUP_REMOVED lines=90> */
[----:B------:R0:W-:Y:S04]  /*24030*/  STL [R1+0x674], R127 ;  /* 0x0006747f01007387 */ /* 0x0001e80000100800 */
[----:B0-----:R-:W4:Y:S04]  /*24040*/  LDL.LU R127, [R1+0x490] ;  /* 0x00049000017f7983 */ /* 0x001f280000300800 */
[----:B------:R-:W-:Y:S04]  /*24050*/  STL [R1+0x670], R128 ;  /* 0x0006708001007387 */ /* 0x000fe80000100800 */
[----:B------:R0:W-:Y:S04]  /*24060*/  STL [R1+0x66c], R129 ;  /* 0x00066c8101007387 */ /* 0x0001e80000100800 */
[----:B0-----:R-:W4:Y:S04]  /*24070*/  LDL.LU R129, [R1+0x48c] ;  /* 0x00048c0001817983 */ /* 0x001f280000300800 */
        /* <DEDUP_REMOVED lines=36> */
[----:B------:R0:W-:Y:S01]  /*242c0*/  STL [R1+0x620], R148 ;  /* 0x0006209401007387 */ /* 0x0001e20000100800 */
[----:B------:R-:W-:-:S03]  /*242d0*/  LEA R8, P1, R4, UR4, 0x1 ;  /* 0x0000000404087c11 */ /* 0x000fc6000f8208ff */
[----:B0-----:R-:W4:Y:S04]  /*242e0*/  LDL.LU R148, [R1+0x440] ;  /* 0x0004400001947983 */ /* 0x001f280000300800 */
[----:B------:R0:W-:Y:S04]  /*242f0*/  STL [R1+0x61c], R149 ;  /* 0x00061c9501007387 */ /* 0x0001e80000100800 */
[----:B0-----:R-:W4:Y:S04]  /*24300*/  LDL.LU R149, [R1+0x43c] ;  /* 0x00043c0001957983 */ /* 0x001f280000300800 */
[----:B------:R0:W-:Y:S01]  /*24310*/  STL [R1+0x618], R150 ;  /* 0x0006189601007387 */ /* 0x0001e20000100800 */
[----:B------:R-:W-:-:S03]  /*24320*/  LEA.HI.X R9, R4, UR5, R13, 0x1, P1 ;  /* 0x0000000504097c11 */ /* 0x000fc600088f0c0d */
        /* <DEDUP_REMOVED lines=9> */
[----:B------:R-:W3:Y:S04]  /*243c0*/  LDL.LU R4, [R1+0x404] ;  /* 0x0004040001047983 */ /* 0x000ee80000300800 */
[----:B------:R-:W4:Y:S01]  /*243d0*/  LDL.LU R5, [R1+0x400] ;  /* 0x0004000001057983 */ /* 0x000f220000300800 */
[----:B--2---:R-:W-:-:S03]  /*243e0*/  FMUL R6, R6, R2 ;  /* 0x0000000206067220 */ /* 0x004fc60000400000 */
[----:B------:R-:W2:Y:S01]  /*243f0*/  LDL.LU R13, [R1+0x424] ;  /* 0x00042400010d7983 */ /* 0x000ea20000300800 */
[----:B------:R-:W-:Y:S01]  /*24400*/  ISETP.GT.AND P1, PT, R0, 0x1, P0 ;  /* 0x000000010000780c */ /* 0x000fe20000724270 */
[----:B------:R-:W-:Y:S01]  /*24410*/  USHF.L.U32 UR5, UR8, 0x4, URZ ;  /* 0x0000000408057899 */ /* 0x000fe2000800063f */
[----:B------:R-:W-:Y:S01]  /*24420*/  F2FP.F16.F32.PACK_AB R6, RZ, R6 ;  /* 0x00000006ff06723e */ /* 0x000fe200000000ff */
[----:B------:R-:W-:-:S03]  /*24430*/  USHF.L.U64.HI UR4, UR8, 0x4, UR9 ;  /* 0x0000000408047899 */ /* 0x000fc60008010209 */
[----:B------:R-:W-:Y:S01]  /*24440*/  PRMT R7, R6, 0x7610, R7 ;  /* 0x0000761006077816 */ /* 0x000fe20000000007 */
[-C--:B---3--:R-:W-:Y:S01]  /*24450*/  FMUL R4, R4, R2.reuse ;  /* 0x0000000204047220 */ /* 0x088fe20000400000 */
[----:B----4-:R-:W-:-:S04]  /*24460*/  FMUL R5, R5, R2 ;  /* 0x0000000205057220 */ /* 0x010fc80000400000 */
[----:B------:R-:W-:Y:S02]  /*24470*/  F2FP.F16.F32.PACK_AB R4, RZ, R4 ;  /* 0x00000004ff04723e */ /* 0x000fe400000000ff */
[----:B------:R-:W-:-:S03]  /*24480*/  F2FP.F16.F32.PACK_AB R5, RZ, R5 ;  /* 0x00000005ff05723e */ /* 0x000fc600000000ff */
[----:B------:R0:W-:Y:S01]  /*24490*/  @P1 STG.E.U16 desc[UR36][R8.64+0x2], R4 ;  /* 0x0000020408001986 */ /* 0x0001e2000c101524 */
[----:B------:R-:W-:Y:S02]  /*244a0*/  ISETP.GT.AND P1, PT, R3, 0x8, PT ;  /* 0x000000080300780c */ /* 0x000fe40003f24270 */
[----:B------:R-:W-:Y:S02]  /*244b0*/  PRMT R6, R5, 0x7610, R6 ;  /* 0x0000761005067816 */ /* 0x000fe40000000006 */
[----:B------:R-:W-:-:S03]  /*244c0*/  ISETP.GT.AND P3, PT, R0, RZ, P1 ;  /* 0x000000ff0000720c */ /* 0x000fc60000f64270 */
[----:B------:R1:W-:Y:S01]  /*244d0*/  @P2 STG.E.U16 desc[UR36][R8.64], R6 ;  /* 0x0000000608002986 */ /* 0x0003e2000c101524 */
[----:B0-----:R-:W-:-:S03]  /*244e0*/  IADD3 R4, P4, R8, UR5, RZ ;  /* 0x0000000508047c10 */ /* 0x001fc6000ff9e0ff */
[----:B-1----:R-:W3:Y:S01]  /*244f0*/  LDL.LU R6, [R1+0x40c] ;  /* 0x00040c0001067983 */ /* 0x002ee20000300800 */
[----:B------:R-:W-:Y:S02]  /*24500*/  ISETP.GT.AND P2, PT, R0, 0x1, P1 ;  /* 0x000000010000780c */ /* 0x000fe40000f44270 */
[----:B------:R-:W-:-:S05]  /*24510*/  IADD3.X R5, R9, UR4, RZ, P4, !PT ;  /* 0x0000000409057c10 */ /* 0x000fca000a7fe4ff */
[----:B------:R0:W-:Y:S04]  /*24520*/  @P3 STG.E.U16 desc[UR36][R4.64], R7 ;  /* 0x0000000704003986 */ /* 0x0001e8000c101524 */
[----:B0-----:R-:W4:Y:S01]  /*24530*/  LDL.LU R7, [R1+0x414] ;  /* 0x0004140001077983 */ /* 0x001f220000300800 */
[----:B---3--:R-:W-:-:S05]  /*24540*/  FMUL R6, R6, R2 ;  /* 0x0000000206067220 */ /* 0x008fca0000400000 */
[----:B------:R-:W-:-:S05]  /*24550*/  F2FP.F16.F32.PACK_AB R6, RZ, R6 ;  /* 0x00000006ff06723e */ /* 0x000fca00000000ff */
[----:B------:R0:W-:Y:S04]  /*24560*/  @P2 STG.E.U16 desc[UR36][R4.64+0x2], R6 ;  /* 0x0000020604002986 */ /* 0x0001e8000c101524 */
[----:B0-----:R-:W3:Y:S01]  /*24570*/  LDL.LU R6, [R1+0x410] ;  /* 0x0004100001067983 */ /* 0x001ee20000300800 */
[----:B------:R-:W-:Y:S01]  /*24580*/  ISETP.GT.AND P4, PT, R0, 0x9, P0 ;  /* 0x000000090000780c */ /* 0x000fe20000784270 */
[-C--:B----4-:R-:W-:Y:S01]  /*24590*/  FMUL R7, R7, R2.reuse ;  /* 0x0000000207077220 */ /* 0x090fe20000400000 */
[----:B------:R-:W-:-:S04]  /*245a0*/  FMUL R10, R10, R2 ;  /* 0x000000020a0a7220 */ /* 0x000fc80000400000 */
[----:B------:R-:W-:-:S07]  /*245b0*/  F2FP.F16.F32.PACK_AB R7, RZ, R7 ;  /* 0x00000007ff07723e */ /* 0x000fce00000000ff */
[----:B------:R0:W-:Y:S01]  /*245c0*/  @P4 STG.E.U16 desc[UR36][R8.64+0x12], R7 ;  /* 0x0000120708004986 */ /* 0x0001e2000c101524 */
[----:B---3--:R-:W-:-:S05]  /*245d0*/  FMUL R6, R6, R2 ;  /* 0x0000000206067220 */ /* 0x008fca0000400000 */
[----:B------:R-:W-:-:S04]  /*245e0*/  F2FP.F16.F32.PACK_AB R6, RZ, R6 ;  /* 0x00000006ff06723e */ /* 0x000fc800000000ff */
[----:B------:R-:W-:Y:S02]  /*245f0*/  PRMT R11, R6, 0x7610, R11 ;  /* 0x00007610060b7816 */ /* 0x000fe4000000000b */
[----:B------:R-:W-:Y:S02]  /*24600*/  F2FP.F16.F32.PACK_AB R6, RZ, R10 ;  /* 0x0000000aff06723e */ /* 0x000fe400000000ff */
[----:B------:R-:W3:Y:S04]  /*24610*/  LDL.LU R10, [R1+0x420] ;  /* 0x00042000010a7983 */ /* 0x000ee80000300800 */
[----:B0-----:R-:W4:Y:S01]  /*24620*/  LDL.LU R7, [R1+0x41c] ;  /* 0x00041c0001077983 */ /* 0x001f220000300800 */
[C---:B------:R-:W-:Y:S02]  /*24630*/  ISETP.GT.AND P3, PT, R0.reuse, 0x8, P0 ;  /* 0x000000080000780c */ /* 0x040fe40000764270 */
[----:B------:R-:W-:-:S11]  /*24640*/  ISETP.GT.AND P2, PT, R0, 0x8, P1 ;  /* 0x000000080000780c */ /* 0x000fd60000f44270 */
[----:B------:R-:W-:Y:S04]  /*24650*/  @P3 STG.E.U16 desc[UR36][R8.64+0x10], R11 ;  /* 0x0000100b08003986 */ /* 0x000fe8000c101524 */
[----:B------:R4:W-:Y:S01]  /*24660*/  @P2 STG.E.U16 desc[UR36][R4.64+0x10], R6 ;  /* 0x0000100604002986 */ /* 0x0009e2000c101524 */
[C---:B------:R-:W-:Y:S02]  /*24670*/  ISETP.GT.AND P2, PT, R0.reuse, 0x9, P1 ;  /* 0x000000090000780c */ /* 0x040fe40000f44270 */
[C---:B------:R-:W-:Y:S02]  /*24680*/  ISETP.GT.AND P3, PT, R0.reuse, 0x10, P0 ;  /* 0x000000100000780c */ /* 0x040fe40000764270 */
[C---:B------:R-:W-:Y:S02]  /*24690*/  ISETP.GT.AND P4, PT, R0.reuse, 0x11, P0 ;  /* 0x000000110000780c */ /* 0x040fe40000784270 */
[----:B------:R-:W-:Y:S01]  /*246a0*/  ISETP.GT.AND P5, PT, R0, 0x49, P0 ;  /* 0x000000490000780c */ /* 0x000fe200007a4270 */
[-C--:B------:R-:W-:Y:S01]  /*246b0*/  FMUL R15, R15, R2.reuse ;  /* 0x000000020f0f7220 */ /* 0x080fe20000400000 */
        /* <DEDUP_REMOVED lines=11> */
[----:B----4-:R-:W-:-:S05]  /*24770*/  FMUL R6, R7, R2 ;  /* 0x0000000207067220 */ /* 0x010fca0000400000 */
[----:B------:R-:W-:-:S05]  /*24780*/  F2FP.F16.F32.PACK_AB R6, RZ, R6 ;  /* 0x00000006ff06723e */ /* 0x000fca00000000ff */
[----:B------:R3:W-:Y:S01]  /*24790*/  @P2 STG.E.U16 desc[UR36][R4.64+0x12], R6 ;  /* 0x0000120604002986 */ /* 0x0007e2000c101524 */
[----:B------:R-:W-:Y:S01]  /*247a0*/  ISETP.GT.AND P2, PT, R0, 0x10, P1 ;  /* 0x000000100000780c */ /* 0x000fe20000f44270 */
[-C--:B--2---:R-:W-:Y:S01]  /*247b0*/  FMUL R7, R13, R2.reuse ;  /* 0x000000020d077220 */ /* 0x084fe20000400000 */
[-C--:B---3--:R-:W-:Y:S01]  /*247c0*/  FMUL R6, R10, R2.reuse ;  /* 0x000000020a067220 */ /* 0x088fe20000400000 */
[----:B------:R-:W-:-:S04]  /*247d0*/  FMUL R10, R16, R2 ;  /* 0x00000002100a7220 */ /* 0x000fc80000400000 */
[----:B------:R-:W-:Y:S02]  /*247e0*/  F2FP.F16.F32.PACK_AB R6, RZ, R6 ;  /* 0x00000006ff06723e */ /* 0x000fe400000000ff */
[----:B------:R-:W-:Y:S02]  /*247f0*/  F2FP.F16.F32.PACK_AB R7, RZ, R7 ;  /* 0x00000007ff07723e */ /* 0x000fe400000000ff */
[----:B------:R-:W-:Y:S02]  /*24800*/  PRMT R11, R6, 0x7610, R11 ;  /* 0x00007610060b7816 */ /* 0x000fe4000000000b */
[----:B------:R-:W-:Y:S01]  /*24810*/  F2FP.F16.F32.PACK_AB R6, RZ, R10 ;  /* 0x0000000aff06723e */ /* 0x000fe200000000ff */
[----:B------:R-:W-:Y:S04]  /*24820*/  @P4 STG.E.U16 desc[UR36][R8.64+0x22], R7 ;  /* 0x0000220708004986 */ /* 0x000fe8000c101524 */
[----:B------:R-:W-:Y:S04]  /*24830*/  @P3 STG.E.U16 desc[UR36][R8.64+0x20], R11 ;  /* 0x0000200b08003986 */ /* 0x000fe8000c101524 */
[----:B------:R0:W-:Y:S01]  /*24840*/  @P2 STG.E.U16 desc[UR36][R4.64+0x20], R6 ;  /* 0x0000200604002986 */ /* 0x0001e2000c101524 */
[----:B------:R-:W-:Y:S01]  /*24850*/  ISETP.GT.AND P2, PT, R0, 0x11, P1 ;  /* 0x000000110000780c */ /* 0x000fe20000f44270 */
[----:B0-----:R-:W-:-:S05]  /*24860*/  FMUL R6, R17, R2 ;  /* 0x0000000211067220 */ /* 0x001fca0000400000 */
[----:B------:R-:W-:Y:S02]  /*24870*/  F2FP.F16.F32.PACK_AB R6, RZ, R6 ;  /* 0x00000006ff06723e */ /* 0x000fe400000000ff */
[----:B------:R-:W-:-:S05]  /*24880*/  ISETP.GT.AND P3, PT, R0, 0x18, P0 ;  /* 0x000000180000780c */ /* 0x000fca0000764270 */
[----:B------:R0:W-:Y:S01]  /*24890*/  @P2 STG.E.U16 desc[UR36][R4.64+0x22], R6 ;  /* 0x0000220604002986 */ /* 0x0001e2000c101524 */
[C---:B------:R-:W-:Y:S02]  /*248a0*/  ISETP.GT.AND P4, PT, R0.reuse, 0x19, P0 ;  /* 0x000000190000780c */ /* 0x040fe40000784270 */
[----:B------:R-:W-:Y:S01]  /*248b0*/  ISETP.GT.AND P2, PT, R0, 0x18, P1 ;  /* 0x000000180000780c */ /* 0x000fe20000f44270 */
[-C--:B------:R-:W-:Y:S01]  /*248c0*/  FMUL R7, R151, R2.reuse ;  /* 0x0000000297077220 */ /* 0x080fe20000400000 */
[-C--:B------:R-:W-:Y:S01]  /*248d0*/  FMUL R10, R150, R2.reuse ;  /* 0x00000002960a7220 */ /* 0x080fe20000400000 */
[----:B0-----:R-:W-:-:S03]  /*248e0*/  FMUL R6, R156, R2 ;  /* 0x000000029c067220 */ /* 0x001fc60000400000 */
[----:B------:R-:W-:Y:S02]  /*248f0*/  F2FP.F16.F32.PACK_AB R7, RZ, R7 ;  /* 0x00000007ff07723e */ /* 0x000fe400000000ff */
[----:B------:R-:W-:-:S04]  /*24900*/  F2FP.F16.F32.PACK_AB R6, RZ, R6 ;  /* 0x00000006ff06723e */ /* 0x000fc800000000ff */
        /* <DEDUP_REMOVED lines=76> */
[C---:B------:R-:W-:Y:S02]  /*24dd0*/  ISETP.GT.AND P3, PT, R0.reuse, 0x40, P0 ;  /* 0x000000400000780c */ /* 0x040fe40000764270 */
[----:B------:R-:W-:-:S03]  /*24de0*/  ISETP.GT.AND P4, PT, R0, 0x41, P0 ;  /* 0x000000410000780c */ /* 0x000fc60000784270 */
[----:B------:R0:W-:Y:S01]  /*24df0*/  @P2 STG.E.U16 desc[UR36][R4.64+0x72], R6 ;  /* 0x0000720604002986 */ /* 0x0001e2000c101524 */
[----:B------:R-:W-:Y:S01]  /*24e00*/  ISETP.GT.AND P2, PT, R0, 0x40, P1 ;  /* 0x000000400000780c */ /* 0x000fe20000f44270 */
[-C--:B------:R-:W-:Y:S01]  /*24e10*/  FMUL R10, R132, R2.reuse ;  /* 0x00000002840a7220 */ /* 0x080fe20000400000 */
[----:B------:R-:W-:-:S04]  /*24e20*/  FMUL R7, R131, R2 ;  /* 0x0000000283077220 */ /* 0x000fc80000400000 */
[----:B------:R-:W-:Y:S01]  /*24e30*/  F2FP.F16.F32.PACK_AB R10, RZ, R10 ;  /* 0x0000000aff0a723e */ /* 0x000fe200000000ff */
[----:B0-----:R-:W-:Y:S01]  /*24e40*/  FMUL R6, R130, R2 ;  /* 0x0000000282067220 */ /* 0x001fe20000400000 */
[----:B------:R-:W-:-:S04]  /*24e50*/  F2FP.F16.F32.PACK_AB R7, RZ, R7 ;  /* 0x00000007ff07723e */ /* 0x000fc800000000ff */
[----:B------:R-:W-:Y:S01]  /*24e60*/  F2FP.F16.F32.PACK_AB R6, RZ, R6 ;  /* 0x00000006ff06723e */ /* 0x000fe200000000ff */
[----:B------:R0:W-:Y:S04]  /*24e70*/  @P3 STG.E.U16 desc[UR36][R8.64+0x80], R10 ;  /* 0x0000800a08003986 */ /* 0x0001e8000c101524 */
[----:B------:R1:W-:Y:S01]  /*24e80*/  @P4 STG.E.U16 desc[UR36][R8.64+0x82], R7 ;  /* 0x0000820708004986 */ /* 0x0003e2000c101524 */
[----:B------:R-:W-:-:S03]  /*24e90*/  ISETP.GT.AND P4, PT, R0, 0x48, P0 ;  /* 0x000000480000780c */ /* 0x000fc60000784270 */
[----:B------:R2:W-:Y:S01]  /*24ea0*/  @P2 STG.E.U16 desc[UR36][R4.64+0x80], R6 ;  /* 0x0000800604002986 */ /* 0x0005e2000c101524 */
[C---:B------:R-:W-:Y:S01]  /*24eb0*/  ISETP.GT.AND P2, PT, R0.reuse, 0x41, P1 ;  /* 0x000000410000780c */ /* 0x040fe20000f44270 */
[-C--:B0-----:R-:W-:Y:S01]  /*24ec0*/  FMUL R10, R129, R2.reuse ;  /* 0x00000002810a7220 */ /* 0x081fe20000400000 */
[----:B------:R-:W-:Y:S01]  /*24ed0*/  ISETP.GT.AND P3, PT, R0, 0x48, P1 ;  /* 0x000000480000780c */ /* 0x000fe20000f64270 */
[----:B-1----:R-:W-:-:S03]  /*24ee0*/  FMUL R7, R127, R2 ;  /* 0x000000027f077220 */ /* 0x002fc60000400000 */
[----:B------:R-:W-:Y:S01]  /*24ef0*/  F2FP.F16.F32.PACK_AB R10, RZ, R10 ;  /* 0x0000000aff0a723e */ /* 0x000fe200000000ff */
[-C--:B------:R-:W-:Y:S01]  /*24f00*/  FMUL R11, R234, R2.reuse ;  /* 0x00000002ea0b7220 */ /* 0x080fe20000400000 */
[-C--:B--2---:R-:W-:Y:S02]  /*24f10*/  FMUL R6, R235, R2.reuse ;  /* 0x00000002eb067220 */ /* 0x084fe40000400000 */
[----:B------:R-:W-:Y:S01]  /*24f20*/  PRMT R232, R10, 0x7610, R232 ;  /* 0x000076100ae87816 */ /* 0x000fe200000000e8 */
[-C--:B------:R-:W-:Y:S01]  /*24f30*/  FMUL R13, R233, R2.reuse ;  /* 0x00000002e90d7220 */ /* 0x080fe20000400000 */
[----:B------:R-:W-:Y:S01]  /*24f40*/  F2FP.F16.F32.PACK_AB R7, RZ, R7 ;  /* 0x00000007ff07723e */ /* 0x000fe200000000ff */
[----:B------:R-:W-:Y:S01]  /*24f50*/  FMUL R157, R157, R2 ;  /* 0x000000029d9d7220 */ /* 0x000fe20000400000 */
[----:B------:R-:W-:Y:S01]  /*24f60*/  F2FP.F16.F32.PACK_AB R6, RZ, R6 ;  /* 0x00000006ff06723e */ /* 0x000fe200000000ff */
[----:B------:R-:W-:Y:S01]  /*24f70*/  @P2 STG.E.U16 desc[UR36][R4.64+0x82], R232 ;  /* 0x000082e804002986 */ /* 0x000fe2000c101524 */
[----:B------:R-:W-:-:S02]  /*24f80*/  F2FP.F16.F32.PACK_AB R10, RZ, R11 ;  /* 0x0000000bff0a723e */ /* 0x000fc400000000ff */
[C---:B------:R-:W-:Y:S01]  /*24f90*/  ISETP.GT.AND P2, PT, R0.reuse, 0x49, P1 ;  /* 0x000000490000780c */ /* 0x040fe20000f44270 */
[----:B------:R0:W-:Y:S01]  /*24fa0*/  @P4 STG.E.U16 desc[UR36][R8.64+0x90], R7 ;  /* 0x0000900708004986 */ /* 0x0001e2000c101524 */
[----:B------:R-:W-:-:S03]  /*24fb0*/  ISETP.GT.AND P4, PT, R0, 0x50, P0 ;  /* 0x000000500000780c */ /* 0x000fc60000784270 */
[----:B------:R-:W-:Y:S01]  /*24fc0*/  @P5 STG.E.U16 desc[UR36][R8.64+0x92], R6 ;  /* 0x0000920608005986 */ /* 0x000fe2000c101524 */
[----:B------:R-:W-:-:S03]  /*24fd0*/  ISETP.GT.AND P5, PT, R0, 0x51, P0 ;  /* 0x000000510000780c */ /* 0x000fc600007a4270 */
[----:B------:R1:W-:Y:S01]  /*24fe0*/  @P3 STG.E.U16 desc[UR36][R4.64+0x90], R10 ;  /* 0x0000900a04003986 */ /* 0x0003e2000c101524 */
[----:B------:R-:W-:Y:S02]  /*24ff0*/  ISETP.GT.AND P3, PT, R0, 0x50, P1 ;  /* 0x000000500000780c */ /* 0x000fe40000f64270 */
[----:B0-----:R-:W-:Y:S01]  /*25000*/  F2FP.F16.F32.PACK_AB R7, RZ, R14 ;  /* 0x0000000eff07723e */ /* 0x001fe200000000ff */
[-C--:B------:R-:W-:Y:S01]  /*25010*/  FMUL R155, R155, R2.reuse ;  /* 0x000000029b9b7220 */ /* 0x080fe20000400000 */
[-C--:B------:R-:W-:Y:S01]  /*25020*/  FMUL R154, R154, R2.reuse ;  /* 0x000000029a9a7220 */ /* 0x080fe20000400000 */
[-C--:B------:R-:W-:Y:S01]  /*25030*/  FMUL R162, R162, R2.reuse ;  /* 0x00000002a2a27220 */ /* 0x080fe20000400000 */
[-C--:B------:R-:W-:Y:S01]  /*25040*/  FMUL R161, R161, R2.reuse ;  /* 0x00000002a1a17220 */ /* 0x080fe20000400000 */
[-C--:B------:R-:W-:Y:S01]  /*25050*/  FMUL R160, R160, R2.reuse ;  /* 0x00000002a0a07220 */ /* 0x080fe20000400000 */
[-C--:B------:R-:W-:Y:S01]  /*25060*/  FMUL R159, R159, R2.reuse ;  /* 0x000000029f9f7220 */ /* 0x080fe20000400000 */
[-C--:B------:R-:W-:Y:S01]  /*25070*/  FMUL R166, R166, R2.reuse ;  /* 0x00000002a6a67220 */ /* 0x080fe20000400000 */
[----:B-1----:R-:W-:Y:S01]  /*25080*/  F2FP.F16.F32.PACK_AB R10, RZ, R15 ;  /* 0x0000000fff0a723e */ /* 0x002fe200000000ff */
[-C--:B------:R-:W-:Y:S01]  /*25090*/  FMUL R165, R165, R2.reuse ;  /* 0x00000002a5a57220 */ /* 0x080fe20000400000 */
[-C--:B------:R-:W-:Y:S01]  /*250a0*/  FMUL R164, R164, R2.reuse ;  /* 0x00000002a4a47220 */ /* 0x080fe20000400000 */
[-C--:B------:R-:W-:Y:S01]  /*250b0*/  FMUL R163, R163, R2.reuse ;  /* 0x00000002a3a37220 */ /* 0x080fe20000400000 */
[----:B------:R-:W-:Y:S01]  /*250c0*/  PRMT R11, R10, 0x7610, R11 ;  /* 0x000076100a0b7816 */ /* 0x000fe2000000000b */
[-C--:B------:R-:W-:Y:S01]  /*250d0*/  FMUL R170, R170, R2.reuse ;  /* 0x00000002aaaa7220 */ /* 0x080fe20000400000 */
[----:B------:R-:W-:Y:S01]  /*250e0*/  F2FP.F16.F32.PACK_AB R6, RZ, R13 ;  /* 0x0000000dff06723e */ /* 0x000fe200000000ff */
[----:B------:R-:W-:Y:S01]  /*250f0*/  FMUL R169, R169, R2 ;  /* 0x00000002a9a97220 */ /* 0x000fe20000400000 */
[----:B------:R-:W-:Y:S01]  /*25100*/  F2FP.F16.F32.PACK_AB R10, RZ, R12 ;  /* 0x0000000cff0a723e */ /* 0x000fe200000000ff */
[----:B------:R-:W-:Y:S01]  /*25110*/  @P2 STG.E.U16 desc[UR36][R4.64+0x92], R11 ;  /* 0x0000920b04002986 */ /* 0x000fe2000c101524 */
[----:B------:R-:W-:-:S03]  /*25120*/  ISETP.GT.AND P2, PT, R0, 0x51, P1 ;  /* 0x000000510000780c */ /* 0x000fc60000f44270 */
        /* <DEDUP_REMOVED lines=62> */
[----:B------:R-:W-:Y:S01]  /*25510*/  FMUL R195, R195, R2 ;  /* 0x00000002c3c37220 */ /* 0x000fe20000400000 */
[----:B------:R-:W2:Y:S01]  /*25520*/  LDL.LU R234, [R1+0x37c] ;  /* 0x00037c0001ea7983 */ /* 0x000ea20000300800 */
[----:B-1----:R-:W-:-:S02]  /*25530*/  F2FP.F16.F32.PACK_AB R10, RZ, R158 ;  /* 0x0000009eff0a723e */ /* 0x002fc400000000ff */
[----:B------:R-:W-:Y:S01]  /*25540*/  F2FP.F16.F32.PACK_AB R6, RZ, R155 ;  /* 0x0000009bff06723e */ /* 0x000fe200000000ff */
[----:B------:R-:W3:Y:S01]  /*25550*/  LDL.LU R233, [R1+0x380] ;  /* 0x0003800001e97983 */ /* 0x000ee20000300800 */
[----:B------:R-:W-:Y:S02]  /*25560*/  PRMT R11, R10, 0x7610, R11 ;  /* 0x000076100a0b7816 */ /* 0x000fe4000000000b */
[----:B------:R-:W-:Y:S01]  /*25570*/  F2FP.F16.F32.PACK_AB R10, RZ, R154 ;  /* 0x0000009aff0a723e */ /* 0x000fe200000000ff */
[----:B------:R-:W4:Y:S04]  /*25580*/  LDL.LU R129, [R1+0x38c] ;  /* 0x00038c0001817983 */ /* 0x000f280000300800 */
[----:B------:R-:W-:Y:S01]  /*25590*/  @P2 STG.E.U16 desc[UR36][R4.64+0xc2], R11 ;  /* 0x0000c20b04002986 */ /* 0x000fe2000c101524 */
[----:B------:R-:W-:-:S03]  /*255a0*/  ISETP.GT.AND P2, PT, R0, 0x69, P1 ;  /* 0x000000690000780c */ /* 0x000fc60000f44270 */
[----:B------:R0:W-:Y:S01]  /*255b0*/  @P4 STG.E.U16 desc[UR36][R8.64+0xd0], R7 ;  /* 0x0000d00708004986 */ /* 0x0001e2000c101524 */
[----:B------:R-:W-:-:S03]  /*255c0*/  ISETP.GT.AND P4, PT, R0, 0x70, P0 ;  /* 0x000000700000780c */ /* 0x000fc60000784270 */
[----:B------:R1:W-:Y:S01]  /*255d0*/  @P5 STG.E.U16 desc[UR36][R8.64+0xd2], R6 ;  /* 0x0000d20608005986 */ /* 0x0003e2000c101524 */
[----:B------:R-:W-:-:S03]  /*255e0*/  ISETP.GT.AND P5, PT, R0, 0x71, P0 ;  /* 0x000000710000780c */ /* 0x000fc600007a4270 */
[----:B------:R1:W-:Y:S01]  /*255f0*/  @P3 STG.E.U16 desc[UR36][R4.64+0xd0], R10 ;  /* 0x0000d00a04003986 */ /* 0x0003e2000c101524 */
[----:B------:R-:W-:Y:S02]  /*25600*/  ISETP.GT.AND P3, PT, R0, 0x70, P1 ;  /* 0x000000700000780c */ /* 0x000fe40000f64270 */
[----:B0-----:R-:W-:Y:S01]  /*25610*/  F2FP.F16.F32.PACK_AB R7, RZ, R161 ;  /* 0x000000a1ff07723e */ /* 0x001fe200000000ff */
[----:B------:R-:W-:Y:S01]  /*25620*/  FMUL R202, R202, R2 ;  /* 0x00000002caca7220 */ /* 0x000fe20000400000 */
[----:B------:R-:W4:Y:S01]  /*25630*/  LDL.LU R127, [R1+0x390] ;  /* 0x00039000017f7983 */ /* 0x000f220000300800 */
[----:B-1----:R-:W-:-:S03]  /*25640*/  F2FP.F16.F32.PACK_AB R6, RZ, R160 ;  /* 0x000000a0ff06723e */ /* 0x002fc600000000ff */
[----:B------:R-:W4:Y:S01]  /*25650*/  LDL.LU R235, [R1+0x398] ;  /* 0x0003980001eb7983 */ /* 0x000f220000300800 */
[----:B------:R-:W-:-:S03]  /*25660*/  F2FP.F16.F32.PACK_AB R10, RZ, R162 ;  /* 0x000000a2ff0a723e */ /* 0x000fc600000000ff */
[----:B------:R-:W4:Y:S01]  /*25670*/  LDL.LU R130, [R1+0x39c] ;  /* 0x00039c0001827983 */ /* 0x000f220000300800 */
        /* <DEDUP_REMOVED lines=12> */
[----:B------:R-:W4:Y:S01]  /*25740*/  LDL.LU R132, [R1+0x3a4] ;  /* 0x0003a40001847983 */ /* 0x000f220000300800 */
[----:B-1----:R-:W-:Y:S01]  /*25750*/  F2FP.F16.F32.PACK_AB R6, RZ, R164 ;  /* 0x000000a4ff06723e */ /* 0x002fe200000000ff */
[----:B------:R-:W-:Y:S02]  /*25760*/  FMUL R201, R201, R2 ;  /* 0x00000002c9c97220 */ /* 0x000fe40000400000 */
[----:B------:R-:W4:Y:S01]  /*25770*/  LDL.LU R133, [R1+0x3a8] ;  /* 0x0003a80001857983 */ /* 0x000f220000300800 */
[----:B------:R-:W-:Y:S01]  /*25780*/  F2FP.F16.F32.PACK_AB R10, RZ, R166 ;  /* 0x000000a6ff0a723e */ /* 0x000fe200000000ff */
[----:B------:R-:W-:-:S02]  /*25790*/  FMUL R200, R200, R2 ;  /* 0x00000002c8c87220 */ /* 0x000fc40000400000 */
        /* <DEDUP_REMOVED lines=32> */
[----:B-1----:R-:W-:-:S03]  /*259a0*/  F2FP.F16.F32.PACK_AB R6, RZ, R172 ;  /* 0x000000acff06723e */ /* 0x002fc600000000ff */
[----:B------:R-:W4:Y:S01]  /*259b0*/  LDL.LU R141, [R1+0x3c8] ;  /* 0x0003c800018d7983 */ /* 0x000f220000300800 */
[----:B------:R-:W-:Y:S01]  /*259c0*/  F2FP.F16.F32.PACK_AB R10, RZ, R174 ;  /* 0x000000aeff0a723e */ /* 0x000fe200000000ff */
[----:B------:R-:W-:Y:S02]  /*259d0*/  FMUL R206, R206, R2 ;  /* 0x00000002cece7220 */ /* 0x000fe40000400000 */
        /* <DEDUP_REMOVED lines=16> */
[----:B------:R-:W-:-:S03]  /*25ae0*/  F2FP.F16.F32.PACK_AB R10, RZ, R178 ;  /* 0x000000b2ff0a723e */ /* 0x000fc600000000ff */
[----:B------:R-:W4:Y:S01]  /*25af0*/  LDL.LU R146, [R1+0x3dc] ;  /* 0x0003dc0001927983 */ /* 0x000f220000300800 */
[----:B------:R-:W-:Y:S01]  /*25b00*/  PRMT R11, R10, 0x7610, R11 ;  /* 0x000076100a0b7816 */ /* 0x000fe2000000000b */
[----:B------:R-:W-:Y:S01]  /*25b10*/  FMUL R205, R205, R2 ;  /* 0x00000002cdcd7220 */ /* 0x000fe20000400000 */
        /* <DEDUP_REMOVED lines=35> */
[----:B------:R-:W-:-:S03]  /*25d50*/  PRMT R11, R10, 0x7610, R11 ;  /* 0x000076100a0b7816 */ /* 0x000fc6000000000b */
[----:B------:R-:W4:Y:S01]  /*25d60*/  LDL.LU R232, [R1+0x384] ;  /* 0x0003840001e87983 */ /* 0x000f220000300800 */
[----:B------:R-:W-:-:S03]  /*25d70*/  F2FP.F16.F32.PACK_AB R10, RZ, R183 ;  /* 0x000000b7ff0a723e */ /* 0x000fc600000000ff */
        /* <DEDUP_REMOVED lines=10> */
[----:B------:R-:W2:Y:S01]  /*25e20*/  LDL.LU R15, [R1+0x220] ;  /* 0x00022000010f7983 */ /* 0x000ea20000300800 */
[----:B-1----:R-:W-:-:S03]  /*25e30*/  F2FP.F16.F32.PACK_AB R6, RZ, R188 ;  /* 0x000000bcff06723e */ /* 0x002fc600000000ff */
[----:B------:R-:W3:Y:S01]  /*25e40*/  LDL.LU R14, [R1+0x224] ;  /* 0x00022400010e7983 */ /* 0x000ee20000300800 */
        /* <DEDUP_REMOVED lines=101> */
[----:B------:R-:W-:Y:S01]  /*264a0*/  @P5 STG.E.U16 desc[UR36][R8.64+0x1a2], R6 ;  /* 0x0001a20608005986 */ /* 0x000fe2000c101524 */
[----:B------:R-:W-:-:S03]  /*264b0*/  ISETP.GT.AND P5, PT, R0, 0xd9, P0 ;  /* 0x000000d90000780c */ /* 0x000fc600007a4270 */
[----:B------:R1:W-:Y:S01]  /*264c0*/  @P3 STG.E.U16 desc[UR36][R4.64+0x1a0], R10 ;  /* 0x0001a00a04003986 */ /* 0x0003e2000c101524 */
[----:B------:R-:W-:-:S03]  /*264d0*/  ISETP.GT.AND P3, PT, R0, 0xd8, P1 ;  /* 0x000000d80000780c */ /* 0x000fc60000f64270 */
[----:B------:R-:W4:Y:S01]  /*264e0*/  LDL.LU R168, [R1+0x284] ;  /* 0x0002840001a87983 */ /* 0x000f220000300800 */
[----:B0-----:R-:W-:-:S03]  /*264f0*/  F2FP.F16.F32.PACK_AB R7, RZ, R213 ;  /* 0x000000d5ff07723e */ /* 0x001fc600000000ff */
[----:B------:R-:W4:Y:S01]  /*26500*/  LDL.LU R167, [R1+0x288] ;  /* 0x0002880001a77983 */ /* 0x000f220000300800 */
[----:B-1----:R-:W-:-:S03]  /*26510*/  F2FP.F16.F32.PACK_AB R10, RZ, R214 ;  /* 0x000000d6ff0a723e */ /* 0x002fc600000000ff */
[----:B------:R-:W4:Y:S01]  /*26520*/  LDL.LU R174, [R1+0x28c] ;  /* 0x00028c0001ae7983 */ /* 0x000f220000300800 */
[----:B------:R-:W-:-:S03]  /*26530*/  PRMT R11, R10, 0x7610, R11 ;  /* 0x000076100a0b7816 */ /* 0x000fc6000000000b */
[----:B------:R-:W4:Y:S01]  /*26540*/  LDL.LU R173, [R1+0x290] ;  /* 0x0002900001ad7983 */ /* 0x000f220000300800 */
[----:B------:R-:W-:Y:S01]  /*26550*/  F2FP.F16.F32.PACK_AB R6, RZ, R212 ;  /* 0x000000d4ff06723e */ /* 0x000fe200000000ff */
[----:B------:R-:W-:Y:S01]  /*26560*/  FMUL R218, R218, R2 ;  /* 0x00000002dada7220 */ /* 0x000fe20000400000 */
[----:B------:R-:W-:Y:S01]  /*26570*/  F2FP.F16.F32.PACK_AB R10, RZ, R211 ;  /* 0x000000d3ff0a723e */ /* 0x000fe200000000ff */
[----:B------:R-:W4:Y:S04]  /*26580*/  LDL.LU R172, [R1+0x294] ;  /* 0x0002940001ac7983 */ /* 0x000f280000300800 */
[----:B------:R-:W-:Y:S01]  /*26590*/  @P2 STG.E.U16 desc[UR36][R4.64+0x1a2], R11 ;  /* 0x0001a20b04002986 */ /* 0x000fe2000c101524 */
[----:B------:R-:W-:-:S03]  /*265a0*/  ISETP.GT.AND P2, PT, R0, 0xd9, P1 ;  /* 0x000000d90000780c */ /* 0x000fc60000f44270 */
[----:B------:R-:W4:Y:S04]  /*265b0*/  LDL.LU R171, [R1+0x298] ;  /* 0x0002980001ab7983 */ /* 0x000f280000300800 */
[----:B------:R-:W-:Y:S01]  /*265c0*/  @P4 STG.E.U16 desc[UR36][R8.64+0x1b0], R7 ;  /* 0x0001b00708004986 */ /* 0x000fe2000c101524 */
[----:B------:R-:W-:-:S03]  /*265d0*/  ISETP.GT.AND P4, PT, R0, 0xe0, P0 ;  /* 0x000000e00000780c */ /* 0x000fc60000784270 */
[----:B------:R-:W4:Y:S01]  /*265e0*/  LDL.LU R178, [R1+0x29c] ;  /* 0x00029c0001b27983 */ /* 0x000f220000300800 */
[----:B------:R-:W-:-:S03]  /*265f0*/  FMUL R217, R217, R2 ;  /* 0x00000002d9d97220 */ /* 0x000fc60000400000 */
[----:B------:R-:W4:Y:S04]  /*26600*/  LDL.LU R177, [R1+0x2a0] ;  /* 0x0002a00001b17983 */ /* 0x000f280000300800 */
[----:B------:R-:W-:Y:S01]  /*26610*/  @P5 STG.E.U16 desc[UR36][R8.64+0x1b2], R6 ;  /* 0x0001b20608005986 */ /* 0x000fe2000c101524 */
[----:B------:R-:W-:-:S03]  /*26620*/  ISETP.GT.AND P5, PT, R0, 0xe1, P0 ;  /* 0x000000e10000780c */ /* 0x000fc600007a4270 */
[----:B------:R-:W4:Y:S01]  /*26630*/  LDL.LU R176, [R1+0x2a4] ;  /* 0x0002a40001b07983 */ /* 0x000f220000300800 */
[----:B------:R-:W-:-:S03]  /*26640*/  FMUL R216, R216, R2 ;  /* 0x00000002d8d87220 */ /* 0x000fc60000400000 */
[----:B------:R0:W-:Y:S01]  /*26650*/  @P3 STG.E.U16 desc[UR36][R4.64+0x1b0], R10 ;  /* 0x0001b00a04003986 */ /* 0x0001e2000c101524 */
[----:B------:R-:W-:-:S03]  /*26660*/  ISETP.GT.AND P3, PT, R0, 0xe0, P1 ;  /* 0x000000e00000780c */ /* 0x000fc60000f64270 */
[----:B------:R-:W4:Y:S01]  /*26670*/  LDL.LU R175, [R1+0x2a8] ;  /* 0x0002a80001af7983 */ /* 0x000f220000300800 */
[----:B------:R-:W-:-:S03]  /*26680*/  FMUL R215, R215, R2 ;  /* 0x00000002d7d77220 */ /* 0x000fc60000400000 */
[----:B------:R-:W4:Y:S01]  /*26690*/  LDL.LU R182, [R1+0x2ac] ;  /* 0x0002ac0001b67983 */ /* 0x000f220000300800 */
[----:B0-----:R-:W-:-:S03]  /*266a0*/  F2FP.F16.F32.PACK_AB R10, RZ, R218 ;  /* 0x000000daff0a723e */ /* 0x001fc600000000ff */
[----:B------:R-:W4:Y:S01]  /*266b0*/  LDL.LU R181, [R1+0x2b0] ;  /* 0x0002b00001b57983 */ /* 0x000f220000300800 */
[----:B------:R-:W-:Y:S02]  /*266c0*/  F2FP.F16.F32.PACK_AB R7, RZ, R217 ;  /* 0x000000d9ff07723e */ /* 0x000fe400000000ff */
[----:B------:R-:W-:Y:S01]  /*266d0*/  PRMT R11, R10, 0x7610, R11 ;  /* 0x000076100a0b7816 */ /* 0x000fe2000000000b */
[----:B------:R-:W4:Y:S01]  /*266e0*/  LDL.LU R180, [R1+0x2b4] ;  /* 0x0002b40001b47983 */ /* 0x000f220000300800 */
[----:B------:R-:W-:-:S03]  /*266f0*/  F2FP.F16.F32.PACK_AB R6, RZ, R216 ;  /* 0x000000d8ff06723e */ /* 0x000fc600000000ff */
[----:B------:R-:W4:Y:S01]  /*26700*/  LDL.LU R179, [R1+0x2b8] ;  /* 0x0002b80001b37983 */ /* 0x000f220000300800 */
[----:B------:R-:W-:-:S03]  /*26710*/  F2FP.F16.F32.PACK_AB R10, RZ, R215 ;  /* 0x000000d7ff0a723e */ /* 0x000fc600000000ff */
[----:B------:R-:W4:Y:S01]  /*26720*/  LDL.LU R186, [R1+0x2bc] ;  /* 0x0002bc0001ba7983 */ /* 0x000f220000300800 */
[----:B------:R-:W-:-:S03]  /*26730*/  FMUL R222, R222, R2 ;  /* 0x00000002dede7220 */ /* 0x000fc60000400000 */
[----:B------:R-:W4:Y:S04]  /*26740*/  LDL.LU R185, [R1+0x2c0] ;  /* 0x0002c00001b97983 */ /* 0x000f280000300800 */
[----:B------:R-:W4:Y:S04]  /*26750*/  LDL.LU R184, [R1+0x2c4] ;  /* 0x0002c40001b87983 */ /* 0x000f280000300800 */
[----:B------:R-:W4:Y:S04]  /*26760*/  LDL.LU R183, [R1+0x2c8] ;  /* 0x0002c80001b77983 */ /* 0x000f280000300800 */
        /* <DEDUP_REMOVED lines=42> */
[----:B------:R-:W4:Y:S04]  /*26a10*/  LDL.LU R204, [R1+0x314] ;  /* 0x0003140001cc7983 */ /* 0x000f280000300800 */
[----:B------:R0:W-:Y:S04]  /*26a20*/  @P3 STG.E.U16 desc[UR36][R4.64+0x1d0], R10 ;  /* 0x0001d00a04003986 */ /* 0x0001e8000c101524 */
[----:B------:R-:W4:Y:S04]  /*26a30*/  LDL.LU R203, [R1+0x318] ;  /* 0x0003180001cb7983 */ /* 0x000f280000300800 */
[----:B------:R-:W4:Y:S01]  /*26a40*/  LDL.LU R210, [R1+0x31c] ;  /* 0x00031c0001d27983 */ /* 0x000f220000300800 */
[----:B0-----:R-:W-:-:S03]  /*26a50*/  F2FP.F16.F32.PACK_AB R10, RZ, R226 ;  /* 0x000000e2ff0a723e */ /* 0x001fc600000000ff */
[----:B------:R-:W4:Y:S01]  /*26a60*/  LDL.LU R209, [R1+0x320] ;  /* 0x0003200001d17983 */ /* 0x000f220000300800 */
[-C--:B------:R-:W-:Y:S01]  /*26a70*/  FMUL R224, R224, R2.reuse ;  /* 0x00000002e0e07220 */ /* 0x080fe20000400000 */
[----:B------:R-:W-:Y:S02]  /*26a80*/  ISETP.GT.AND P3, PT, R0, 0xf0, P1 ;  /* 0x000000f00000780c */ /* 0x000fe40000f64270 */
[----:B------:R-:W4:Y:S01]  /*26a90*/  LDL.LU R208, [R1+0x324] ;  /* 0x0003240001d07983 */ /* 0x000f220000300800 */
[----:B------:R-:W-:Y:S02]  /*26aa0*/  PRMT R11, R10, 0x7610, R11 ;  /* 0x000076100a0b7816 */ /* 0x000fe4000000000b */
[----:B------:R-:W-:Y:S01]  /*26ab0*/  F2FP.F16.F32.PACK_AB R7, RZ, R225 ;  /* 0x000000e1ff07723e */ /* 0x000fe200000000ff */
[----:B------:R-:W4:Y:S01]  /*26ac0*/  LDL.LU R207, [R1+0x328] ;  /* 0x0003280001cf7983 */ /* 0x000f220000300800 */
[----:B------:R-:W-:-:S03]  /*26ad0*/  FMUL R223, R223, R2 ;  /* 0x00000002dfdf7220 */ /* 0x000fc60000400000 */
[----:B------:R-:W4:Y:S04]  /*26ae0*/  LDL.LU R214, [R1+0x32c] ;  /* 0x00032c0001d67983 */ /* 0x000f280000300800 */
[----:B------:R-:W4:Y:S01]  /*26af0*/  LDL.LU R213, [R1+0x330] ;  /* 0x0003300001d57983 */ /* 0x000f220000300800 */
[----:B------:R-:W-:-:S03]  /*26b00*/  FMUL R229, R229, R2 ;  /* 0x00000002e5e57220 */ /* 0x000fc60000400000 */
[----:B------:R-:W4:Y:S01]  /*26b10*/  LDL.LU R212, [R1+0x334] ;  /* 0x0003340001d47983 */ /* 0x000f220000300800 */
[----:B------:R-:W-:-:S03]  /*26b20*/  F2FP.F16.F32.PACK_AB R6, RZ, R224 ;  /* 0x000000e0ff06723e */ /* 0x000fc600000000ff */
[----:B------:R-:W4:Y:S01]  /*26b30*/  LDL.LU R211, [R1+0x338] ;  /* 0x0003380001d37983 */ /* 0x000f220000300800 */
[----:B------:R-:W-:-:S03]  /*26b40*/  FMUL R228, R228, R2 ;  /* 0x00000002e4e47220 */ /* 0x000fc60000400000 */
[----:B------:R-:W4:Y:S04]  /*26b50*/  LDL.LU R218, [R1+0x33c] ;  /* 0x00033c0001da7983 */ /* 0x000f280000300800 */
[----:B------:R-:W-:Y:S01]  /*26b60*/  @P2 STG.E.U16 desc[UR36][R4.64+0x1d2], R11 ;  /* 0x0001d20b04002986 */ /* 0x000fe2000c101524 */
[----:B------:R-:W-:-:S03]  /*26b70*/  ISETP.GT.AND P2, PT, R0, 0xf1, P1 ;  /* 0x000000f10000780c */ /* 0x000fc60000f44270 */
[----:B------:R-:W4:Y:S01]  /*26b80*/  LDL.LU R217, [R1+0x340] ;  /* 0x0003400001d97983 */ /* 0x000f220000300800 */
[----:B------:R-:W-:-:S03]  /*26b90*/  F2FP.F16.F32.PACK_AB R10, RZ, R223 ;  /* 0x000000dfff0a723e */ /* 0x000fc600000000ff */
[----:B------:R0:W-:Y:S01]  /*26ba0*/  @P4 STG.E.U16 desc[UR36][R8.64+0x1e0], R7 ;  /* 0x0001e00708004986 */ /* 0x0001e2000c101524 */
[C---:B------:R-:W-:Y:S02]  /*26bb0*/  ISETP.GT.AND P4, PT, R0.reuse, 0xf8, P0 ;  /* 0x000000f80000780c */ /* 0x040fe40000784270 */
[----:B------:R-:W-:Y:S01]  /*26bc0*/  ISETP.GT.AND P0, PT, R0, 0xf9, P0 ;  /* 0x000000f90000780c */ /* 0x000fe20000704270 */
[----:B------:R-:W4:Y:S01]  /*26bd0*/  LDL.LU R216, [R1+0x344] ;  /* 0x0003440001d87983 */ /* 0x000f220000300800 */
[----:B------:R-:W-:-:S03]  /*26be0*/  FMUL R230, R230, R2 ;  /* 0x00000002e6e67220 */ /* 0x000fc60000400000 */
[----:B------:R-:W4:Y:S01]  /*26bf0*/  LDL.LU R215, [R1+0x348] ;  /* 0x0003480001d77983 */ /* 0x000f220000300800 */
[----:B------:R-:W-:-:S03]  /*26c00*/  FMUL R231, R231, R2 ;  /* 0x00000002e7e77220 */ /* 0x000fc60000400000 */
[----:B------:R-:W4:Y:S01]  /*26c10*/  LDL.LU R222, [R1+0x34c] ;  /* 0x00034c0001de7983 */ /* 0x000f220000300800 */
[----:B0-----:R-:W-:-:S03]  /*26c20*/  F2FP.F16.F32.PACK_AB R7, RZ, R229 ;  /* 0x000000e5ff07723e */ /* 0x001fc600000000ff */
[----:B------:R-:W4:Y:S01]  /*26c30*/  LDL.LU R221, [R1+0x350] ;  /* 0x0003500001dd7983 */ /* 0x000f220000300800 */
[----:B------:R-:W-:-:S03]  /*26c40*/  FMUL R227, R227, R2 ;  /* 0x00000002e3e37220 */ /* 0x000fc60000400000 */
[----:B------:R-:W4:Y:S04]  /*26c50*/  LDL.LU R220, [R1+0x354] ;  /* 0x0003540001dc7983 */ /* 0x000f280000300800 */
[----:B------:R0:W-:Y:S01]  /*26c60*/  @P5 STG.E.U16 desc[UR36][R8.64+0x1e2], R6 ;  /* 0x0001e20608005986 */ /* 0x0001e2000c101524 */
[----:B------:R-:W-:-:S03]  /*26c70*/  PRMT R12, R7, 0x7610, R12 ;  /* 0x00007610070c7816 */ /* 0x000fc6000000000c */
[----:B------:R-:W4:Y:S04]  /*26c80*/  LDL.LU R219, [R1+0x358] ;  /* 0x0003580001db7983 */ /* 0x000f280000300800 */
[----:B------:R-:W4:Y:S01]  /*26c90*/  LDL.LU R226, [R1+0x35c] ;  /* 0x00035c0001e27983 */ /* 0x000f220000300800 */
[----:B0-----:R-:W-:-:S03]  /*26ca0*/  F2FP.F16.F32.PACK_AB R6, RZ, R228 ;  /* 0x000000e4ff06723e */ /* 0x001fc600000000ff */
[----:B------:R-:W4:Y:S04]  /*26cb0*/  LDL.LU R225, [R1+0x360] ;  /* 0x0003600001e17983 */ /* 0x000f280000300800 */
[----:B------:R0:W-:Y:S01]  /*26cc0*/  @P3 STG.E.U16 desc[UR36][R4.64+0x1e0], R10 ;  /* 0x0001e00a04003986 */ /* 0x0001e2000c101524 */
[----:B------:R-:W-:-:S03]  /*26cd0*/  PRMT R7, R6, 0x7610, R7 ;  /* 0x0000761006077816 */ /* 0x000fc60000000007 */
[----:B------:R-:W4:Y:S01]  /*26ce0*/  LDL.LU R224, [R1+0x364] ;  /* 0x0003640001e07983 */ /* 0x000f220000300800 */
[----:B------:R-:W-:-:S03]  /*26cf0*/  F2FP.F16.F32.PACK_AB R6, RZ, R231 ;  /* 0x000000e7ff06723e */ /* 0x000fc600000000ff */
[----:B------:R-:W4:Y:S01]  /*26d00*/  LDL.LU R223, [R1+0x368] ;  /* 0x0003680001df7983 */ /* 0x000f220000300800 */
[----:B0-----:R-:W-:-:S03]  /*26d10*/  F2FP.F16.F32.PACK_AB R10, RZ, R230 ;  /* 0x000000e6ff0a723e */ /* 0x001fc600000000ff */
[----:B------:R-:W4:Y:S01]  /*26d20*/  LDL.LU R230, [R1+0x36c] ;  /* 0x00036c0001e67983 */ /* 0x000f220000300800 */
[----:B------:R-:W-:-:S03]  /*26d30*/  F2FP.F16.F32.PACK_AB R11, RZ, R227 ;  /* 0x000000e3ff0b723e */ /* 0x000fc600000000ff */
[----:B------:R-:W4:Y:S01]  /*26d40*/  LDL.LU R229, [R1+0x370] ;  /* 0x0003700001e57983 */ /* 0x000f220000300800 */
[----:B------:R-:W-:-:S03]  /*26d50*/  ISETP.GT.AND P3, PT, R0, 0xf8, P1 ;  /* 0x000000f80000780c */ /* 0x000fc60000f64270 */
[----:B------:R-:W4:Y:S01]  /*26d60*/  LDL.LU R228, [R1+0x374] ;  /* 0x0003740001e47983 */ /* 0x000f220000300800 */
[----:B------:R-:W-:-:S03]  /*26d70*/  ISETP.GT.AND P1, PT, R0, 0xf9, P1 ;  /* 0x000000f90000780c */ /* 0x000fc60000f24270 */
[----:B------:R-:W4:Y:S04]  /*26d80*/  LDL.LU R227, [R1+0x378] ;  /* 0x0003780001e37983 */ /* 0x000f280000300800 */
[----:B------:R-:W-:Y:S04]  /*26d90*/  @P2 STG.E.U16 desc[UR36][R4.64+0x1e2], R10 ;  /* 0x0001e20a04002986 */ /* 0x000fe8000c101524 */
[----:B------:R-:W4:Y:S04]  /*26da0*/  LDL.LU R231, [R1+0x388] ;  /* 0x0003880001e77983 */ /* 0x000f280000300800 */
[----:B------:R0:W-:Y:S04]  /*26db0*/  @P4 STG.E.U16 desc[UR36][R8.64+0x1f0], R12 ;  /* 0x0001f00c08004986 */ /* 0x0001e8000c101524 */
[----:B------:R1:W-:Y:S04]  /*26dc0*/  @P0 STG.E.U16 desc[UR36][R8.64+0x1f2], R7 ;  /* 0x0001f20708000986 */ /* 0x0003e8000c101524 */
[----:B0-----:R-:W2:Y:S01]  /*26dd0*/  LDL.LU R12, [R1+0x20c] ;  /* 0x00020c00010c7983 */ /* 0x001ea20000300800 */
[----:B-1----:R-:W-:-:S03]  /*26de0*/  PRMT R7, R6, 0x7610, R7 ;  /* 0x0000761006077816 */ /* 0x002fc60000000007 */
[----:B------:R-:W3:Y:S04]  /*26df0*/  LDL.LU R6, [R1+0x200] ;  /* 0x0002000001067983 */ /* 0x000ee80000300800 */
[----:B------:R0:W-:Y:S04]  /*26e00*/  @P3 STG.E.U16 desc[UR36][R4.64+0x1f0], R11 ;  /* 0x0001f00b04003986 */ /* 0x0001e8000c101524 */
[----:B------:R1:W-:Y:S04]  /*26e10*/  @P1 STG.E.U16 desc[UR36][R4.64+0x1f2], R7 ;  /* 0x0001f20704001986 */ /* 0x0003e8000c101524 */
[----:B0-----:R-:W4:Y:S04]  /*26e20*/  LDL.LU R11, [R1+0x208] ;  /* 0x00020800010b7983 */ /* 0x001f280000300800 */
[----:B-1----:R-:W2:Y:S01]  /*26e30*/  LDL.LU R5, [R1+0x204] ;  /* 0x0002040001057983 */ /* 0x002ea20000300800 */
[----:B------:R-:W-:Y:S01]  /*26e40*/  ISETP.GT.AND P0, PT, R3, 0x80, PT ;  /* 0x000000800300780c */ /* 0x000fe20003f04270 */
[----:B------:R-:W-:-:S03]  /*26e50*/  USHF.L.U32 UR11, UR8, 0x8, URZ ;  /* 0x00000008080b7899 */ /* 0x000fc6000800063f */
[C---:B------:R-:W-:Y:S01]  /*26e60*/  ISETP.GT.AND P4, PT, R0.reuse, RZ, P0 ;  /* 0x000000ff0000720c */ /* 0x040fe20000784270 */
[----:B------:R-:W-:Y:S01]  /*26e70*/  USHF.L.U64.HI UR10, UR8, 0x8, UR9 ;  /* 0x00000008080a7899 */ /* 0x000fe20008010209 */
[----:B------:R-:W-:Y:S02]  /*26e80*/  ISETP.GT.AND P1, PT, R3, 0x88, PT ;  /* 0x000000880300780c */ /* 0x000fe40003f24270 */
[----:B------:R-:W-:Y:S01]  /*26e90*/  ISETP.GT.AND P2, PT, R0, 0x1, P0 ;  /* 0x000000010000780c */ /* 0x000fe20000744270 */
[----:B---3--:R-:W-:-:S05]  /*26ea0*/  FMUL R6, R6, R2 ;  /* 0x0000000206067220 */ /* 0x008fca0000400000 */
[----:B------:R-:W-:Y:S02]  /*26eb0*/  F2FP.F16.F32.PACK_AB R4, RZ, R6 ;  /* 0x00000006ff04723e */ /* 0x000fe400000000ff */
[----:B------:R-:W-:Y:S02]  /*26ec0*/  IADD3 R6, P3, R8, UR11, RZ ;  /* 0x0000000b08067c10 */ /* 0x000fe4000ff7e0ff */
[----:B------:R-:W-:Y:S02]  /*26ed0*/  PRMT R10, R4, 0x7610, R10 ;  /* 0x00007610040a7816 */ /* 0x000fe4000000000a */
[----:B------:R-:W-:Y:S02]  /*26ee0*/  IADD3.X R7, R9, UR10, RZ, P3, !PT ;  /* 0x0000000a09077c10 */ /* 0x000fe40009ffe4ff */
[----:B------:R-:W-:Y:S01]  /*26ef0*/  ISETP.GT.AND P3, PT, R0, RZ, P1 ;  /* 0x000000ff0000720c */ /* 0x000fe20000f64270 */
[-C--:B----4-:R-:W-:Y:S02]  /*26f00*/  FMUL R4, R11, R2.reuse ;  /* 0x000000020b047220 */ /* 0x090fe40000400000 */
[----:B------:R0:W-:Y:S01]  /*26f10*/  @P4 STG.E.U16 desc[UR36][R6.64], R10 ;  /* 0x0000000a06004986 */ /* 0x0001e2000c101524 */
[----:B--2---:R-:W-:-:S02]  /*26f20*/  FMUL R5, R5, R2 ;  /* 0x0000000205057220 */ /* 0x004fc40000400000 */
[----:B------:R-:W-:Y:S01]  /*26f30*/  F2FP.F16.F32.PACK_AB R4, RZ, R4 ;  /* 0x00000004ff04723e */ /* 0x000fe200000000ff */
[----:B------:R-:W-:Y:S02]  /*26f40*/  FMUL R12, R12, R2 ;  /* 0x000000020c0c7220 */ /* 0x000fe40000400000 */
[----:B------:R-:W-:Y:S02]  /*26f50*/  F2FP.F16.F32.PACK_AB R5, RZ, R5 ;  /* 0x00000005ff05723e */ /* 0x000fe400000000ff */
[----:B0-----:R-:W-:Y:S02]  /*26f60*/  IADD3 R10, P5, R6, UR5, RZ ;  /* 0x00000005060a7c10 */ /* 0x001fe4000ffbe0ff */
[----:B------:R-:W-:Y:S02]  /*26f70*/  PRMT R13, R4, 0x7610, R13 ;  /* 0x00007610040d7816 */ /* 0x000fe4000000000d */
[----:B------:R-:W-:Y:S02]  /*26f80*/  IADD3.X R11, R7, UR4, RZ, P5, !PT ;  /* 0x00000004070b7c10 */ /* 0x000fe4000affe4ff */
[----:B------:R-:W-:Y:S01]  /*26f90*/  F2FP.F16.F32.PACK_AB R12, RZ, R12 ;  /* 0x0000000cff0c723e */ /* 0x000fe200000000ff */
[----:B------:R-:W-:Y:S04]  /*26fa0*/  @P2 STG.E.U16 desc[UR36][R6.64+0x2], R5 ;  /* 0x0000020506002986 */ /* 0x000fe8000c101524 */
[----:B------:R0:W-:Y:S04]  /*26fb0*/  @P3 STG.E.U16 desc[UR36][R10.64], R13 ;  /* 0x0000000d0a003986 */ /* 0x0001e8000c101524 */
[----:B0-----:R-:W2:Y:S01]  /*26fc0*/  LDL.LU R11, [R1+0x210] ;  /* 0x00021000010b7983 */ /* 0x001ea20000300800 */
[----:B------:R-:W-:-:S03]  /*26fd0*/  PRMT R13, R12, 0x7610, R13 ;  /* 0x000076100c0d7816 */ /* 0x000fc6000000000d */
[----:B------:R-:W3:Y:S04]  /*26fe0*/  LDL.LU R10, [R1+0x218] ;  /* 0x00021800010a7983 */ /* 0x000ee80000300800 */
[----:B------:R-:W4:Y:S01]  /*26ff0*/  LDL.LU R12, [R1+0x214] ;  /* 0x00021400010c7983 */ /* 0x000f220000300800 */
[----:B------:R-:W-:Y:S02]  /*27000*/  ISETP.GT.AND P4, PT, R0, 0x1, P1 ;  /* 0x000000010000780c */ /* 0x000fe40000f84270 */
[----:B------:R-:W-:-:S04]  /*27010*/  IADD3 R4, P2, R6, UR5, RZ ;  /* 0x0000000506047c10 */ /* 0x000fc8000ff5e0ff */
[----:B------:R-:W-:-:S07]  /*27020*/  IADD3.X R5, R7, UR4, RZ, P2, !PT ;  /* 0x0000000407057c10 */ /* 0x000fce00097fe4ff */
[----:B------:R0:W-:Y:S04]  /*27030*/  @P4 STG.E.U16 desc[UR36][R4.64+0x2], R13 ;  /* 0x0000020d04004986 */ /* 0x0001e8000c101524 */
[----:B0-----:R-:W3:Y:S04]  /*27040*/  LDL.LU R13, [R1+0x228] ;  /* 0x00022800010d7983 */ /* 0x001ee80000300800 */
[----:B------:R-:W3:Y:S01]  /*27050*/  LDL.LU R4, [R1+0x394] ;  /* 0x0003940001047983 */ /* 0x000ee20000300800 */
[----:B----4-:R-:W-:-:S05]  /*27060*/  FMUL R12, R12, R2 ;  /* 0x000000020c0c7220 */ /* 0x010fca0000400000 */
[----:B------:R-:W-:Y:S02]  /*27070*/  F2FP.F16.F32.PACK_AB R5, RZ, R12 ;  /* 0x0000000cff05723e */ /* 0x000fe400000000ff */
[----:B------:R-:W4:Y:S01]  /*27080*/  LDL.LU R12, [R1+0x21c] ;  /* 0x00021c00010c7983 */ /* 0x000f220000300800 */
[-C--:B--2---:R-:W-:Y:S01]  /*27090*/  FMUL R11, R11, R2.reuse ;  /* 0x000000020b0b7220 */ /* 0x084fe20000400000 */
[C---:B------:R-:W-:Y:S02]  /*270a0*/  ISETP.GT.AND P3, PT, R0.reuse, 0x8, P0 ;  /* 0x000000080000780c */ /* 0x040fe40000764270 */
[C---:B------:R-:W-:Y:S02]  /*270b0*/  ISETP.GT.AND P4, PT, R0.reuse, 0x9, P0 ;  /* 0x000000090000780c */ /* 0x040fe40000784270 */
[----:B------:R-:W-:Y:S02]  /*270c0*/  F2FP.F16.F32.PACK_AB R11, RZ, R11 ;  /* 0x0000000bff0b723e */ /* 0x000fe400000000ff */
[----:B------:R-:W-:Y:S01]  /*270d0*/  ISETP.GT.AND P2, PT, R0, 0x8, P1 ;  /* 0x000000080000780c */ /* 0x000fe20000f44270 */
[----:B---3--:R-:W-:Y:S01]  /*270e0*/  FMUL R10, R10, R2 ;  /* 0x000000020a0a7220 */ /* 0x008fe20000400000 */
[----:B------:R-:W-:-:S02]  /*270f0*/  PRMT R128, R11, 0x7610, R128 ;  /* 0x000076100b807816 */ /* 0x000fc40000000080 */
[----:B------:R-:W-:Y:S02]  /*27100*/  PRMT R11, R5, 0x7610, R11 ;  /* 0x00007610050b7816 */ /* 0x000fe4000000000b */
[----:B------:R-:W-:Y:S01]  /*27110*/  MOV R5, UR4 ;  /* 0x0000000400057c02 */ /* 0x000fe20008000f00 */
[----:B------:R-:W-:Y:S01]  /*27120*/  FMUL R236, R4, R2 ;  /* 0x0000000204ec7220 */ /* 0x000fe20000400000 */
[----:B------:R-:W-:Y:S01]  /*27130*/  IMAD.U32 R4, RZ, RZ, UR5 ;  /* 0x00000005ff047e24 */ /* 0x000fe2000f8e00ff */
[----:B------:R-:W-:-:S04]  /*27140*/  F2FP.F16.F32.PACK_AB R10, RZ, R10 ;  /* 0x0000000aff0a723e */ /* 0x000fc800000000ff */
[----:B------:R-:W-:-:S04]  /*27150*/  IADD3 R4, P5, P6, R4, UR11, R8 ;  /* 0x0000000b04047c10 */ /* 0x000fc8000febe008 */
[----:B------:R-:W-:Y:S01]  /*27160*/  IADD3.X R5, R5, UR10, R9, P5, P6 ;  /* 0x0000000a05057c10 */ /* 0x000fe2000afec409 */
[----:B------:R-:W-:Y:S01]  /*27170*/  @P3 STG.E.U16 desc[UR36][R6.64+0x10], R128 ;  /* 0x0000108006003986 */ /* 0x000fe2000c101524 */
[----:B------:R-:W-:-:S03]  /*27180*/  ISETP.GT.AND P3, PT, R0, 0x9, P1 ;  /* 0x000000090000780c */ /* 0x000fc60000f64270 */
[----:B------:R0:W-:Y:S01]  /*27190*/  @P4 STG.E.U16 desc[UR36][R6.64+0x12], R11 ;  /* 0x0000120b06004986 */ /* 0x0001e2000c101524 */
[----:B------:R-:W-:-:S03]  /*271a0*/  FMUL R14, R14, R2 ;  /* 0x000000020e0e7220 */ /* 0x000fc60000400000 */
[----:B------:R1:W-:Y:S01]  /*271b0*/  @P2 STG.E.U16 desc[UR36][R4.64+0x10], R10 ;  /* 0x0000100a04002986 */ /* 0x0003e2000c101524 */
[C---:B------:R-:W-:Y:S01]  /*271c0*/  ISETP.GT.AND P2, PT, R0.reuse, 0x10, P0 ;  /* 0x000000100000780c */ /* 0x040fe20000744270 */
[-C--:B------:R-:W-:Y:S01]  /*271d0*/  FMUL R15, R15, R2.reuse ;  /* 0x000000020f0f7220 */ /* 0x080fe20000400000 */
[C---:B------:R-:W-:Y:S02]  /*271e0*/  ISETP.GT.AND P4, PT, R0.reuse, 0x11, P0 ;  /* 0x000000110000780c */ /* 0x040fe40000784270 */
[----:B------:R-:W-:Y:S01]  /*271f0*/  ISETP.GT.AND P5, PT, R0, 0x10, P1 ;  /* 0x000000100000780c */ /* 0x000fe20000fa4270 */
[----:B------:R-:W-:Y:S01]  /*27200*/  FMUL R13, R13, R2 ;  /* 0x000000020d0d7220 */ /* 0x000fe20000400000 */
[----:B0-----:R-:W-:Y:S02]  /*27210*/  F2FP.F16.F32.PACK_AB R11, RZ, R15 ;  /* 0x0000000fff0b723e */ /* 0x001fe400000000ff */
[----:B-1----:R-:W-:Y:S01]  /*27220*/  F2FP.F16.F32.PACK_AB R10, RZ, R14 ;  /* 0x0000000eff0a723e */ /* 0x002fe200000000ff */
        /* <DEDUP_REMOVED lines=53> */
[----:B------:R-:W-:-:S04]  /*27580*/  F2FP.F16.F32.PACK_AB R12, RZ, R12 ;  /* 0x0000000cff0c723e */ /* 0x000fc800000000ff */
[----:B------:R-:W-:Y:S02]  /*27590*/  PRMT R14, R12, 0x7610, R14 ;  /* 0x000076100c0e7816 */ /* 0x000fe4000000000e */
[----:B------:R-:W-:-:S03]  /*275a0*/  F2FP.F16.F32.PACK_AB R12, RZ, R13 ;  /* 0x0000000dff0c723e */ /* 0x000fc600000000ff */
[----:B------:R-:W-:Y:S04]  /*275b0*/  @P3 STG.E.U16 desc[UR36][R4.64+0x12], R14 ;  /* 0x0000120e04003986 */ /* 0x000fe8000c101524 */
[----:B------:R0:W-:Y:S01]  /*275c0*/  @P2 STG.E.U16 desc[UR36][R6.64+0x20], R11 ;  /* 0x0000200b06002986 */ /* 0x0001e2000c101524 */
[C---:B------:R-:W-:Y:S02]  /*275d0*/  ISETP.GT.AND P2, PT, R0.reuse, 0x11, P1 ;  /* 0x000000110000780c */ /* 0x040fe40000f44270 */
[C---:B------:R-:W-:Y:S01]  /*275e0*/  ISETP.GT.AND P3, PT, R0.reuse, 0x18, P0 ;  /* 0x000000180000780c */ /* 0x040fe20000764270 */
[----:B------:R-:W-:Y:S01]  /*275f0*/  @P4 STG.E.U16 desc[UR36][R6.64+0x22], R10 ;  /* 0x0000220a06004986 */ /* 0x000fe2000c101524 */
[----:B------:R-:W-:-:S03]  /*27600*/  ISETP.GT.AND P4, PT, R0, 0x19, P0 ;  /* 0x000000190000780c */ /* 0x000fc60000784270 */
[----:B------:R1:W-:Y:S01]  /*27610*/  @P5 STG.E.U16 desc[UR36][R4.64+0x20], R12 ;  /* 0x0000200c04005986 */ /* 0x0003e2000c101524 */
[----:B------:R-:W-:Y:S02]  /*27620*/  ISETP.GT.AND P5, PT, R0, 0x18, P1 ;  /* 0x000000180000780c */ /* 0x000fe40000fa4270 */
[----:B0-----:R-:W-:Y:S02]  /*27630*/  F2FP.F16.F32.PACK_AB R11, RZ, R20 ;  /* 0x00000014ff0b723e */ /* 0x001fe400000000ff */
[----:B-1----:R-:W-:-:S04]  /*27640*/  F2FP.F16.F32.PACK_AB R12, RZ, R21 ;  /* 0x00000015ff0c723e */ /* 0x002fc800000000ff */
[----:B------:R-:W-:Y:S02]  /*27650*/  PRMT R13, R12, 0x7610, R13 ;  /* 0x000076100c0d7816 */ /* 0x000fe4000000000d */
[----:B------:R-:W-:Y:S02]  /*27660*/  F2FP.F16.F32.PACK_AB R10, RZ, R19 ;  /* 0x00000013ff0a723e */ /* 0x000fe400000000ff */
        /* <DEDUP_REMOVED lines=151> */
[----:B------:R-:W-:Y:S01]  /*27fe0*/  ISETP.GT.AND P5, PT, R0, 0x78, P1 ;  /* 0x000000780000780c */ /* 0x000fe20000fa4270 */
[----:B------:R-:W-:Y:S01]  /*27ff0*/  FMUL R202, R202, R2 ;  /* 0x00000002caca7220 */ /* 0x000fe20000400000 */
[----:B0-----:R-:W-:Y:S02]  /*28000*/  F2FP.F16.F32.PACK_AB R11, RZ, R197 ;  /* 0x000000c5ff0b723e */ /* 0x001fe400000000ff */
[----:B-1----:R-:W-:-:S04]  /*28010*/  F2FP.F16.F32.PACK_AB R12, RZ, R198 ;  /* 0x000000c6ff0c723e */ /* 0x002fc800000000ff */
[----:B------:R-:W-:Y:S02]  /*28020*/  PRMT R13, R12, 0x7610, R13 ;  /* 0x000076100c0d7816 */ /* 0x000fe4000000000d */
[----:B------:R-:W-:Y:S02]  /*28030*/  F2FP.F16.F32.PACK_AB R10, RZ, R196 ;  /* 0x000000c4ff0a723e */ /* 0x000fe400000000ff */
[----:B------:R-:W-:Y:S01]  /*28040*/  F2FP.F16.F32.PACK_AB R12, RZ, R195 ;  /* 0x000000c3ff0c723e */ /* 0x000fe200000000ff */
[----:B------:R-:W-:Y:S01]  /*28050*/  @P2 STG.E.U16 desc[UR36][R4.64+0xe2], R13 ;  /* 0x0000e20d04002986 */ /* 0x000fe2000c101524 */
[----:B------:R-:W-:-:S03]  /*28060*/  ISETP.GT.AND P2, PT, R0, 0x79, P1 ;  /* 0x000000790000780c */ /* 0x000fc60000f44270 */
[----:B------:R-:W-:Y:S01]  /*28070*/  @P3 STG.E.U16 desc[UR36][R6.64+0xf0], R11 ;  /* 0x0000f00b06003986 */ /* 0x000fe2000c101524 */
[----:B------:R-:W-:-:S03]  /*28080*/  ISETP.GT.AND P3, PT, R0, 0x80, P0 ;  /* 0x000000800000780c */ /* 0x000fc60000764270 */
[----:B------:R-:W-:Y:S01]  /*28090*/  @P4 STG.E.U16 desc[UR36][R6.64+0xf2], R10 ;  /* 0x0000f20a06004986 */ /* 0x000fe2000c101524 */
[----:B------:R-:W-:-:S03]  /*280a0*/  ISETP.GT.AND P4, PT, R0, 0x81, P0 ;  /* 0x000000810000780c */ /* 0x000fc60000784270 */
[----:B------:R0:W-:Y:S01]  /*280b0*/  @P5 STG.E.U16 desc[UR36][R4.64+0xf0], R12 ;  /* 0x0000f00c04005986 */ /* 0x0001e2000c101524 */
[----:B------:R-:W-:Y:S01]  /*280c0*/  ISETP.GT.AND P5, PT, R0, 0x80, P1 ;  /* 0x000000800000780c */ /* 0x000fe20000fa4270 */
[-C--:B------:R-:W-:Y:S01]  /*280d0*/  FMUL R201, R201, R2.reuse ;  /* 0x00000002c9c97220 */ /* 0x080fe20000400000 */
[-C--:B------:R-:W-:Y:S01]  /*280e0*/  FMUL R200, R200, R2.reuse ;  /* 0x00000002c8c87220 */ /* 0x080fe20000400000 */
[----:B------:R-:W-:Y:S01]  /*280f0*/  FMUL R199, R199, R2 ;  /* 0x00000002c7c77220 */ /* 0x000fe20000400000 */
[----:B0-----:R-:W-:-:S04]  /*28100*/  F2FP.F16.F32.PACK_AB R12, RZ, R202 ;  /* 0x000000caff0c723e */ /* 0x001fc800000000ff */
[----:B------:R-:W-:Y:S02]  /*28110*/  PRMT R13, R12, 0x7610, R13 ;  /* 0x000076100c0d7816 */ /* 0x000fe4000000000d */
[----:B------:R-:W-:Y:S02]  /*28120*/  F2FP.F16.F32.PACK_AB R11, RZ, R201 ;  /* 0x000000c9ff0b723e */ /* 0x000fe400000000ff */
[----:B------:R-:W-:Y:S01]  /*28130*/  F2FP.F16.F32.PACK_AB R10, RZ, R200 ;  /* 0x000000c8ff0a723e */ /* 0x000fe200000000ff */
[----:B------:R-:W-:Y:S01]  /*28140*/  FMUL R206, R206, R2 ;  /* 0x00000002cece7220 */ /* 0x000fe20000400000 */
        /* <DEDUP_REMOVED lines=147> */
[-C--:B------:R-:W-:Y:S01]  /*28a80*/  FMUL R130, R130, R2.reuse ;  /* 0x0000000282827220 */ /* 0x080fe20000400000 */
[-C--:B------:R-:W-:Y:S01]  /*28a90*/  FMUL R131, R131, R2.reuse ;  /* 0x0000000283837220 */ /* 0x080fe20000400000 */
[-C--:B------:R-:W-:Y:S01]  /*28aa0*/  FMUL R132, R132, R2.reuse ;  /* 0x0000000284847220 */ /* 0x080fe20000400000 */
[----:B0-----:R-:W-:Y:S01]  /*28ab0*/  F2FP.F16.F32.PACK_AB R12, RZ, R129 ;  /* 0x00000081ff0c723e */ /* 0x001fe200000000ff */
[----:B------:R-:W-:Y:S01]  /*28ac0*/  FMUL R133, R133, R2 ;  /* 0x0000000285857220 */ /* 0x000fe20000400000 */
[----:B------:R-:W-:Y:S01]  /*28ad0*/  F2FP.F16.F32.PACK_AB R10, RZ, R236 ;  /* 0x000000ecff0a723e */ /* 0x000fe200000000ff */
        /* <DEDUP_REMOVED lines=21> */
[----:B------:R-:W-:Y:S01]  /*28c30*/  FMUL R143, R143, R2 ;  /* 0x000000028f8f7220 */ /* 0x000fe20000400000 */
[----:B-1----:R-:W-:Y:S01]  /*28c40*/  F2FP.F16.F32.PACK_AB R12, RZ, R130 ;  /* 0x00000082ff0c723e */ /* 0x002fe200000000ff */
[-C--:B------:R-:W-:Y:S01]  /*28c50*/  FMUL R144, R144, R2.reuse ;  /* 0x0000000290907220 */ /* 0x080fe20000400000 */
[-C--:B------:R-:W-:Y:S01]  /*28c60*/  FMUL R145, R145, R2.reuse ;  /* 0x0000000291917220 */ /* 0x080fe20000400000 */
[----:B------:R-:W-:Y:S01]  /*28c70*/  FMUL R146, R146, R2 ;  /* 0x0000000292927220 */ /* 0x000fe20000400000 */
[----:B------:R-:W-:Y:S01]  /*28c80*/  PRMT R13, R12, 0x7610, R13 ;  /* 0x000076100c0d7816 */ /* 0x000fe2000000000d */
[----:B------:R-:W2:Y:S01]  /*28c90*/  LDL.LU R127, [R1+0x674] ;  /* 0x00067400017f7983 */ /* 0x000ea20000300800 */
[----:B------:R-:W-:-:S02]  /*28ca0*/  F2FP.F16.F32.PACK_AB R10, RZ, R132 ;  /* 0x00000084ff0a723e */ /* 0x000fc400000000ff */
[----:B------:R-:W-:Y:S01]  /*28cb0*/  F2FP.F16.F32.PACK_AB R12, RZ, R133 ;  /* 0x00000085ff0c723e */ /* 0x000fe200000000ff */
        /* <DEDUP_REMOVED lines=12> */
[----:B---3--:R-:W-:-:S03]  /*28d80*/  F2FP.F16.F32.PACK_AB R12, RZ, R134 ;  /* 0x00000086ff0c723e */ /* 0x008fc600000000ff */
[----:B------:R-:W3:Y:S01]  /*28d90*/  LDL.LU R130, [R1+0x668] ;  /* 0x0006680001827983 */ /* 0x000ee20000300800 */
[----:B------:R-:W-:-:S03]  /*28da0*/  PRMT R13, R12, 0x7610, R13 ;  /* 0x000076100c0d7816 */ /* 0x000fc6000000000d */
[----:B------:R-:W3:Y:S01]  /*28db0*/  LDL.LU R131, [R1+0x664] ;  /* 0x0006640001837983 */ /* 0x000ee20000300800 */
        /* <DEDUP_REMOVED lines=10> */
[----:B------:R-:W3:Y:S01]  /*28e60*/  LDL.LU R132, [R1+0x660] ;  /* 0x0006600001847983 */ /* 0x000ee20000300800 */
[----:B-1----:R-:W-:-:S03]  /*28e70*/  F2FP.F16.F32.PACK_AB R10, RZ, R140 ;  /* 0x0000008cff0a723e */ /* 0x002fc600000000ff */
[----:B------:R-:W3:Y:S01]  /*28e80*/  LDL.LU R133, [R1+0x65c] ;  /* 0x00065c0001857983 */ /* 0x000ee20000300800 */
[----:B------:R-:W-:-:S03]  /*28e90*/  F2FP.F16.F32.PACK_AB R12, RZ, R138 ;  /* 0x0000008aff0c723e */ /* 0x000fc600000000ff */
        /* <DEDUP_REMOVED lines=14> */
[----:B------:R-:W3:Y:S01]  /*28f80*/  LDL.LU R136, [R1+0x650] ;  /* 0x0006500001887983 */ /* 0x000ee20000300800 */
[----:B-1----:R-:W-:Y:S01]  /*28f90*/  F2FP.F16.F32.PACK_AB R10, RZ, R144 ;  /* 0x00000090ff0a723e */ /* 0x002fe200000000ff */
[----:B------:R-:W-:Y:S02]  /*28fa0*/  FMUL R148, R148, R2 ;  /* 0x0000000294947220 */ /* 0x000fe40000400000 */
[----:B------:R-:W3:Y:S01]  /*28fb0*/  LDL.LU R137, [R1+0x64c] ;  /* 0x00064c0001897983 */ /* 0x000ee20000300800 */
[----:B------:R-:W-:Y:S01]  /*28fc0*/  F2FP.F16.F32.PACK_AB R12, RZ, R142 ;  /* 0x0000008eff0c723e */ /* 0x000fe200000000ff */
[----:B------:R-:W-:-:S02]  /*28fd0*/  FMUL R149, R149, R2 ;  /* 0x0000000295957220 */ /* 0x000fc40000400000 */
[----:B------:R-:W3:Y:S01]  /*28fe0*/  LDL.LU R138, [R1+0x648] ;  /* 0x00064800018a7983 */ /* 0x000ee20000300800 */
[----:B------:R-:W-:Y:S02]  /*28ff0*/  PRMT R13, R12, 0x7610, R13 ;  /* 0x000076100c0d7816 */ /* 0x000fe4000000000d */
[----:B------:R-:W-:Y:S01]  /*29000*/  F2FP.F16.F32.PACK_AB R12, RZ, R145 ;  /* 0x00000091ff0c723e */ /* 0x000fe200000000ff */
[----:B------:R-:W3:Y:S04]  /*29010*/  LDL.LU R139, [R1+0x644] ;  /* 0x00064400018b7983 */ /* 0x000ee80000300800 */
[----:B------:R-:W-:Y:S01]  /*29020*/  @P2 STG.E.U16 desc[UR36][R4.64+0x1c2], R13 ;  /* 0x0001c20d04002986 */ /* 0x000fe2000c101524 */
[----:B------:R-:W-:-:S03]  /*29030*/  ISETP.GT.AND P2, PT, R0, 0xe9, P1 ;  /* 0x000000e90000780c */ /* 0x000fc60000f44270 */
[----:B------:R0:W-:Y:S04]  /*29040*/  @P3 STG.E.U16 desc[UR36][R6.64+0x1d0], R11 ;  /* 0x0001d00b06003986 */ /* 0x0001e8000c101524 */
[----:B------:R-:W-:Y:S01]  /*29050*/  @P4 STG.E.U16 desc[UR36][R6.64+0x1d2], R10 ;  /* 0x0001d20a06004986 */ /* 0x000fe2000c101524 */
[----:B------:R-:W-:-:S03]  /*29060*/  ISETP.GT.AND P3, PT, R0, 0xf0, P0 ;  /* 0x000000f00000780c */ /* 0x000fc60000764270 */
[----:B------:R1:W-:Y:S01]  /*29070*/  @P5 STG.E.U16 desc[UR36][R4.64+0x1d0], R12 ;  /* 0x0001d00c04005986 */ /* 0x0003e2000c101524 */
[C---:B------:R-:W-:Y:S02]  /*29080*/  ISETP.GT.AND P4, PT, R0.reuse, 0xf1, P0 ;  /* 0x000000f10000780c */ /* 0x040fe40000784270 */
[----:B------:R-:W-:Y:S01]  /*29090*/  ISETP.GT.AND P5, PT, R0, 0xf0, P1 ;  /* 0x000000f00000780c */ /* 0x000fe20000fa4270 */
[----:B------:R-:W3:Y:S01]  /*290a0*/  LDL.LU R140, [R1+0x640] ;  /* 0x00064000018c7983 */ /* 0x000ee20000300800 */
[----:B0-----:R-:W-:Y:S01]  /*290b0*/  F2FP.F16.F32.PACK_AB R11, RZ, R147 ;  /* 0x00000093ff0b723e */ /* 0x001fe200000000ff */
[----:B------:R-:W-:Y:S02]  /*290c0*/  FMUL R151, R151, R2 ;  /* 0x0000000297977220 */ /* 0x000fe40000400000 */
[----:B------:R-:W3:Y:S01]  /*290d0*/  LDL.LU R141, [R1+0x63c] ;  /* 0x00063c00018d7983 */ /* 0x000ee20000300800 */
[----:B-1----:R-:W-:-:S03]  /*290e0*/  F2FP.F16.F32.PACK_AB R12, RZ, R146 ;  /* 0x00000092ff0c723e */ /* 0x002fc600000000ff */
[----:B------:R-:W3:Y:S01]  /*290f0*/  LDL.LU R142, [R1+0x638] ;  /* 0x00063800018e7983 */ /* 0x000ee20000300800 */
[----:B------:R-:W-:Y:S01]  /*29100*/  PRMT R13, R12, 0x7610, R13 ;  /* 0x000076100c0d7816 */ /* 0x000fe2000000000d */
[----:B------:R-:W-:Y:S01]  /*29110*/  FMUL R156, R156, R2 ;  /* 0x000000029c9c7220 */ /* 0x000fe20000400000 */
[----:B------:R-:W-:Y:S01]  /*29120*/  F2FP.F16.F32.PACK_AB R10, RZ, R148 ;  /* 0x00000094ff0a723e */ /* 0x000fe200000000ff */
[----:B------:R-:W3:Y:S01]  /*29130*/  LDL.LU R143, [R1+0x634] ;  /* 0x00063400018f7983 */ /* 0x000ee20000300800 */
[----:B------:R-:W-:-:S03]  /*29140*/  F2FP.F16.F32.PACK_AB R12, RZ, R149 ;  /* 0x00000095ff0c723e */ /* 0x000fc600000000ff */
[----:B------:R-:W-:Y:S01]  /*29150*/  @P2 STG.E.U16 desc[UR36][R4.64+0x1d2], R13 ;  /* 0x0001d20d04002986 */ /* 0x000fe2000c101524 */
[----:B------:R-:W-:Y:S01]  /*29160*/  ISETP.GT.AND P2, PT, R0, 0xf1, P1 ;  /* 0x000000f10000780c */ /* 0x000fe20000f44270 */
[-C--:B------:R-:W-:Y:S02]  /*29170*/  FMUL R150, R150, R2.reuse ;  /* 0x0000000296967220 */ /* 0x080fe40000400000 */
[----:B------:R-:W3:Y:S01]  /*29180*/  LDL.LU R144, [R1+0x630] ;  /* 0x0006300001907983 */ /* 0x000ee20000300800 */
[----:B------:R-:W-:-:S03]  /*29190*/  FMUL R17, R17, R2 ;  /* 0x0000000211117220 */ /* 0x000fc60000400000 */
[----:B------:R-:W3:Y:S01]  /*291a0*/  LDL.LU R145, [R1+0x62c] ;  /* 0x00062c0001917983 */ /* 0x000ee20000300800 */
[----:B------:R-:W-:-:S03]  /*291b0*/  FMUL R16, R16, R2 ;  /* 0x0000000210107220 */ /* 0x000fc60000400000 */
[----:B------:R-:W3:Y:S04]  /*291c0*/  LDL.LU R146, [R1+0x628] ;  /* 0x0006280001927983 */ /* 0x000ee80000300800 */
[----:B------:R0:W-:Y:S04]  /*291d0*/  @P3 STG.E.U16 desc[UR36][R6.64+0x1e0], R11 ;  /* 0x0001e00b06003986 */ /* 0x0001e8000c101524 */
[----:B------:R-:W3:Y:S04]  /*291e0*/  LDL.LU R147, [R1+0x624] ;  /* 0x0006240001937983 */ /* 0x000ee80000300800 */
[----:B------:R1:W-:Y:S01]  /*291f0*/  @P4 STG.E.U16 desc[UR36][R6.64+0x1e2], R10 ;  /* 0x0001e20a06004986 */ /* 0x0003e2000c101524 */
[----:B0-----:R-:W-:-:S03]  /*29200*/  F2FP.F16.F32.PACK_AB R11, RZ, R151 ;  /* 0x00000097ff0b723e */ /* 0x001fc600000000ff */
[----:B------:R-:W3:Y:S04]  /*29210*/  LDL.LU R148, [R1+0x620] ;  /* 0x0006200001947983 */ /* 0x000ee80000300800 */
[----:B------:R0:W-:Y:S01]  /*29220*/  @P5 STG.E.U16 desc[UR36][R4.64+0x1e0], R12 ;  /* 0x0001e00c04005986 */ /* 0x0001e2000c101524 */
[----:B-1----:R-:W-:-:S03]  /*29230*/  F2FP.F16.F32.PACK_AB R10, RZ, R156 ;  /* 0x0000009cff0a723e */ /* 0x002fc600000000ff */
[----:B------:R-:W3:Y:S01]  /*29240*/  LDL.LU R149, [R1+0x61c] ;  /* 0x00061c0001957983 */ /* 0x000ee20000300800 */
[----:B------:R-:W-:Y:S02]  /*29250*/  PRMT R14, R11, 0x7610, R14 ;  /* 0x000076100b0e7816 */ /* 0x000fe4000000000e */
[----:B------:R-:W-:Y:S02]  /*29260*/  F2FP.F16.F32.PACK_AB R13, RZ, R17 ;  /* 0x00000011ff0d723e */ /* 0x000fe400000000ff */
[----:B------:R-:W-:Y:S02]  /*29270*/  PRMT R11, R10, 0x7610, R11 ;  /* 0x000076100a0b7816 */ /* 0x000fe4000000000b */
[----:B0-----:R-:W-:Y:S02]  /*29280*/  F2FP.F16.F32.PACK_AB R12, RZ, R150 ;  /* 0x00000096ff0c723e */ /* 0x001fe400000000ff */
[----:B------:R-:W3:Y:S01]  /*29290*/  LDL.LU R150, [R1+0x618] ;  /* 0x0006180001967983 */ /* 0x000ee20000300800 */
[----:B------:R-:W-:-:S03]  /*292a0*/  F2FP.F16.F32.PACK_AB R10, RZ, R16 ;  /* 0x00000010ff0a723e */ /* 0x000fc600000000ff */
[----:B------:R-:W3:Y:S04]  /*292b0*/  LDL.LU R151, [R1+0x614] ;  /* 0x0006140001977983 */ /* 0x000ee80000300800 */
[----:B------:R0:W5:Y:S04]  /*292c0*/  LDL.LU R156, [R1+0x610] ;  /* 0x00061000019c7983 */ /* 0x0001680000300800 */
[----:B------:R0:W5:Y:S04]  /*292d0*/  LDL.LU R17, [R1+0x60c] ;  /* 0x00060c0001117983 */ /* 0x0001680000300800 */
[----:B------:R1:W-:Y:S04]  /*292e0*/  @P2 STG.E.U16 desc[UR36][R4.64+0x1e2], R12 ;  /* 0x0001e20c04002986 */ /* 0x0003e8000c101524 */
[----:B------:R0:W5:Y:S04]  /*292f0*/  LDL.LU R16, [R1+0x608] ;  /* 0x0006080001107983 */ /* 0x0001680000300800 */
[----:B-1----:R-:W2:Y:S04]  /*29300*/  LDL.LU R12, [R1+0x8] ;  /* 0x00000800010c7983 */ /* 0x002ea80000300800 */
[----:B------:R-:W4:Y:S04]  /*29310*/  LDL.LU R235, [R1+0xb0] ;  /* 0x0000b00001eb7983 */ /* 0x000f280000300800 */
[----:B------:R-:W3:Y:S04]  /*29320*/  LDL.LU R231, [R1+0xb4] ;  /* 0x0000b40001e77983 */ /* 0x000ee80000300800 */
        /* <DEDUP_REMOVED lines=64> */
[----:B------:R-:W3:Y:S01]  /*29730*/  LDL.LU R168, [R1+0x1b8] ;  /* 0x0001b80001a87983 */ /* 0x000ee20000300800 */
[----:B------:R-:W-:-:S03]  /*29740*/  ISETP.GT.AND P3, PT, R0, 0xf8, P0 ;  /* 0x000000f80000780c */ /* 0x000fc60000764270 */
[----:B------:R-:W3:Y:S01]  /*29750*/  LDL.LU R169, [R1+0x1bc] ;  /* 0x0001bc0001a97983 */ /* 0x000ee20000300800 */
[----:B------:R-:W-:-:S03]  /*29760*/  ISETP.GT.AND P0, PT, R0, 0xf9, P0 ;  /* 0x000000f90000780c */ /* 0x000fc60000704270 */
        /* <DEDUP_REMOVED lines=16> */
[----:B------:R1:W-:Y:S04]  /*29870*/  @P3 STG.E.U16 desc[UR36][R6.64+0x1f0], R14 ;  /* 0x0001f00e06003986 */ /* 0x0003e8000c101524 */
[----:B------:R0:W-:Y:S04]  /*29880*/  @P0 STG.E.U16 desc[UR36][R6.64+0x1f2], R11 ;  /* 0x0001f20b06000986 */ /* 0x0001e8000c101524 */
[----:B-1----:R-:W4:Y:S04]  /*29890*/  LDL.LU R14, [R1+0xc] ;  /* 0x00000c00010e7983 */ /* 0x002f280000300800 */
[----:B0-----:R-:W3:Y:S04]  /*298a0*/  LDL.LU R11, [R1] ;  /* 0x00000000010b7983 */ /* 0x001ee80000300800 */
[----:B------:R-:W4:Y:S01]  /*298b0*/  LDL.LU R7, [R1+0x4] ;  /* 0x0000040001077983 */ /* 0x000f220000300800 */
[----:B------:R-:W-:-:S02]  /*298c0*/  ISETP.GT.AND P4, PT, R0, 0xf8, P1 ;  /* 0x000000f80000780c */ /* 0x000fc40000f84270 */
[----:B------:R-:W-:Y:S01]  /*298d0*/  ISETP.GT.AND P1, PT, R0, 0xf9, P1 ;  /* 0x000000f90000780c */ /* 0x000fe20000f24270 */
[----:B------:R-:W-:Y:S01]  /*298e0*/  USHF.L.U32 UR11, UR8, 0x9, URZ ;  /* 0x00000009080b7899 */ /* 0x000fe2000800063f */
[----:B------:R-:W-:Y:S01]  /*298f0*/  PRMT R6, R10, 0x7610, R6 ;  /* 0x000076100a067816 */ /* 0x000fe20000000006 */
[----:B------:R-:W-:Y:S01]  /*29900*/  USHF.L.U64.HI UR10, UR8, 0x9, UR9 ;  /* 0x00000009080a7899 */ /* 0x000fe20008010209 */
[----:B------:R-:W-:-:S04]  /*29910*/  ISETP.GT.AND P3, PT, R3, 0x100, PT ;  /* 0x000001000300780c */ /* 0x000fc80003f64270 */
[----:B------:R-:W-:-:S03]  /*29920*/  ISETP.GT.AND P0, PT, R0, RZ, P3 ;  /* 0x000000ff0000720c */ /* 0x000fc60001f04270 */
[----:B------:R-:W-:Y:S04]  /*29930*/  @P4 STG.E.U16 desc[UR36][R4.64+0x1f0], R13 ;  /* 0x0001f00d04004986 */ /* 0x000fe8000c101524 */
[----:B------:R0:W-:Y:S01]  /*29940*/  @P1 STG.E.U16 desc[UR36][R4.64+0x1f2], R6 ;  /* 0x0001f20604001986 */ /* 0x0001e2000c101524 */
[----:B--2---:R-:W-:Y:S01]  /*29950*/  FMUL R12, R12, R2 ;  /* 0x000000020c0c7220 */ /* 0x004fe20000400000 */
[----:B------:R-:W-:Y:S02]  /*29960*/  ISETP.GT.AND P2, PT, R3, 0x108, PT ;  /* 0x000001080300780c */ /* 0x000fe40003f44270 */
[----:B------:R-:W-:Y:S01]  /*29970*/  ISETP.GT.AND P1, PT, R0, 0x1, P3 ;  /* 0x000000010000780c */ /* 0x000fe20001f24270 */
[----:B0-----:R-:W-:Y:S01]  /*29980*/  IMAD.U32 R4, RZ, RZ, UR11 ;  /* 0x0000000bff047e24 */ /* 0x001fe2000f8e00ff */
[----:B------:R-:W-:Y:S01]  /*29990*/  IADD3 R6, P4, R8, UR11, RZ ;  /* 0x0000000b08067c10 */ /* 0x000fe2000ff9e0ff */
[----:B------:R-:W-:-:S03]  /*299a0*/  IMAD.U32 R5, RZ, RZ, UR10 ;  /* 0x0000000aff057e24 */ /* 0x000fc6000f8e00ff */
[----:B------:R-:W-:Y:S02]  /*299b0*/  IADD3 R4, P5, P6, R8, UR5, R4 ;  /* 0x0000000508047c10 */ /* 0x000fe4000febe004 */
[----:B------:R-:W-:Y:S02]  /*299c0*/  F2FP.F16.F32.PACK_AB R12, RZ, R12 ;  /* 0x0000000cff0c723e */ /* 0x000fe400000000ff */
[----:B------:R-:W-:Y:S02]  /*299d0*/  IADD3.X R5, R9, UR4, R5, P5, P6 ;  /* 0x0000000409057c10 */ /* 0x000fe4000afec405 */
[----:B------:R-:W-:Y:S01]  /*299e0*/  ISETP.GT.AND P5, PT, R0, RZ, P2 ;  /* 0x000000ff0000720c */ /* 0x000fe200017a4270 */
[-C--:B---3--:R-:W-:Y:S01]  /*299f0*/  FMUL R10, R11, R2.reuse ;  /* 0x000000020b0a7220 */ /* 0x088fe20000400000 */
[----:B----4-:R-:W-:-:S04]  /*29a00*/  FMUL R11, R7, R2 ;  /* 0x00000002070b7220 */ /* 0x010fc80000400000 */
[----:B------:R-:W-:Y:S02]  /*29a10*/  F2FP.F16.F32.PACK_AB R10, RZ, R10 ;  /* 0x0000000aff0a723e */ /* 0x000fe400000000ff */
[----:B------:R-:W-:Y:S02]  /*29a20*/  IADD3.X R7, R9, UR10, RZ, P4, !PT ;  /* 0x0000000a09077c10 */ /* 0x000fe4000a7fe4ff */
[----:B------:R-:W-:Y:S02]  /*29a30*/  PRMT R13, R10, 0x7610, R13 ;  /* 0x000076100a0d7816 */ /* 0x000fe4000000000d */
[----:B------:R-:W-:Y:S02]  /*29a40*/  F2FP.F16.F32.PACK_AB R11, RZ, R11 ;  /* 0x0000000bff0b723e */ /* 0x000fe400000000ff */
[----:B------:R-:W-:Y:S01]  /*29a50*/  IADD3 R10, P4, R6, UR5, RZ ;  /* 0x00000005060a7c10 */ /* 0x000fe2000ff9e0ff */
[----:B------:R0:W-:Y:S01]  /*29a60*/  @P0 STG.E.U16 desc[UR36][R6.64], R13 ;  /* 0x0000000d06000986 */ /* 0x0001e2000c101524 */
[----:B------:R-:W-:-:S02]  /*29a70*/  PRMT R15, R11, 0x7610, R15 ;  /* 0x000076100b0f7816 */ /* 0x000fc4000000000f */
[----:B------:R-:W-:-:S03]  /*29a80*/  IADD3.X R11, R7, UR4, RZ, P4, !PT ;  /* 0x00000004070b7c10 */ /* 0x000fc6000a7fe4ff */
[----:B------:R1:W-:Y:S01]  /*29a90*/  @P1 STG.E.U16 desc[UR36][R6.64+0x2], R15 ;  /* 0x0000020f06001986 */ /* 0x0003e2000c101524 */
[----:B0-----:R-:W-:-:S03]  /*29aa0*/  PRMT R13, R12, 0x7610, R13 ;  /* 0x000076100c0d7816 */ /* 0x001fc6000000000d */
[----:B------:R-:W2:Y:S04]  /*29ab0*/  LDL.LU R12, [R1+0x10] ;  /* 0x00001000010c7983 */ /* 0x000ea80000300800 */
[----:B-1----:R-:W3:Y:S04]  /*29ac0*/  LDL.LU R15, [R1+0x18] ;  /* 0x00001800010f7983 */ /* 0x002ee80000300800 */
[----:B------:R0:W-:Y:S04]  /*29ad0*/  @P5 STG.E.U16 desc[UR36][R10.64], R13 ;  /* 0x0000000d0a005986 */ /* 0x0001e8000c101524 */
[----:B0-----:R-:W4:Y:S01]  /*29ae0*/  LDL.LU R11, [R1+0x14] ;  /* 0x00001400010b7983 */ /* 0x001f220000300800 */
[----:B------:R-:W-:Y:S01]  /*29af0*/  FMUL R14, R14, R2 ;  /* 0x000000020e0e7220 */ /* 0x000fe20000400000 */
[----:B------:R-:W-:-:S02]  /*29b00*/  ISETP.GT.AND P0, PT, R0, 0x1, P2 ;  /* 0x000000010000780c */ /* 0x000fc40001704270 */
[----:B------:R-:W-:Y:S02]  /*29b10*/  IADD3 R10, P6, R6, UR5, RZ ;  /* 0x00000005060a7c10 */ /* 0x000fe4000ffde0ff */
[----:B------:R-:W-:Y:S02]  /*29b20*/  F2FP.F16.F32.PACK_AB R14, RZ, R14 ;  /* 0x0000000eff0e723e */ /* 0x000fe400000000ff */
[----:B------:R-:W-:Y:S02]  /*29b30*/  ISETP.GT.AND P4, PT, R0, 0x9, P3 ;  /* 0x000000090000780c */ /* 0x000fe40001f84270 */
[----:B------:R-:W-:Y:S02]  /*29b40*/  PRMT R18, R14, 0x7610, R18 ;  /* 0x000076100e127816 */ /* 0x000fe40000000012 */
[C---:B------:R-:W-:Y:S02]  /*29b50*/  ISETP.GT.AND P1, PT, R0.reuse, 0x8, P3 ;  /* 0x000000080000780c */ /* 0x040fe40001f24270 */
[----:B------:R-:W-:Y:S01]  /*29b60*/  ISETP.GT.AND P5, PT, R0, 0x8, P2 ;  /* 0x000000080000780c */ /* 0x000fe200017a4270 */
[-C--:B--2---:R-:W-:Y:S01]  /*29b70*/  FMUL R12, R12, R2.reuse ;  /* 0x000000020c0c7220 */ /* 0x084fe20000400000 */
[----:B---3--:R-:W-:-:S04]  /*29b80*/  FMUL R15, R15, R2 ;  /* 0x000000020f0f7220 */ /* 0x008fc80000400000 */
[----:B------:R-:W-:-:S04]  /*29b90*/  F2FP.F16.F32.PACK_AB R12, RZ, R12 ;  /* 0x0000000cff0c723e */ /* 0x000fc800000000ff */
[----:B------:R-:W-:Y:S02]  /*29ba0*/  PRMT R14, R12, 0x7610, R14 ;  /* 0x000076100c0e7816 */ /* 0x000fe4000000000e */
[----:B------:R-:W-:Y:S02]  /*29bb0*/  F2FP.F16.F32.PACK_AB R12, RZ, R15 ;  /* 0x0000000fff0c723e */ /* 0x000fe400000000ff */
[----:B------:R-:W2:Y:S01]  /*29bc0*/  LDL.LU R15, [R1+0xa0] ;  /* 0x0000a000010f7983 */ /* 0x000ea20000300800 */
[----:B----4-:R-:W-:Y:S01]  /*29bd0*/  FMUL R13, R11, R2 ;  /* 0x000000020b0d7220 */ /* 0x010fe20000400000 */
[----:B------:R-:W-:-:S05]  /*29be0*/  IADD3.X R11, R7, UR4, RZ, P6, !PT ;  /* 0x00000004070b7c10 */ /* 0x000fca000b7fe4ff */
[----:B------:R0:W-:Y:S01]  /*29bf0*/  @P0 STG.E.U16 desc[UR36][R10.64+0x2], R18 ;  /* 0x000002120a000986 */ /* 0x0001e2000c101524 */
[----:B------:R-:W-:-:S05]  /*29c00*/  F2FP.F16.F32.PACK_AB R13, RZ, R13 ;  /* 0x0000000dff0d723e */ /* 0x000fca00000000ff */
[----:B------:R1:W-:Y:S04]  /*29c10*/  @P4 STG.E.U16 desc[UR36][R6.64+0x12], R13 ;  /* 0x0000120d06004986 */ /* 0x0003e8000c101524 */
[----:B0-----:R-:W3:Y:S01]  /*29c20*/  LDL.LU R11, [R1+0x20] ;  /* 0x00002000010b7983 */ /* 0x001ee20000300800 */
[----:B------:R-:W-:-:S03]  /*29c30*/  PRMT R10, R12, 0x7610, R10 ;  /* 0x000076100c0a7816 */ /* 0x000fc6000000000a */
[----:B------:R-:W4:Y:S04]  /*29c40*/  LDL.LU R12, [R1+0x1c] ;  /* 0x00001c00010c7983 */ /* 0x000f280000300800 */
[----:B-1----:R-:W2:Y:S04]  /*29c50*/  LDL.LU R13, [R1+0x28] ;  /* 0x00002800010d7983 */ /* 0x002ea80000300800 */
[----:B------:R-:W-:Y:S04]  /*29c60*/  @P1 STG.E.U16 desc[UR36][R6.64+0x10], R14 ;  /* 0x0000100e06001986 */ /* 0x000fe8000c101524 */
[----:B------:R0:W-:Y:S04]  /*29c70*/  @P5 STG.E.U16 desc[UR36][R4.64+0x10], R10 ;  /* 0x0000100a04005986 */ /* 0x0001e8000c101524 */
[----:B0-----:R-:W2:Y:S01]  /*29c80*/  LDL.LU R10, [R1+0x24] ;  /* 0x00002400010a7983 */ /* 0x001ea20000300800 */
[----:B------:R-:W-:-:S02]  /*29c90*/  ISETP.GT.AND P0, PT, R0, 0x9, P2 ;  /* 0x000000090000780c */ /* 0x000fc40001704270 */
[C---:B------:R-:W-:Y:S02]  /*29ca0*/  ISETP.GT.AND P1, PT, R0.reuse, 0x10, P3 ;  /* 0x000000100000780c */ /* 0x040fe40001f24270 */
[C---:B------:R-:W-:Y:S02]  /*29cb0*/  ISETP.GT.AND P4, PT, R0.reuse, 0x11, P3 ;  /* 0x000000110000780c */ /* 0x040fe40001f84270 */
[----:B------:R-:W-:Y:S01]  /*29cc0*/  ISETP.GT.AND P5, PT, R0, 0x10, P2 ;  /* 0x000000100000780c */ /* 0x000fe200017a4270 */
[-C--:B---3--:R-:W-:Y:S01]  /*29cd0*/  FMUL R11, R11, R2.reuse ;  /* 0x000000020b0b7220 */ /* 0x088fe20000400000 */
[----:B----4-:R-:W-:-:S04]  /*29ce0*/  FMUL R12, R12, R2 ;  /* 0x000000020c0c7220 */ /* 0x010fc80000400000 */
[----:B------:R-:W-:Y:S01]  /*29cf0*/  F2FP.F16.F32.PACK_AB R11, RZ, R11 ;  /* 0x0000000bff0b723e */ /* 0x000fe200000000ff */
[----:B--2---:R-:W-:Y:S01]  /*29d00*/  FMUL R13, R13, R2 ;  /* 0x000000020d0d7220 */ /* 0x004fe20000400000 */
[----:B------:R-:W-:-:S04]  /*29d10*/  F2FP.F16.F32.PACK_AB R12, RZ, R12 ;  /* 0x0000000cff0c723e */ /* 0x000fc800000000ff */
[----:B------:R-:W-:Y:S02]  /*29d20*/  PRMT R14, R12, 0x7610, R14 ;  /* 0x000076100c0e7816 */ /* 0x000fe4000000000e */
[----:B------:R-:W-:Y:S02]  /*29d30*/  PRMT R12, R11, 0x7610, R12 ;  /* 0x000076100b0c7816 */ /* 0x000fe4000000000c */
[----:B------:R-:W-:Y:S01]  /*29d40*/  F2FP.F16.F32.PACK_AB R11, RZ, R13 ;  /* 0x0000000dff0b723e */ /* 0x000fe200000000ff */
[----:B------:R-:W-:Y:S03]  /*29d50*/  @P0 STG.E.U16 desc[UR36][R4.64+0x12], R14 ;  /* 0x0000120e04000986 */ /* 0x000fe6000c101524 */
[----:B------:R-:W-:Y:S01]  /*29d60*/  PRMT R13, R11, 0x7610, R13 ;  /* 0x000076100b0d7816 */ /* 0x000fe2000000000d */
[----:B------:R0:W-:Y:S01]  /*29d70*/  @P1 STG.E.U16 desc[UR36][R6.64+0x20], R12 ;  /* 0x0000200c06001986 */ /* 0x0001e2000c101524 */
[----:B------:R-:W-:-:S05]  /*29d80*/  FMUL R10, R10, R2 ;  /* 0x000000020a0a7220 */ /* 0x000fca0000400000 */
[----:B------:R-:W-:Y:S01]  /*29d90*/  F2FP.F16.F32.PACK_AB R10, RZ, R10 ;  /* 0x0000000aff0a723e */ /* 0x000fe200000000ff */
[----:B0-----:R-:W2:Y:S04]  /*29da0*/  LDL.LU R12, [R1+0x2c] ;  /* 0x00002c00010c7983 */ /* 0x001ea80000300800 */
[----:B------:R-:W3:Y:S04]  /*29db0*/  LDL.LU R11, [R1+0x30] ;  /* 0x00003000010b7983 */ /* 0x000ee80000300800 */
[----:B------:R0:W-:Y:S04]  /*29dc0*/  @P4 STG.E.U16 desc[UR36][R6.64+0x22], R10 ;  /* 0x0000220a06004986 */ /* 0x0001e8000c101524 */
[----:B------:R1:W-:Y:S04]  /*29dd0*/  @P5 STG.E.U16 desc[UR36][R4.64+0x20], R13 ;  /* 0x0000200d04005986 */ /* 0x0003e8000c101524 */
[----:B0-----:R-:W4:Y:S04]  /*29de0*/  LDL.LU R10, [R1+0x34] ;  /* 0x00003400010a7983 */ /* 0x001f280000300800 */
[----:B-1----:R-:W4:Y:S01]  /*29df0*/  LDL.LU R13, [R1+0x38] ;  /* 0x00003800010d7983 */ /* 0x002f220000300800 */
[----:B------:R-:W-:-:S02]  /*29e00*/  ISETP.GT.AND P0, PT, R0, 0x11, P2 ;  /* 0x000000110000780c */ /* 0x000fc40001704270 */
[C---:B------:R-:W-:Y:S02]  /*29e10*/  ISETP.GT.AND P1, PT, R0.reuse, 0x18, P3 ;  /* 0x000000180000780c */ /* 0x040fe40001f24270 */
[C---:B------:R-:W-:Y:S02]  /*29e20*/  ISETP.GT.AND P4, PT, R0.reuse, 0x19, P3 ;  /* 0x000000190000780c */ /* 0x040fe40001f84270 */
[----:B------:R-:W-:Y:S01]  /*29e30*/  ISETP.GT.AND P5, PT, R0, 0x18, P2 ;  /* 0x000000180000780c */ /* 0x000fe200017a4270 */
[-C--:B--2---:R-:W-:Y:S01]  /*29e40*/  FMUL R12, R12, R2.reuse ;  /* 0x000000020c0c7220 */ /* 0x084fe20000400000 */
[----:B---3--:R-:W-:-:S04]  /*29e50*/  FMUL R11, R11, R2 ;  /* 0x000000020b0b7220 */ /* 0x008fc80000400000 */
[----:B------:R-:W-:Y:S02]  /*29e60*/  F2FP.F16.F32.PACK_AB R12, RZ, R12 ;  /* 0x0000000cff0c723e */ /* 0x000fe400000000ff */
[----:B------:R-:W-:Y:S02]  /*29e70*/  F2FP.F16.F32.PACK_AB R11, RZ, R11 ;  /* 0x0000000bff0b723e */ /* 0x000fe400000000ff */
[----:B------:R-:W-:Y:S02]  /*29e80*/  PRMT R14, R12, 0x7610, R14 ;  /* 0x000076100c0e7816 */ /* 0x000fe4000000000e */
[----:B------:R-:W-:-:S03]  /*29e90*/  PRMT R12, R11, 0x7610, R12 ;  /* 0x000076100b0c7816 */ /* 0x000fc6000000000c */
[----:B------:R-:W-:Y:S01]  /*29ea0*/  @P0 STG.E.U16 desc[UR36][R4.64+0x22], R14 ;  /* 0x0000220e04000986 */ /* 0x000fe2000c101524 */
[-C--:B----4-:R-:W-:Y:S01]  /*29eb0*/  FMUL R10, R10, R2.reuse ;  /* 0x000000020a0a7220 */ /* 0x090fe20000400000 */
[----:B------:R-:W-:-:S04]  /*29ec0*/  FMUL R13, R13, R2 ;  /* 0x000000020d0d7220 */ /* 0x000fc80000400000 */
[----:B------:R-:W-:Y:S02]  /*29ed0*/  F2FP.F16.F32.PACK_AB R10, RZ, R10 ;  /* 0x0000000aff0a723e */ /* 0x000fe400000000ff */
[----:B------:R-:W-:Y:S01]  /*29ee0*/  F2FP.F16.F32.PACK_AB R11, RZ, R13 ;  /* 0x0000000dff0b723e */ /* 0x000fe200000000ff */
[----:B------:R0:W-:Y:S03]  /*29ef0*/  @P1 STG.E.U16 desc[UR36][R6.64+0x30], R12 ;  /* 0x0000300c06001986 */ /* 0x0001e6000c101524 */
[----:B------:R-:W-:Y:S01]  /*29f00*/  PRMT R13, R11, 0x7610, R13 ;  /* 0x000076100b0d7816 */ /* 0x000fe2000000000d */
[----:B------:R1:W-:Y:S04]  /*29f10*/  @P4 STG.E.U16 desc[UR36][R6.64+0x32], R10 ;  /* 0x0000320a06004986 */ /* 0x0003e8000c101524 */
[----:B0-----:R-:W2:Y:S04]  /*29f20*/  LDL.LU R12, [R1+0x3c] ;  /* 0x00003c00010c7983 */ /* 0x001ea80000300800 */
[----:B------:R-:W3:Y:S04]  /*29f30*/  LDL.LU R11, [R1+0x40] ;  /* 0x00004000010b7983 */ /* 0x000ee80000300800 */
[----:B-1----:R-:W4:Y:S04]  /*29f40*/  LDL.LU R10, [R1+0x44] ;  /* 0x00004400010a7983 */ /* 0x002f280000300800 */
[----:B------:R0:W-:Y:S04]  /*29f50*/  @P5 STG.E.U16 desc[UR36][R4.64+0x30], R13 ;  /* 0x0000300d04005986 */ /* 0x0001e8000c101524 */
[----:B0-----:R-:W4:Y:S01]  /*29f60*/  LDL.LU R13, [R1+0x48] ;  /* 0x00004800010d7983 */ /* 0x001f220000300800 */
[----:B------:R-:W-:-:S02]  /*29f70*/  ISETP.GT.AND P0, PT, R0, 0x19, P2 ;  /* 0x000000190000780c */ /* 0x000fc40001704270 */
[C---:B------:R-:W-:Y:S02]  /*29f80*/  ISETP.GT.AND P1, PT, R0.reuse, 0x20, P3 ;  /* 0x000000200000780c */ /* 0x040fe40001f24270 */
[C---:B------:R-:W-:Y:S02]  /*29f90*/  ISETP.GT.AND P4, PT, R0.reuse, 0x21, P3 ;  /* 0x000000210000780c */ /* 0x040fe40001f84270 */
[----:B------:R-:W-:Y:S01]  /*29fa0*/  ISETP.GT.AND P5, PT, R0, 0x20, P2 ;  /* 0x000000200000780c */ /* 0x000fe200017a4270 */
[-C--:B--2---:R-:W-:Y:S01]  /*29fb0*/  FMUL R12, R12, R2.reuse ;  /* 0x000000020c0c7220 */ /* 0x084fe20000400000 */
[----:B---3--:R-:W-:-:S04]  /*29fc0*/  FMUL R11, R11, R2 ;  /* 0x000000020b0b7220 */ /* 0x008fc80000400000 */
[----:B------:R-:W-:Y:S02]  /*29fd0*/  F2FP.F16.F32.PACK_AB R12, RZ, R12 ;  /* 0x0000000cff0c723e */ /* 0x000fe400000000ff */
[----:B------:R-:W-:Y:S01]  /*29fe0*/  F2FP.F16.F32.PACK_AB R11, RZ, R11 ;  /* 0x0000000bff0b723e */ /* 0x000fe200000000ff */
[----:B----4-:R-:W-:Y:S01]  /*29ff0*/  FMUL R10, R10, R2 ;  /* 0x000000020a0a7220 */ /* 0x010fe20000400000 */
[----:B------:R-:W-:Y:S02]  /*2a000*/  PRMT R14, R12, 0x7610, R14 ;  /* 0x000076100c0e7816 */ /* 0x000fe4000000000e */
[----:B------:R-:W-:Y:S02]  /*2a010*/  PRMT R12, R11, 0x7610, R12 ;  /* 0x000076100b0c7816 */ /* 0x000fe4000000000c */
[----:B------:R-:W-:Y:S01]  /*2a020*/  F2FP.F16.F32.PACK_AB R10, RZ, R10 ;  /* 0x0000000aff0a723e */ /* 0x000fe200000000ff */
[----:B------:R-:W-:Y:S01]  /*2a030*/  @P0 STG.E.U16 desc[UR36][R4.64+0x32], R14 ;  /* 0x0000320e04000986 */ /* 0x000fe2000c101524 */
[----:B------:R-:W-:-:S03]  /*2a040*/  FMUL R13, R13, R2 ;  /* 0x000000020d0d7220 */ /* 0x000fc60000400000 */
[----:B------:R0:W-:Y:S02]  /*2a050*/  @P1 STG.E.U16 desc[UR36][R6.64+0x40], R12 ;  /* 0x0000400c06001986 */ /* 0x0001e4000c101524 */
[----:B------:R-:W-:-:S04]  /*2a060*/  F2FP.F16.F32.PACK_AB R11, RZ, R13 ;  /* 0x0000000dff0b723e */ /* 0x000fc800000000ff */
[----:B------:R-:W-:Y:S01]  /*2a070*/  PRMT R13, R11, 0x7610, R13 ;  /* 0x000076100b0d7816 */ /* 0x000fe2000000000d */
        /* <DEDUP_REMOVED lines=54> */
[----:B------:R-:W-:Y:S01]  /*2a3e0*/  ISETP.GT.AND P4, PT, R0, 0x39, P3 ;  /* 0x000000390000780c */ /* 0x000fe20001f84270 */
[-C--:B--2---:R-:W-:Y:S01]  /*2a3f0*/  FMUL R12, R12, R2.reuse ;  /* 0x000000020c0c7220 */ /* 0x084fe20000400000 */
[----:B---3--:R-:W-:-:S04]  /*2a400*/  FMUL R11, R11, R2 ;  /* 0x000000020b0b7220 */ /* 0x008fc80000400000 */
[----:B------:R-:W-:Y:S02]  /*2a410*/  F2FP.F16.F32.PACK_AB R12, RZ, R12 ;  /* 0x0000000cff0c723e */ /* 0x000fe400000000ff */
[----:B------:R-:W-:Y:S02]  /*2a420*/  F2FP.F16.F32.PACK_AB R11, RZ, R11 ;  /* 0x0000000bff0b723e */ /* 0x000fe400000000ff */
[----:B------:R-:W-:Y:S02]  /*2a430*/  PRMT R14, R12, 0x7610, R14 ;  /* 0x000076100c0e7816 */ /* 0x000fe4000000000e */
[----:B------:R-:W-:Y:S01]  /*2a440*/  PRMT R12, R11, 0x7610, R12 ;  /* 0x000076100b0c7816 */ /* 0x000fe2000000000c */
[-C--:B----4-:R-:W-:Y:S01]  /*2a450*/  FMUL R10, R10, R2.reuse ;  /* 0x000000020a0a7220 */ /* 0x090fe20000400000 */
[----:B------:R-:W-:-:S04]  /*2a460*/  FMUL R13, R13, R2 ;  /* 0x000000020d0d7220 */ /* 0x000fc80000400000 */
[----:B------:R-:W-:Y:S01]  /*2a470*/  F2FP.F16.F32.PACK_AB R10, RZ, R10 ;  /* 0x0000000aff0a723e */ /* 0x000fe200000000ff */
[----:B------:R0:W-:Y:S01]  /*2a480*/  @P0 STG.E.U16 desc[UR36][R4.64+0x62], R14 ;  /* 0x0000620e04000986 */ /* 0x0001e2000c101524 */
[----:B------:R-:W-:-:S03]  /*2a490*/  F2FP.F16.F32.PACK_AB R11, RZ, R13 ;  /* 0x0000000dff0b723e */ /* 0x000fc600000000ff */
[----:B------:R1:W-:Y:S04]  /*2a4a0*/  @P1 STG.E.U16 desc[UR36][R6.64+0x70], R12 ;  /* 0x0000700c06001986 */ /* 0x0003e8000c101524 */
[----:B------:R-:W2:Y:S04]  /*2a4b0*/  LDL.LU R13, [R1+0x88] ;  /* 0x00008800010d7983 */ /* 0x000ea80000300800 */
[----:B0-----:R-:W3:Y:S01]  /*2a4c0*/  LDL.LU R14, [R1+0x9c] ;  /* 0x00009c00010e7983 */ /* 0x001ee20000300800 */
[----:B-1----:R-:W-:-:S03]  /*2a4d0*/  PRMT R12, R11, 0x7610, R12 ;  /* 0x000076100b0c7816 */ /* 0x002fc6000000000c */
[----:B------:R0:W-:Y:S04]  /*2a4e0*/  @P4 STG.E.U16 desc[UR36][R6.64+0x72], R10 ;  /* 0x0000720a06004986 */ /* 0x0001e8000c101524 */
[----:B------:R-:W4:Y:S04]  /*2a4f0*/  LDL.LU R11, [R1+0x7c] ;  /* 0x00007c00010b7983 */ /* 0x000f280000300800 */
[----:B0-----:R-:W2:Y:S01]  /*2a500*/  LDL.LU R10, [R1+0x80] ;  /* 0x00008000010a7983 */ /* 0x001ea20000300800 */
[C---:B------:R-:W-:Y:S02]  /*2a510*/  ISETP.GT.AND P5, PT, R0.reuse, 0x38, P2 ;  /* 0x000000380000780c */ /* 0x040fe400017a4270 */
[----:B------:R-:W-:-:S02]  /*2a520*/  ISETP.GT.AND P0, PT, R0, 0x39, P2 ;  /* 0x000000390000780c */ /* 0x000fc40001704270 */
[----:B------:R-:W-:-:S09]  /*2a530*/  ISETP.GT.AND P1, PT, R0, 0x40, P3 ;  /* 0x000000400000780c */ /* 0x000fd20001f24270 */
[----:B------:R0:W-:Y:S04]  /*2a540*/  @P5 STG.E.U16 desc[UR36][R4.64+0x70], R12 ;  /* 0x0000700c04005986 */ /* 0x0001e8000c101524 */
[----:B0-----:R-:W3:Y:S01]  /*2a550*/  LDL.LU R12, [R1+0x84] ;  /* 0x00008400010c7983 */ /* 0x001ee20000300800 */
[-C--:B----4-:R-:W-:Y:S01]  /*2a560*/  FMUL R11, R11, R2.reuse ;  /* 0x000000020b0b7220 */ /* 0x090fe20000400000 */
[----:B--2---:R-:W-:-:S04]  /*2a570*/  FMUL R10, R10, R2 ;  /* 0x000000020a0a7220 */ /* 0x004fc80000400000 */
[----:B------:R-:W-:Y:S02]  /*2a580*/  F2FP.F16.F32.PACK_AB R11, RZ, R11 ;  /* 0x0000000bff0b723e */ /* 0x000fe400000000ff */
[----:B------:R-:W-:-:S03]  /*2a590*/  F2FP.F16.F32.PACK_AB R10, RZ, R10 ;  /* 0x0000000aff0a723e */ /* 0x000fc600000000ff */
[----:B------:R0:W-:Y:S04]  /*2a5a0*/  @P0 STG.E.U16 desc[UR36][R4.64+0x72], R11 ;  /* 0x0000720b04000986 */ /* 0x0001e8000c101524 */
[----:B------:R1:W-:Y:S04]  /*2a5b0*/  @P1 STG.E.U16 desc[UR36][R6.64+0x80], R10 ;  /* 0x0000800a06001986 */ /* 0x0003e8000c101524 */
[----:B0-----:R-:W2:Y:S04]  /*2a5c0*/  LDL.LU R11, [R1+0x90] ;  /* 0x00009000010b7983 */ /* 0x001ea80000300800 */
[----:B-1----:R-:W4:Y:S01]  /*2a5d0*/  LDL.LU R10, [R1+0x8c] ;  /* 0x00008c00010a7983 */ /* 0x002f220000300800 */
[----:B------:R-:W-:-:S02]  /*2a5e0*/  ISETP.GT.AND P4, PT, R0, 0x41, P3 ;  /* 0x000000410000780c */ /* 0x000fc40001f84270 */
[----:B------:R-:W-:Y:S01]  /*2a5f0*/  ISETP.GT.AND P5, PT, R0, 0x40, P2 ;  /* 0x000000400000780c */ /* 0x000fe200017a4270 */
[-C--:B---3--:R-:W-:Y:S01]  /*2a600*/  FMUL R12, R12, R2.reuse ;  /* 0x000000020c0c7220 */ /* 0x088fe20000400000 */
[----:B------:R-:W-:Y:S01]  /*2a610*/  ISETP.GT.AND P0, PT, R0, 0x41, P2 ;  /* 0x000000410000780c */ /* 0x000fe20001704270 */
[----:B------:R-:W-:-:S03]  /*2a620*/  FMUL R13, R13, R2 ;  /* 0x000000020d0d7220 */ /* 0x000fc60000400000 */
[----:B------:R-:W-:Y:S02]  /*2a630*/  F2FP.F16.F32.PACK_AB R12, RZ, R12 ;  /* 0x0000000cff0c723e */ /* 0x000fe400000000ff */
[----:B------:R-:W-:-:S03]  /*2a640*/  F2FP.F16.F32.PACK_AB R13, RZ, R13 ;  /* 0x0000000dff0d723e */ /* 0x000fc600000000ff */
[----:B------:R0:W-:Y:S04]  /*2a650*/  @P4 STG.E.U16 desc[UR36][R6.64+0x82], R12 ;  /* 0x0000820c06004986 */ /* 0x0001e8000c101524 */
[----:B------:R1:W-:Y:S04]  /*2a660*/  @P5 STG.E.U16 desc[UR36][R4.64+0x80], R13 ;  /* 0x0000800d04005986 */ /* 0x0003e8000c101524 */
[----:B0-----:R-:W3:Y:S04]  /*2a670*/  LDL.LU R12, [R1+0x94] ;  /* 0x00009400010c7983 */ /* 0x001ee80000300800 */
[----:B-1----:R-:W3:Y:S01]  /*2a680*/  LDL.LU R13, [R1+0x98] ;  /* 0x00009800010d7983 */ /* 0x002ee20000300800 */
[----:B----4-:R-:W-:-:S05]  /*2a690*/  FMUL R10, R10, R2 ;  /* 0x000000020a0a7220 */ /* 0x010fca0000400000 */
[----:B------:R-:W-:-:S05]  /*2a6a0*/  F2FP.F16.F32.PACK_AB R10, RZ, R10 ;  /* 0x0000000aff0a723e */ /* 0x000fca00000000ff */
[----:B------:R0:W-:Y:S04]  /*2a6b0*/  @P0 STG.E.U16 desc[UR36][R4.64+0x82], R10 ;  /* 0x0000820a04000986 */ /* 0x0001e8000c101524 */
[----:B0-----:R-:W4:Y:S01]  /*2a6c0*/  LDL.LU R10, [R1+0xa4] ;  /* 0x0000a400010a7983 */ /* 0x001f220000300800 */
[----:B------:R-:W-:Y:S01]  /*2a6d0*/  ISETP.GT.AND P1, PT, R0, 0x48, P3 ;  /* 0x000000480000780c */ /* 0x000fe20001f24270 */
[----:B--2---:R-:W-:-:S05]  /*2a6e0*/  FMUL R11, R11, R2 ;  /* 0x000000020b0b7220 */ /* 0x004fca0000400000 */
[----:B------:R-:W-:-:S07]  /*2a6f0*/  F2FP.F16.F32.PACK_AB R11, RZ, R11 ;  /* 0x0000000bff0b723e */ /* 0x000fce00000000ff */
[----:B------:R0:W-:Y:S04]  /*2a700*/  @P1 STG.E.U16 desc[UR36][R6.64+0x90], R11 ;  /* 0x0000900b06001986 */ /* 0x0001e8000c101524 */
[----:B0-----:R-:W2:Y:S01]  /*2a710*/  LDL.LU R11, [R1+0xa8] ;  /* 0x0000a800010b7983 */ /* 0x001ea20000300800 */
[----:B----4-:R-:W-:-:S05]  /*2a720*/  FMUL R10, R10, R2 ;  /* 0x000000020a0a7220 */ /* 0x010fca0000400000 */
[----:B------:R-:W-:-:S04]  /*2a730*/  F2FP.F16.F32.PACK_AB R10, RZ, R10 ;  /* 0x0000000aff0a723e */ /* 0x000fc800000000ff */
[----:B------:R-:W-:Y:S02]  /*2a740*/  PRMT R18, R10, 0x7610, R18 ;  /* 0x000076100a127816 */ /* 0x000fe40000000012 */
[----:B------:R-:W4:Y:S01]  /*2a750*/  LDL.LU R10, [R1+0xac] ;  /* 0x0000ac00010a7983 */ /* 0x000f220000300800 */
[----:B------:R-:W-:Y:S01]  /*2a760*/  ISETP.GT.AND P4, PT, R0, 0x49, P3 ;  /* 0x000000490000780c */ /* 0x000fe20001f84270 */
[-C--:B---3--:R-:W-:Y:S01]  /*2a770*/  FMUL R12, R12, R2.reuse ;  /* 0x000000020c0c7220 */ /* 0x088fe20000400000 */
[C---:B------:R-:W-:Y:S01]  /*2a780*/  ISETP.GT.AND P5, PT, R0.reuse, 0x48, P2 ;  /* 0x000000480000780c */ /* 0x040fe200017a4270 */
[-C--:B------:R-:W-:Y:S01]  /*2a790*/  FMUL R13, R13, R2.reuse ;  /* 0x000000020d0d7220 */ /* 0x080fe20000400000 */
[C---:B------:R-:W-:Y:S02]  /*2a7a0*/  ISETP.GT.AND P0, PT, R0.reuse, 0x49, P2 ;  /* 0x000000490000780c */ /* 0x040fe40001704270 */
[----:B------:R-:W-:Y:S01]  /*2a7b0*/  ISETP.GT.AND P1, PT, R0, 0x50, P3 ;  /* 0x000000500000780c */ /* 0x000fe20001f24270 */
[----:B------:R-:W-:Y:S01]  /*2a7c0*/  FMUL R14, R14, R2 ;  /* 0x000000020e0e7220 */ /* 0x000fe20000400000 */
[----:B------:R-:W-:Y:S01]  /*2a7d0*/  F2FP.F16.F32.PACK_AB R12, RZ, R12 ;  /* 0x0000000cff0c723e */ /* 0x000fe200000000ff */
[-C--:B--2---:R-:W-:Y:S01]  /*2a7e0*/  FMUL R11, R11, R2.reuse ;  /* 0x000000020b0b7220 */ /* 0x084fe20000400000 */
[----:B------:R-:W-:Y:S01]  /*2a7f0*/  FMUL R15, R15, R2 ;  /* 0x000000020f0f7220 */ /* 0x000fe20000400000 */
[----:B------:R-:W-:-:S03]  /*2a800*/  F2FP.F16.F32.PACK_AB R13, RZ, R13 ;  /* 0x0000000dff0d723e */ /* 0x000fc600000000ff */
[----:B------:R-:W-:Y:S01]  /*2a810*/  F2FP.F16.F32.PACK_AB R11, RZ, R11 ;  /* 0x0000000bff0b723e */ /* 0x000fe200000000ff */
[----:B------:R-:W-:Y:S01]  /*2a820*/  @P4 STG.E.U16 desc[UR36][R6.64+0x92], R12 ;  /* 0x0000920c06004986 */ /* 0x000fe2000c101524 */
[----:B------:R-:W-:Y:S02]  /*2a830*/  F2FP.F16.F32.PACK_AB R14, RZ, R14 ;  /* 0x0000000eff0e723e */ /* 0x000fe400000000ff */
[----:B------:R-:W-:Y:S01]  /*2a840*/  PRMT R19, R11, 0x7610, R19 ;  /* 0x000076100b137816 */ /* 0x000fe20000000013 */
[----:B------:R-:W-:Y:S01]  /*2a850*/  FMUL R11, R235, R2 ;  /* 0x00000002eb0b7220 */ /* 0x000fe20000400000 */
[C---:B------:R-:W-:Y:S01]  /*2a860*/  ISETP.GT.AND P4, PT, R0.reuse, 0x51, P3 ;  /* 0x000000510000780c */ /* 0x040fe20001f84270 */
[----:B------:R0:W-:Y:S01]  /*2a870*/  @P5 STG.E.U16 desc[UR36][R4.64+0x90], R13 ;  /* 0x0000900d04005986 */ /* 0x0001e2000c101524 */
[----:B------:R-:W-:Y:S02]  /*2a880*/  F2FP.F16.F32.PACK_AB R15, RZ, R15 ;  /* 0x0000000fff0f723e */ /* 0x000fe400000000ff */
[C---:B------:R-:W-:Y:S01]  /*2a890*/  ISETP.GT.AND P5, PT, R0.reuse, 0x50, P2 ;  /* 0x000000500000780c */ /* 0x040fe200017a4270 */
[----:B------:R-:W-:Y:S01]  /*2a8a0*/  @P0 STG.E.U16 desc[UR36][R4.64+0x92], R14 ;  /* 0x0000920e04000986 */ /* 0x000fe2000c101524 */
[----:B------:R-:W-:-:S03]  /*2a8b0*/  ISETP.GT.AND P0, PT, R0, 0x51, P2 ;  /* 0x000000510000780c */ /* 0x000fc60001704270 */
[----:B------:R-:W-:Y:S01]  /*2a8c0*/  @P1 STG.E.U16 desc[UR36][R6.64+0xa0], R15 ;  /* 0x0000a00f06001986 */ /* 0x000fe2000c101524 */
[----:B------:R-:W-:Y:S02]  /*2a8d0*/  ISETP.GT.AND P1, PT, R0, 0x58, P3 ;  /* 0x000000580000780c */ /* 0x000fe40001f24270 */
[----:B0-----:R-:W-:Y:S01]  /*2a8e0*/  F2FP.F16.F32.PACK_AB R13, RZ, R11 ;  /* 0x0000000bff0d723e */ /* 0x001fe200000000ff */
[----:B------:R-:W-:Y:S01]  /*2a8f0*/  FMUL R11, R232, R2 ;  /* 0x00000002e80b7220 */ /* 0x000fe20000400000 */
[----:B------:R0:W-:Y:S04]  /*2a900*/  @P4 STG.E.U16 desc[UR36][R6.64+0xa2], R18 ;  /* 0x0000a21206004986 */ /* 0x0001e8000c101524 */
[----:B------:R-:W-:Y:S01]  /*2a910*/  F2FP.F16.F32.PACK_AB R11, RZ, R11 ;  /* 0x0000000bff0b723e */ /* 0x000fe200000000ff */
[----:B------:R-:W-:Y:S01]  /*2a920*/  @P5 STG.E.U16 desc[UR36][R4.64+0xa0], R19 ;  /* 0x0000a01304005986 */ /* 0x000fe2000c101524 */
[----:B------:R-:W-:-:S02]  /*2a930*/  ISETP.GT.AND P4, PT, R0, 0x59, P3 ;  /* 0x000000590000780c */ /* 0x000fc40001f84270 */
[----:B------:R-:W-:Y:S02]  /*2a940*/  ISETP.GT.AND P5, PT, R0, 0x58, P2 ;  /* 0x000000580000780c */ /* 0x000fe400017a4270 */
[----:B0-----:R-:W-:Y:S01]  /*2a950*/  PRMT R18, R11, 0x7610, R18 ;  /* 0x000076100b127816 */ /* 0x001fe20000000012 */
[-C--:B------:R-:W-:Y:S01]  /*2a960*/  FMUL R11, R234, R2.reuse ;  /* 0x00000002ea0b7220 */ /* 0x080fe20000400000 */
[----:B----4-:R-:W-:-:S05]  /*2a970*/  FMUL R10, R10, R2 ;  /* 0x000000020a0a7220 */ /* 0x010fca0000400000 */
[----:B------:R-:W-:Y:S01]  /*2a980*/  F2FP.F16.F32.PACK_AB R12, RZ, R10 ;  /* 0x0000000aff0c723e */ /* 0x000fe200000000ff */
[----:B------:R-:W-:-:S05]  /*2a990*/  FMUL R10, R231, R2 ;  /* 0x00000002e70a7220 */ /* 0x000fca0000400000 */
[----:B------:R-:W-:Y:S02]  /*2a9a0*/  F2FP.F16.F32.PACK_AB R10, RZ, R10 ;  /* 0x0000000aff0a723e */ /* 0x000fe400000000ff */
[----:B------:R-:W-:Y:S02]  /*2a9b0*/  PRMT R14, R12, 0x7610, R14 ;  /* 0x000076100c0e7816 */ /* 0x000fe4000000000e */
[----:B------:R-:W-:Y:S01]  /*2a9c0*/  PRMT R15, R10, 0x7610, R15 ;  /* 0x000076100a0f7816 */ /* 0x000fe2000000000f */
[----:B------:R-:W-:Y:S02]  /*2a9d0*/  FMUL R10, R233, R2 ;  /* 0x00000002e90a7220 */ /* 0x000fe40000400000 */
[----:B------:R-:W-:Y:S03]  /*2a9e0*/  @P0 STG.E.U16 desc[UR36][R4.64+0xa2], R14 ;  /* 0x0000a20e04000986 */ /* 0x000fe6000c101524 */
[----:B------:R-:W-:Y:S01]  /*2a9f0*/  F2FP.F16.F32.PACK_AB R12, RZ, R10 ;  /* 0x0000000aff0c723e */ /* 0x000fe200000000ff */
[----:B------:R0:W-:Y:S01]  /*2aa00*/  @P1 STG.E.U16 desc[UR36][R6.64+0xb0], R13 ;  /* 0x0000b00d06001986 */ /* 0x0001e2000c101524 */
[----:B------:R-:W-:Y:S01]  /*2aa10*/  FMUL R10, R227, R2 ;  /* 0x00000002e30a7220 */ /* 0x000fe20000400000 */
[----:B------:R-:W-:-:S02]  /*2aa20*/  ISETP.GT.AND P0, PT, R0, 0x59, P2 ;  /* 0x000000590000780c */ /* 0x000fc40001704270 */
[----:B------:R-:W-:Y:S02]  /*2aa30*/  ISETP.GT.AND P1, PT, R0, 0x60, P3 ;  /* 0x000000600000780c */ /* 0x000fe40001f24270 */
[----:B------:R-:W-:Y:S02]  /*2aa40*/  F2FP.F16.F32.PACK_AB R10, RZ, R10 ;  /* 0x0000000aff0a723e */ /* 0x000fe400000000ff */
[----:B0-----:R-:W-:Y:S01]  /*2aa50*/  F2FP.F16.F32.PACK_AB R13, RZ, R11 ;  /* 0x0000000bff0d723e */ /* 0x001fe200000000ff */
[----:B------:R-:W-:Y:S01]  /*2aa60*/  FMUL R11, R228, R2 ;  /* 0x00000002e40b7220 */ /* 0x000fe20000400000 */
[----:B------:R0:W-:Y:S01]  /*2aa70*/  @P4 STG.E.U16 desc[UR36][R6.64+0xb2], R15 ;  /* 0x0000b20f06004986 */ /* 0x0001e2000c101524 */
[----:B------:R-:W-:-:S03]  /*2aa80*/  PRMT R14, R12, 0x7610, R14 ;  /* 0x000076100c0e7816 */ /* 0x000fc6000000000e */
[----:B------:R-:W-:Y:S01]  /*2aa90*/  F2FP.F16.F32.PACK_AB R11, RZ, R11 ;  /* 0x0000000bff0b723e */ /* 0x000fe200000000ff */
[----:B------:R1:W-:Y:S01]  /*2aaa0*/  @P5 STG.E.U16 desc[UR36][R4.64+0xb0], R18 ;  /* 0x0000b01204005986 */ /* 0x0003e2000c101524 */
[C---:B------:R-:W-:Y:S02]  /*2aab0*/  ISETP.GT.AND P4, PT, R0.reuse, 0x61, P3 ;  /* 0x000000610000780c */ /* 0x040fe40001f84270 */
[----:B------:R-:W-:Y:S02]  /*2aac0*/  ISETP.GT.AND P5, PT, R0, 0x60, P2 ;  /* 0x000000600000780c */ /* 0x000fe400017a4270 */
[----:B0-----:R-:W-:Y:S01]  /*2aad0*/  PRMT R15, R10, 0x7610, R15 ;  /* 0x000076100a0f7816 */ /* 0x001fe2000000000f */
[-C--:B------:R-:W-:Y:S01]  /*2aae0*/  FMUL R10, R229, R2.reuse ;  /* 0x00000002e50a7220 */ /* 0x080fe20000400000 */
[----:B-1----:R-:W-:Y:S01]  /*2aaf0*/  PRMT R18, R11, 0x7610, R18 ;  /* 0x000076100b127816 */ /* 0x002fe20000000012 */
[----:B------:R-:W-:Y:S01]  /*2ab00*/  FMUL R11, R230, R2 ;  /* 0x00000002e60b7220 */ /* 0x000fe20000400000 */
[----:B------:R-:W-:Y:S02]  /*2ab10*/  @P0 STG.E.U16 desc[UR36][R4.64+0xb2], R14 ;  /* 0x0000b20e04000986 */ /* 0x000fe4000c101524 */
[----:B------:R-:W-:Y:S01]  /*2ab20*/  F2FP.F16.F32.PACK_AB R12, RZ, R10 ;  /* 0x0000000aff0c723e */ /* 0x000fe200000000ff */
[----:B------:R-:W-:Y:S01]  /*2ab30*/  FMUL R10, R223, R2 ;  /* 0x00000002df0a7220 */ /* 0x000fe20000400000 */
[----:B------:R0:W-:Y:S01]  /*2ab40*/  @P1 STG.E.U16 desc[UR36][R6.64+0xc0], R13 ;  /* 0x0000c00d06001986 */ /* 0x0001e2000c101524 */
        /* <DEDUP_REMOVED lines=189> */
[C---:B------:R-:W-:Y:S01]  /*2b720*/  ISETP.GT.AND P0, PT, R0.reuse, 0xb1, P2 ;  /* 0x000000b10000780c */ /* 0x040fe20001704270 */
[----:B------:R0:W-:Y:S01]  /*2b730*/  @P1 STG.E.U16 desc[UR36][R6.64+0x160], R13 ;  /* 0x0001600d06001986 */ /* 0x0001e2000c101524 */
[----:B------:R-:W-:-:S02]  /*2b740*/  ISETP.GT.AND P1, PT, R0, 0xb8, P3 ;  /* 0x000000b80000780c */ /* 0x000fc40001f24270 */
[----:B------:R-:W-:Y:S01]  /*2b750*/  F2FP.F16.F32.PACK_AB R10, RZ, R10 ;  /* 0x0000000aff0a723e */ /* 0x000fe200000000ff */
[----:B------:R1:W-:Y:S01]  /*2b760*/  @P4 STG.E.U16 desc[UR36][R6.64+0x162], R15 ;  /* 0x0001620f06004986 */ /* 0x0003e2000c101524 */
[----:B0-----:R-:W-:Y:S01]  /*2b770*/  F2FP.F16.F32.PACK_AB R13, RZ, R11 ;  /* 0x0000000bff0d723e */ /* 0x001fe200000000ff */
[-C--:B------:R-:W-:Y:S01]  /*2b780*/  FMUL R11, R184, R2.reuse ;  /* 0x00000002b80b7220 */ /* 0x080fe20000400000 */
[----:B------:R-:W-:Y:S01]  /*2b790*/  PRMT R14, R12, 0x7610, R14 ;  /* 0x000076100c0e7816 */ /* 0x000fe2000000000e */
[----:B------:R0:W-:Y:S01]  /*2b7a0*/  @P5 STG.E.U16 desc[UR36][R4.64+0x160], R18 ;  /* 0x0001601204005986 */ /* 0x0001e2000c101524 */
[----:B-1----:R-:W-:Y:S02]  /*2b7b0*/  PRMT R15, R10, 0x7610, R15 ;  /* 0x000076100a0f7816 */ /* 0x002fe4000000000f */
[----:B------:R-:W-:Y:S01]  /*2b7c0*/  F2FP.F16.F32.PACK_AB R11, RZ, R11 ;  /* 0x0000000bff0b723e */ /* 0x000fe200000000ff */
[----:B------:R-:W-:Y:S01]  /*2b7d0*/  FMUL R10, R185, R2 ;  /* 0x00000002b90a7220 */ /* 0x000fe20000400000 */
[C---:B------:R-:W-:Y:S01]  /*2b7e0*/  ISETP.GT.AND P4, PT, R0.reuse, 0xb9, P3 ;  /* 0x000000b90000780c */ /* 0x040fe20001f84270 */
[----:B------:R-:W-:Y:S01]  /*2b7f0*/  @P0 STG.E.U16 desc[UR36][R4.64+0x162], R14 ;  /* 0x0001620e04000986 */ /* 0x000fe2000c101524 */
[----:B------:R-:W-:-:S02]  /*2b800*/  ISETP.GT.AND P5, PT, R0, 0xb8, P2 ;  /* 0x000000b80000780c */ /* 0x000fc400017a4270 */
[----:B0-----:R-:W-:Y:S01]  /*2b810*/  PRMT R18, R11, 0x7610, R18 ;  /* 0x000076100b127816 */ /* 0x001fe20000000012 */
[----:B------:R-:W-:Y:S01]  /*2b820*/  FMUL R11, R186, R2 ;  /* 0x00000002ba0b7220 */ /* 0x000fe20000400000 */
[----:B------:R0:W-:Y:S01]  /*2b830*/  @P1 STG.E.U16 desc[UR36][R6.64+0x170], R13 ;  /* 0x0001700d06001986 */ /* 0x0001e2000c101524 */
[C---:B------:R-:W-:Y:S02]  /*2b840*/  ISETP.GT.AND P0, PT, R0.reuse, 0xb9, P2 ;  /* 0x000000b90000780c */ /* 0x040fe40001704270 */
[----:B------:R-:W-:Y:S01]  /*2b850*/  F2FP.F16.F32.PACK_AB R12, RZ, R10 ;  /* 0x0000000aff0c723e */ /* 0x000fe200000000ff */
[-C--:B------:R-:W-:Y:S01]  /*2b860*/  FMUL R10, R179, R2.reuse ;  /* 0x00000002b30a7220 */ /* 0x080fe20000400000 */
[----:B------:R-:W-:Y:S02]  /*2b870*/  ISETP.GT.AND P1, PT, R0, 0xc0, P3 ;  /* 0x000000c00000780c */ /* 0x000fe40001f24270 */
[----:B------:R1:W-:Y:S01]  /*2b880*/  @P4 STG.E.U16 desc[UR36][R6.64+0x172], R15 ;  /* 0x0001720f06004986 */ /* 0x0003e2000c101524 */
[----:B0-----:R-:W-:Y:S01]  /*2b890*/  F2FP.F16.F32.PACK_AB R13, RZ, R11 ;  /* 0x0000000bff0d723e */ /* 0x001fe200000000ff */
[----:B------:R-:W-:Y:S01]  /*2b8a0*/  FMUL R11, R180, R2 ;  /* 0x00000002b40b7220 */ /* 0x000fe20000400000 */
[----:B------:R-:W-:-:S02]  /*2b8b0*/  F2FP.F16.F32.PACK_AB R10, RZ, R10 ;  /* 0x0000000aff0a723e */ /* 0x000fc400000000ff */
[----:B------:R-:W-:Y:S02]  /*2b8c0*/  PRMT R14, R12, 0x7610, R14 ;  /* 0x000076100c0e7816 */ /* 0x000fe4000000000e */
[----:B------:R-:W-:Y:S02]  /*2b8d0*/  F2FP.F16.F32.PACK_AB R11, RZ, R11 ;  /* 0x0000000bff0b723e */ /* 0x000fe400000000ff */
[----:B------:R-:W-:Y:S01]  /*2b8e0*/  ISETP.GT.AND P4, PT, R0, 0xc1, P3 ;  /* 0x000000c10000780c */ /* 0x000fe20001f84270 */
[----:B------:R0:W-:Y:S01]  /*2b8f0*/  @P5 STG.E.U16 desc[UR36][R4.64+0x170], R18 ;  /* 0x0001701204005986 */ /* 0x0001e2000c101524 */
[----:B-1----:R-:W-:Y:S01]  /*2b900*/  PRMT R15, R10, 0x7610, R15 ;  /* 0x000076100a0f7816 */ /* 0x002fe2000000000f */
[----:B------:R-:W-:Y:S01]  /*2b910*/  FMUL R10, R181, R2 ;  /* 0x00000002b50a7220 */ /* 0x000fe20000400000 */
[C---:B------:R-:W-:Y:S01]  /*2b920*/  ISETP.GT.AND P5, PT, R0.reuse, 0xc0, P2 ;  /* 0x000000c00000780c */ /* 0x040fe200017a4270 */
[----:B------:R-:W-:Y:S01]  /*2b930*/  @P0 STG.E.U16 desc[UR36][R4.64+0x172], R14 ;  /* 0x0001720e04000986 */ /* 0x000fe2000c101524 */
[----:B------:R-:W-:-:S03]  /*2b940*/  ISETP.GT.AND P0, PT, R0, 0xc1, P2 ;  /* 0x000000c10000780c */ /* 0x000fc60001704270 */
[----:B------:R1:W-:Y:S01]  /*2b950*/  @P1 STG.E.U16 desc[UR36][R6.64+0x180], R13 ;  /* 0x0001800d06001986 */ /* 0x0003e2000c101524 */
[----:B------:R-:W-:Y:S02]  /*2b960*/  ISETP.GT.AND P1, PT, R0, 0xc8, P3 ;  /* 0x000000c80000780c */ /* 0x000fe40001f24270 */
[----:B0-----:R-:W-:Y:S01]  /*2b970*/  PRMT R18, R11, 0x7610, R18 ;  /* 0x000076100b127816 */ /* 0x001fe20000000012 */
[----:B------:R-:W-:Y:S01]  /*2b980*/  FMUL R11, R182, R2 ;  /* 0x00000002b60b7220 */ /* 0x000fe20000400000 */
[----:B------:R-:W-:Y:S01]  /*2b990*/  F2FP.F16.F32.PACK_AB R12, RZ, R10 ;  /* 0x0000000aff0c723e */ /* 0x000fe200000000ff */
[-C--:B------:R-:W-:Y:S01]  /*2b9a0*/  FMUL R10, R175, R2.reuse ;  /* 0x00000002af0a7220 */ /* 0x080fe20000400000 */
[----:B------:R0:W-:Y:S02]  /*2b9b0*/  @P4 STG.E.U16 desc[UR36][R6.64+0x182], R15 ;  /* 0x0001820f06004986 */ /* 0x0001e4000c101524 */
[----:B-1----:R-:W-:Y:S01]  /*2b9c0*/  F2FP.F16.F32.PACK_AB R13, RZ, R11 ;  /* 0x0000000bff0d723e */ /* 0x002fe200000000ff */
[----:B------:R-:W-:Y:S01]  /*2b9d0*/  FMUL R11, R176, R2 ;  /* 0x00000002b00b7220 */ /* 0x000fe20000400000 */
[----:B------:R-:W-:-:S02]  /*2b9e0*/  F2FP.F16.F32.PACK_AB R10, RZ, R10 ;  /* 0x0000000aff0a723e */ /* 0x000fc400000000ff */
[----:B------:R-:W-:Y:S02]  /*2b9f0*/  PRMT R14, R12, 0x7610, R14 ;  /* 0x000076100c0e7816 */ /* 0x000fe4000000000e */
[----:B------:R-:W-:Y:S02]  /*2ba00*/  ISETP.GT.AND P4, PT, R0, 0xc9, P3 ;  /* 0x000000c90000780c */ /* 0x000fe40001f84270 */
[----:B------:R-:W-:Y:S01]  /*2ba10*/  F2FP.F16.F32.PACK_AB R11, RZ, R11 ;  /* 0x0000000bff0b723e */ /* 0x000fe200000000ff */
[----:B------:R1:W-:Y:S01]  /*2ba20*/  @P5 STG.E.U16 desc[UR36][R4.64+0x180], R18 ;  /* 0x0001801204005986 */ /* 0x0003e2000c101524 */
[----:B0-----:R-:W-:Y:S01]  /*2ba30*/  PRMT R15, R10, 0x7610, R15 ;  /* 0x000076100a0f7816 */ /* 0x001fe2000000000f */
[----:B------:R-:W-:Y:S01]  /*2ba40*/  FMUL R10, R177, R2 ;  /* 0x00000002b10a7220 */ /* 0x000fe20000400000 */
[C---:B------:R-:W-:Y:S01]  /*2ba50*/  ISETP.GT.AND P5, PT, R0.reuse, 0xc8, P2 ;  /* 0x000000c80000780c */ /* 0x040fe200017a4270 */
[----:B------:R-:W-:Y:S01]  /*2ba60*/  @P0 STG.E.U16 desc[UR36][R4.64+0x182], R14 ;  /* 0x0001820e04000986 */ /* 0x000fe2000c101524 */
[----:B------:R-:W-:-:S03]  /*2ba70*/  ISETP.GT.AND P0, PT, R0, 0xc9, P2 ;  /* 0x000000c90000780c */ /* 0x000fc60001704270 */
[----:B------:R0:W-:Y:S01]  /*2ba80*/  @P1 STG.E.U16 desc[UR36][R6.64+0x190], R13 ;  /* 0x0001900d06001986 */ /* 0x0001e2000c101524 */
[----:B------:R-:W-:Y:S02]  /*2ba90*/  ISETP.GT.AND P1, PT, R0, 0xd0, P3 ;  /* 0x000000d00000780c */ /* 0x000fe40001f24270 */
[----:B-1----:R-:W-:Y:S01]  /*2baa0*/  PRMT R18, R11, 0x7610, R18 ;  /* 0x000076100b127816 */ /* 0x002fe20000000012 */
[----:B------:R-:W-:Y:S01]  /*2bab0*/  FMUL R11, R178, R2 ;  /* 0x00000002b20b7220 */ /* 0x000fe20000400000 */
[----:B------:R-:W-:Y:S01]  /*2bac0*/  F2FP.F16.F32.PACK_AB R12, RZ, R10 ;  /* 0x0000000aff0c723e */ /* 0x000fe200000000ff */
[-C--:B------:R-:W-:Y:S01]  /*2bad0*/  FMUL R10, R171, R2.reuse ;  /* 0x00000002ab0a7220 */ /* 0x080fe20000400000 */
[----:B------:R1:W-:Y:S01]  /*2bae0*/  @P4 STG.E.U16 desc[UR36][R6.64+0x192], R15 ;  /* 0x0001920f06004986 */ /* 0x0003e2000c101524 */
[----:B------:R-:W-:Y:S02]  /*2baf0*/  ISETP.GT.AND P4, PT, R0, 0xd1, P3 ;  /* 0x000000d10000780c */ /* 0x000fe40001f84270 */
[----:B0-----:R-:W-:Y:S01]  /*2bb00*/  F2FP.F16.F32.PACK_AB R13, RZ, R11 ;  /* 0x0000000bff0d723e */ /* 0x001fe200000000ff */
[----:B------:R-:W-:Y:S01]  /*2bb10*/  FMUL R11, R172, R2 ;  /* 0x00000002ac0b7220 */ /* 0x000fe20000400000 */
[----:B------:R-:W-:Y:S01]  /*2bb20*/  PRMT R14, R12, 0x7610, R14 ;  /* 0x000076100c0e7816 */ /* 0x000fe2000000000e */
[----:B------:R0:W-:Y:S01]  /*2bb30*/  @P5 STG.E.U16 desc[UR36][R4.64+0x190], R18 ;  /* 0x0001901204005986 */ /* 0x0001e2000c101524 */
[----:B------:R-:W-:-:S02]  /*2bb40*/  F2FP.F16.F32.PACK_AB R10, RZ, R10 ;  /* 0x0000000aff0a723e */ /* 0x000fc400000000ff */
[----:B------:R-:W-:Y:S01]  /*2bb50*/  F2FP.F16.F32.PACK_AB R11, RZ, R11 ;  /* 0x0000000bff0b723e */ /* 0x000fe200000000ff */
[----:B------:R-:W-:Y:S01]  /*2bb60*/  @P0 STG.E.U16 desc[UR36][R4.64+0x192], R14 ;  /* 0x0001920e04000986 */ /* 0x000fe2000c101524 */
[----:B------:R-:W-:Y:S02]  /*2bb70*/  ISETP.GT.AND P5, PT, R0, 0xd0, P2 ;  /* 0x000000d00000780c */ /* 0x000fe400017a4270 */
[----:B-1----:R-:W-:Y:S01]  /*2bb80*/  PRMT R15, R10, 0x7610, R15 ;  /* 0x000076100a0f7816 */ /* 0x002fe2000000000f */
[----:B------:R1:W-:Y:S01]  /*2bb90*/  @P1 STG.E.U16 desc[UR36][R6.64+0x1a0], R13 ;  /* 0x0001a00d06001986 */ /* 0x0003e2000c101524 */
[----:B------:R-:W-:Y:S01]  /*2bba0*/  ISETP.GT.AND P1, PT, R0, 0xd1, P2 ;  /* 0x000000d10000780c */ /* 0x000fe20001724270 */
[-C--:B------:R-:W-:Y:S01]  /*2bbb0*/  FMUL R10, R173, R2.reuse ;  /* 0x00000002ad0a7220 */ /* 0x080fe20000400000 */
[----:B0-----:R-:W-:Y:S01]  /*2bbc0*/  PRMT R18, R11, 0x7610, R18 ;  /* 0x000076100b127816 */ /* 0x001fe20000000012 */
[-C--:B------:R-:W-:Y:S01]  /*2bbd0*/  FMUL R11, R174, R2.reuse ;  /* 0x00000002ae0b7220 */ /* 0x080fe20000400000 */
[----:B------:R0:W-:Y:S01]  /*2bbe0*/  @P4 STG.E.U16 desc[UR36][R6.64+0x1a2], R15 ;  /* 0x0001a20f06004986 */ /* 0x0001e2000c101524 */
[----:B------:R-:W-:Y:S01]  /*2bbf0*/  FMUL R12, R167, R2 ;  /* 0x00000002a70c7220 */ /* 0x000fe20000400000 */
[----:B------:R-:W-:-:S02]  /*2bc00*/  ISETP.GT.AND P4, PT, R0, 0xd8, P3 ;  /* 0x000000d80000780c */ /* 0x000fc40001f84270 */
[----:B------:R-:W-:Y:S02]  /*2bc10*/  F2FP.F16.F32.PACK_AB R11, RZ, R11 ;  /* 0x0000000bff0b723e */ /* 0x000fe400000000ff */
[----:B-1----:R-:W-:Y:S01]  /*2bc20*/  F2FP.F16.F32.PACK_AB R13, RZ, R10 ;  /* 0x0000000aff0d723e */ /* 0x002fe200000000ff */
[----:B------:R-:W-:Y:S01]  /*2bc30*/  FMUL R10, R168, R2 ;  /* 0x00000002a80a7220 */ /* 0x000fe20000400000 */
[----:B------:R1:W-:Y:S01]  /*2bc40*/  @P5 STG.E.U16 desc[UR36][R4.64+0x1a0], R18 ;  /* 0x0001a01204005986 */ /* 0x0003e2000c101524 */
[----:B------:R-:W-:Y:S02]  /*2bc50*/  PRMT R14, R11, 0x7610, R14 ;  /* 0x000076100b0e7816 */ /* 0x000fe4000000000e */
[----:B------:R-:W-:Y:S01]  /*2bc60*/  ISETP.GT.AND P5, PT, R0, 0xd9, P3 ;  /* 0x000000d90000780c */ /* 0x000fe20001fa4270 */
[----:B------:R2:W-:Y:S01]  /*2bc70*/  @P1 STG.E.U16 desc[UR36][R4.64+0x1a2], R13 ;  /* 0x0001a20d04001986 */ /* 0x0005e2000c101524 */
[----:B------:R-:W-:Y:S01]  /*2bc80*/  F2FP.F16.F32.PACK_AB R11, RZ, R10 ;  /* 0x0000000aff0b723e */ /* 0x000fe200000000ff */
[----:B------:R-:W-:Y:S01]  /*2bc90*/  FMUL R10, R169, R2 ;  /* 0x00000002a90a7220 */ /* 0x000fe20000400000 */
[----:B------:R-:W-:-:S02]  /*2bca0*/  F2FP.F16.F32.PACK_AB R12, RZ, R12 ;  /* 0x0000000cff0c723e */ /* 0x000fc400000000ff */
[C---:B------:R-:W-:Y:S02]  /*2bcb0*/  ISETP.GT.AND P0, PT, R0.reuse, 0xd8, P2 ;  /* 0x000000d80000780c */ /* 0x040fe40001704270 */
[C---:B------:R-:W-:Y:S02]  /*2bcc0*/  ISETP.GT.AND P1, PT, R0.reuse, 0xd9, P2 ;  /* 0x000000d90000780c */ /* 0x040fe40001724270 */
[----:B------:R-:W-:Y:S02]  /*2bcd0*/  ISETP.GT.AND P6, PT, R0, 0xe0, P3 ;  /* 0x000000e00000780c */ /* 0x000fe40001fc4270 */
[----:B0-----:R-:W-:Y:S02]  /*2bce0*/  PRMT R15, R12, 0x7610, R15 ;  /* 0x000076100c0f7816 */ /* 0x001fe4000000000f */
[----:B-1----:R-:W-:Y:S01]  /*2bcf0*/  PRMT R18, R11, 0x7610, R18 ;  /* 0x000076100b127816 */ /* 0x002fe20000000012 */
[----:B------:R-:W-:Y:S01]  /*2bd00*/  FMUL R11, R170, R2 ;  /* 0x00000002aa0b7220 */ /* 0x000fe20000400000 */
[----:B------:R-:W-:Y:S01]  /*2bd10*/  F2FP.F16.F32.PACK_AB R12, RZ, R10 ;  /* 0x0000000aff0c723e */ /* 0x000fe200000000ff */
[----:B------:R0:W-:Y:S01]  /*2bd20*/  @P4 STG.E.U16 desc[UR36][R6.64+0x1b0], R14 ;  /* 0x0001b00e06004986 */ /* 0x0001e2000c101524 */
[----:B------:R-:W-:-:S02]  /*2bd30*/  FMUL R10, R163, R2 ;  /* 0x00000002a30a7220 */ /* 0x000fc40000400000 */
[----:B--2---:R-:W-:Y:S01]  /*2bd40*/  F2FP.F16.F32.PACK_AB R13, RZ, R11 ;  /* 0x0000000bff0d723e */ /* 0x004fe200000000ff */
[----:B------:R1:W-:Y:S01]  /*2bd50*/  @P5 STG.E.U16 desc[UR36][R6.64+0x1b2], R15 ;  /* 0x0001b20f06005986 */ /* 0x0003e2000c101524 */
[----:B------:R-:W-:Y:S01]  /*2bd60*/  FMUL R11, R164, R2 ;  /* 0x00000002a40b7220 */ /* 0x000fe20000400000 */
[----:B------:R-:W-:Y:S02]  /*2bd70*/  ISETP.GT.AND P4, PT, R0, 0xe1, P3 ;  /* 0x000000e10000780c */ /* 0x000fe40001f84270 */
[----:B------:R-:W-:Y:S01]  /*2bd80*/  @P0 STG.E.U16 desc[UR36][R4.64+0x1b0], R18 ;  /* 0x0001b01204000986 */ /* 0x000fe2000c101524 */
[----:B0-----:R-:W-:Y:S02]  /*2bd90*/  PRMT R14, R12, 0x7610, R14 ;  /* 0x000076100c0e7816 */ /* 0x001fe4000000000e */
[----:B------:R-:W-:Y:S01]  /*2bda0*/  F2FP.F16.F32.PACK_AB R12, RZ, R10 ;  /* 0x0000000aff0c723e */ /* 0x000fe200000000ff */
[----:B------:R-:W-:Y:S01]  /*2bdb0*/  FMUL R10, R165, R2 ;  /* 0x00000002a50a7220 */ /* 0x000fe20000400000 */
[C---:B------:R-:W-:Y:S01]  /*2bdc0*/  ISETP.GT.AND P5, PT, R0.reuse, 0xe0, P2 ;  /* 0x000000e00000780c */ /* 0x040fe200017a4270 */
[----:B------:R-:W-:Y:S04]  /*2bdd0*/  @P1 STG.E.U16 desc[UR36][R4.64+0x1b2], R14 ;  /* 0x0001b20e04001986 */ /* 0x000fe8000c101524 */
[----:B------:R-:W-:Y:S01]  /*2bde0*/  @P6 STG.E.U16 desc[UR36][R6.64+0x1c0], R13 ;  /* 0x0001c00d06006986 */ /* 0x000fe2000c101524 */
[----:B------:R-:W-:-:S02]  /*2bdf0*/  ISETP.GT.AND P6, PT, R0, 0xe1, P2 ;  /* 0x000000e10000780c */ /* 0x000fc400017c4270 */
[----:B------:R-:W-:Y:S02]  /*2be00*/  F2FP.F16.F32.PACK_AB R11, RZ, R11 ;  /* 0x0000000bff0b723e */ /* 0x000fe400000000ff */
[----:B------:R-:W-:Y:S02]  /*2be10*/  F2FP.F16.F32.PACK_AB R10, RZ, R10 ;  /* 0x0000000aff0a723e */ /* 0x000fe400000000ff */
[----:B-1----:R-:W-:Y:S02]  /*2be20*/  PRMT R15, R11, 0x7610, R15 ;  /* 0x000076100b0f7816 */ /* 0x002fe4000000000f */
[----:B------:R-:W-:Y:S01]  /*2be30*/  PRMT R21, R10, 0x7610, R21 ;  /* 0x000076100a157816 */ /* 0x000fe20000000015 */
[----:B------:R-:W-:Y:S01]  /*2be40*/  @P4 STG.E.U16 desc[UR36][R6.64+0x1c2], R12 ;  /* 0x0001c20c06004986 */ /* 0x000fe2000c101524 */
[-C--:B------:R-:W-:Y:S01]  /*2be50*/  FMUL R10, R159, R2.reuse ;  /* 0x000000029f0a7220 */ /* 0x080fe20000400000 */
[----:B------:R-:W-:Y:S01]  /*2be60*/  FMUL R11, R160, R2 ;  /* 0x00000002a00b7220 */ /* 0x000fe20000400000 */
[C---:B------:R-:W-:Y:S01]  /*2be70*/  ISETP.GT.AND P4, PT, R0.reuse, 0xe8, P3 ;  /* 0x000000e80000780c */ /* 0x040fe20001f84270 */
[----:B------:R-:W-:Y:S01]  /*2be80*/  @P5 STG.E.U16 desc[UR36][R4.64+0x1c0], R15 ;  /* 0x0001c00f04005986 */ /* 0x000fe2000c101524 */
[----:B------:R-:W-:-:S03]  /*2be90*/  ISETP.GT.AND P5, PT, R0, 0xe9, P3 ;  /* 0x000000e90000780c */ /* 0x000fc60001fa4270 */
[----:B------:R0:W-:Y:S01]  /*2bea0*/  @P6 STG.E.U16 desc[UR36][R4.64+0x1c2], R21 ;  /* 0x0001c21504006986 */ /* 0x0001e2000c101524 */
[----:B------:R-:W-:Y:S02]  /*2beb0*/  ISETP.GT.AND P6, PT, R0, 0xe8, P2 ;  /* 0x000000e80000780c */ /* 0x000fe400017c4270 */
[C---:B------:R-:W-:Y:S02]  /*2bec0*/  ISETP.GT.AND P1, PT, R3.reuse, 0x180, PT ;  /* 0x000001800300780c */ /* 0x040fe40003f24270 */
[----:B------:R-:W-:Y:S01]  /*2bed0*/  ISETP.GT.AND P0, PT, R3, 0x188, PT ;  /* 0x000001880300780c */ /* 0x000fe20003f04270 */
[----:B------:R-:W-:Y:S01]  /*2bee0*/  FMUL R3, R166, R2 ;  /* 0x00000002a6037220 */ /* 0x000fe20000400000 */
[----:B------:R-:W-:Y:S02]  /*2bef0*/  F2FP.F16.F32.PACK_AB R10, RZ, R10 ;  /* 0x0000000aff0a723e */ /* 0x000fe400000000ff */
[----:B------:R-:W-:Y:S02]  /*2bf00*/  F2FP.F16.F32.PACK_AB R11, RZ, R11 ;  /* 0x0000000bff0b723e */ /* 0x000fe400000000ff */
[----:B------:R-:W-:-:S02]  /*2bf10*/  F2FP.F16.F32.PACK_AB R20, RZ, R3 ;  /* 0x00000003ff14723e */ /* 0x000fc400000000ff */
[----:B0-----:R-:W-:Y:S02]  /*2bf20*/  PRMT R21, R10, 0x7610, R21 ;  /* 0x000076100a157816 */ /* 0x001fe40000000015 */
[----:B------:R-:W-:Y:S01]  /*2bf30*/  PRMT R22, R11, 0x7610, R22 ;  /* 0x000076100b167816 */ /* 0x000fe20000000016 */
[----:B------:R0:W-:Y:S01]  /*2bf40*/  @P4 STG.E.U16 desc[UR36][R6.64+0x1d0], R20 ;  /* 0x0001d01406004986 */ /* 0x0001e2000c101524 */
[----:B------:R-:W-:-:S03]  /*2bf50*/  FMUL R19, R162, R2 ;  /* 0x00000002a2137220 */ /* 0x000fc60000400000 */
[----:B------:R-:W-:Y:S01]  /*2bf60*/  @P5 STG.E.U16 desc[UR36][R6.64+0x1d2], R21 ;  /* 0x0001d21506005986 */ /* 0x000fe2000c101524 */
[----:B------:R-:W-:-:S03]  /*2bf70*/  ISETP.GT.AND P4, PT, R0, 0xf0, P3 ;  /* 0x000000f00000780c */ /* 0x000fc60001f84270 */
[----:B------:R-:W-:Y:S01]  /*2bf80*/  @P6 STG.E.U16 desc[UR36][R4.64+0x1d0], R22 ;  /* 0x0001d01604006986 */ /* 0x000fe2000c101524 */
[C---:B------:R-:W-:Y:S01]  /*2bf90*/  ISETP.GT.AND P6, PT, R0.reuse, 0xe9, P2 ;  /* 0x000000e90000780c */ /* 0x040fe200017c4270 */
[-C--:B------:R-:W-:Y:S01]  /*2bfa0*/  FMUL R18, R161, R2.reuse ;  /* 0x00000002a1127220 */ /* 0x080fe20000400000 */
[----:B------:R-:W-:Y:S02]  /*2bfb0*/  ISETP.GT.AND P5, PT, R0, 0xf1, P3 ;  /* 0x000000f10000780c */ /* 0x000fe40001fa4270 */
[----:B------:R-:W-:Y:S01]  /*2bfc0*/  F2FP.F16.F32.PACK_AB R19, RZ, R19 ;  /* 0x00000013ff13723e */ /* 0x000fe200000000ff */
[----:B------:R-:W-:Y:S01]  /*2bfd0*/  FMUL R14, R154, R2 ;  /* 0x000000029a0e7220 */ /* 0x000fe20000400000 */
[----:B------:R-:W-:Y:S02]  /*2bfe0*/  F2FP.F16.F32.PACK_AB R18, RZ, R18 ;  /* 0x00000012ff12723e */ /* 0x000fe400000000ff */
[----:B0-----:R-:W-:Y:S02]  /*2bff0*/  PRMT R20, R19, 0x7610, R20 ;  /* 0x0000761013147816 */ /* 0x001fe40000000014 */
[----:B------:R-:W-:-:S03]  /*2c000*/  F2FP.F16.F32.PACK_AB R14, RZ, R14 ;  /* 0x0000000eff0e723e */ /* 0x000fc600000000ff */
[----:B------:R-:W-:Y:S01]  /*2c010*/  @P6 STG.E.U16 desc[UR36][R4.64+0x1d2], R18 ;  /* 0x0001d21204006986 */ /* 0x000fe2000c101524 */
[----:B------:R-:W-:-:S03]  /*2c020*/  ISETP.GT.AND P6, PT, R0, 0xf0, P2 ;  /* 0x000000f00000780c */ /* 0x000fc600017c4270 */
[----:B------:R-:W-:Y:S01]  /*2c030*/  @P4 STG.E.U16 desc[UR36][R6.64+0x1e0], R20 ;  /* 0x0001e01406004986 */ /* 0x000fe2000c101524 */
[C---:B------:R-:W-:Y:S01]  /*2c040*/  ISETP.GT.AND P4, PT, R0.reuse, 0xf1, P2 ;  /* 0x000000f10000780c */ /* 0x040fe20001784270 */
[-C--:B------:R-:W-:Y:S01]  /*2c050*/  FMUL R13, R155, R2.reuse ;  /* 0x000000029b0d7220 */ /* 0x080fe20000400000 */
[-C--:B------:R-:W-:Y:S01]  /*2c060*/  FMUL R15, R157, R2.reuse ;  /* 0x000000029d0f7220 */ /* 0x080fe20000400000 */
[----:B------:R-:W-:Y:S01]  /*2c070*/  @P5 STG.E.U16 desc[UR36][R6.64+0x1e2], R14 ;  /* 0x0001e20e06005986 */ /* 0x000fe2000c101524 */
[----:B------:R-:W-:Y:S01]  /*2c080*/  ISETP.GT.AND P5, PT, R0, 0xf8, P3 ;  /* 0x000000f80000780c */ /* 0x000fe20001fa4270 */
[-C--:B------:R-:W-:Y:S01]  /*2c090*/  FMUL R12, R158, R2.reuse ;  /* 0x000000029e0c7220 */ /* 0x080fe20000400000 */
[----:B------:R-:W-:Y:S02]  /*2c0a0*/  F2FP.F16.F32.PACK_AB R13, RZ, R13 ;  /* 0x0000000dff0d723e */ /* 0x000fe400000000ff */
[----:B------:R-:W-:Y:S02]  /*2c0b0*/  F2FP.F16.F32.PACK_AB R15, RZ, R15 ;  /* 0x0000000fff0f723e */ /* 0x000fe400000000ff */
[----:B------:R-:W-:Y:S01]  /*2c0c0*/  ISETP.GT.AND P3, PT, R0, 0xf9, P3 ;  /* 0x000000f90000780c */ /* 0x000fe20001f64270 */
[----:B------:R-:W-:Y:S01]  /*2c0d0*/  FMUL R3, R23, R2 ;  /* 0x0000000217037220 */ /* 0x000fe20000400000 */
[----:B------:R-:W-:Y:S01]  /*2c0e0*/  F2FP.F16.F32.PACK_AB R12, RZ, R12 ;  /* 0x0000000cff0c723e */ /* 0x000fe200000000ff */
[----:B------:R0:W-:Y:S01]  /*2c0f0*/  @P6 STG.E.U16 desc[UR36][R4.64+0x1e0], R13 ;  /* 0x0001e00d04006986 */ /* 0x0001e2000c101524 */
[-C--:B------:R-:W-:Y:S01]  /*2c100*/  FMUL R10, R152, R2.reuse ;  /* 0x00000002980a7220 */ /* 0x080fe20000400000 */
[----:B------:R-:W-:-:S02]  /*2c110*/  FMUL R11, R153, R2 ;  /* 0x00000002990b7220 */ /* 0x000fc40000400000 */
[----:B------:R-:W-:Y:S01]  /*2c120*/  @P4 STG.E.U16 desc[UR36][R4.64+0x1e2], R15 ;  /* 0x0001e20f04004986 */ /* 0x000fe2000c101524 */
[C---:B------:R-:W-:Y:S02]  /*2c130*/  ISETP.GT.AND P4, PT, R0.reuse, 0xf8, P2 ;  /* 0x000000f80000780c */ /* 0x040fe40001784270 */
[C---:B------:R-:W-:Y:S01]  /*2c140*/  ISETP.GT.AND P2, PT, R0.reuse, 0xf9, P2 ;  /* 0x000000f90000780c */ /* 0x040fe20001744270 */
[----:B------:R-:W-:Y:S01]  /*2c150*/  @P5 STG.E.U16 desc[UR36][R6.64+0x1f0], R12 ;  /* 0x0001f00c06005986 */ /* 0x000fe2000c101524 */
[----:B------:R-:W-:Y:S02]  /*2c160*/  F2FP.F16.F32.PACK_AB R3, RZ, R3 ;  /* 0x00000003ff03723e */ /* 0x000fe400000000ff */
[----:B------:R-:W-:Y:S02]  /*2c170*/  ISETP.GT.AND P5, PT, R0, RZ, P1 ;  /* 0x000000ff0000720c */ /* 0x000fe40000fa4270 */
[----:B------:R-:W-:Y:S02]  /*2c180*/  F2FP.F16.F32.PACK_AB R10, RZ, R10 ;  /* 0x0000000aff0a723e */ /* 0x000fe400000000ff */
[----:B------:R-:W-:Y:S01]  /*2c190*/  F2FP.F16.F32.PACK_AB R11, RZ, R11 ;  /* 0x0000000bff0b723e */ /* 0x000fe200000000ff */
[----:B------:R-:W-:Y:S01]  /*2c1a0*/  IMAD.U32 R19, RZ, RZ, UR8 ;  /* 0x00000008ff137e24 */ /* 0x000fe2000f8e00ff */
[----:B0-----:R-:W-:Y:S01]  /*2c1b0*/  PRMT R13, R10, 0x7610, R13 ;  /* 0x000076100a0d7816 */ /* 0x001fe2000000000d */
[----:B------:R0:W-:Y:S01]  /*2c1c0*/  @P3 STG.E.U16 desc[UR36][R6.64+0x1f2], R3 ;  /* 0x0001f20306003986 */ /* 0x0001e2000c101524 */
[----:B------:R-:W-:Y:S01]  /*2c1d0*/  UIMAD UR10, UR9, 0x300, URZ ;  /* 0x00000300090a78a4 */ /* 0x000fe2000f8e023f */
[----:B------:R-:W-:Y:S01]  /*2c1e0*/  FMUL R24, R24, R2 ;  /* 0x0000000218187220 */ /* 0x000fe20000400000 */
[----:B------:R-:W-:Y:S01]  /*2c1f0*/  IMAD.WIDE.U32 R8, R19, 0x300, R8 ;  /* 0x0000030013087825 */ /* 0x000fe200078e0008 */
[----:B------:R-:W-:Y:S01]  /*2c200*/  @P4 STG.E.U16 desc[UR36][R4.64+0x1f0], R13 ;  /* 0x0001f00d04004986 */ /* 0x000fe2000c101524 */
[----:B0-----:R-:W-:-:S02]  /*2c210*/  PRMT R7, R11, 0x7610, R7 ;  /* 0x000076100b077816 */ /* 0x001fc40000000007 */
[----:B------:R-:W-:Y:S01]  /*2c220*/  VIADD R11, R9, UR10 ;  /* 0x0000000a090b7c36 */ /* 0x000fe20008000000 */
[----:B------:R-:W-:Y:S02]  /*2c230*/  F2FP.F16.F32.PACK_AB R24, RZ, R24 ;  /* 0x00000018ff18723e */ /* 0x000fe400000000ff */
[----:B------:R-:W-:Y:S01]  /*2c240*/  @P2 STG.E.U16 desc[UR36][R4.64+0x1f2], R7 ;  /* 0x0001f20704002986 */ /* 0x000fe2000c101524 */
[C---:B------:R-:W-:Y:S02]  /*2c250*/  ISETP.GT.AND P2, PT, R0.reuse, 0x1, P1 ;  /* 0x000000010000780c */ /* 0x040fe40000f44270 */
[----:B------:R-:W-:Y:S02]  /*2c260*/  @P5 MOV R10, R8 ;  /* 0x00000008000a5202 */ /* 0x000fe40000000f00 */
[C---:B------:R-:W-:Y:S01]  /*2c270*/  ISETP.GT.AND P4, PT, R0.reuse, RZ, P0 ;  /* 0x000000ff0000720c */ /* 0x040fe20000784270 */
[-C--:B------:R-:W-:Y:S02]  /*2c280*/  FMUL R25, R25, R2.reuse ;  /* 0x0000000219197220 */ /* 0x080fe40000400000 */
[----:B------:R0:W-:Y:S01]  /*2c290*/  @P5 STG.E.U16 desc[UR36][R10.64], R24 ;  /* 0x000000180a005986 */ /* 0x0001e2000c101524 */
[----:B------:R-:W-:Y:S01]  /*2c2a0*/  ISETP.GT.AND P5, PT, R0, 0x1, P0 ;  /* 0x000000010000780c */ /* 0x000fe200007a4270 */
[-C--:B------:R-:W-:Y:S01]  /*2c2b0*/  FMUL R26, R26, R2.reuse ;  /* 0x000000021a1a7220 */ /* 0x080fe20000400000 */
[----:B------:R-:W-:Y:S01]  /*2c2c0*/  FMUL R27, R27, R2 ;  /* 0x000000021b1b7220 */ /* 0x000fe20000400000 */
[----:B------:R-:W-:-:S02]  /*2c2d0*/  IADD3 R6, P6, R8, UR5, RZ ;  /* 0x0000000508067c10 */ /* 0x000fc4000ffde0ff */
[----:B------:R-:W-:Y:S02]  /*2c2e0*/  F2FP.F16.F32.PACK_AB R25, RZ, R25 ;  /* 0x00000019ff19723e */ /* 0x000fe400000000ff */
[----:B------:R-:W-:Y:S02]  /*2c2f0*/  ISETP.GT.AND P3, PT, R0, 0x8, P1 ;  /* 0x000000080000780c */ /* 0x000fe40000f64270 */
[----:B------:R-:W-:Y:S01]  /*2c300*/  F2FP.F16.F32.PACK_AB R26, RZ, R26 ;  /* 0x0000001aff1a723e */ /* 0x000fe200000000ff */
[----:B0-----:R-:W-:Y:S01]  /*2c310*/  @P2 IMAD.MOV.U32 R10, RZ, RZ, R8 ;  /* 0x000000ffff0a2224 */ /* 0x001fe200078e0008 */
[----:B------:R-:W-:Y:S01]  /*2c320*/  IADD3.X R7, R11, UR4, RZ, P6, !PT ;  /* 0x000000040b077c10 */ /* 0x000fe2000b7fe4ff */
[----:B------:R-:W-:Y:S01]  /*2c330*/  FMUL R28, R28, R2 ;  /* 0x000000021c1c7220 */ /* 0x000fe20000400000 */
[----:B------:R-:W-:Y:S02]  /*2c340*/  F2FP.F16.F32.PACK_AB R27, RZ, R27 ;  /* 0x0000001bff1b723e */ /* 0x000fe400000000ff */
[----:B------:R-:W-:Y:S01]  /*2c350*/  @P2 STG.E.U16 desc[UR36][R10.64+0x2], R25 ;  /* 0x000002190a002986 */ /* 0x000fe2000c101524 */
[----:B------:R-:W-:Y:S01]  /*2c360*/  VIADD R9, R9, UR10 ;  /* 0x0000000a09097c36 */ /* 0x000fe20008000000 */
[----:B------:R-:W-:-:S02]  /*2c370*/  F2FP.F16.F32.PACK_AB R28, RZ, R28 ;  /* 0x0000001cff1c723e */ /* 0x000fc400000000ff */
[----:B------:R-:W-:Y:S04]  /*2c380*/  @P4 STG.E.U16 desc[UR36][R6.64], R26 ;  /* 0x0000001a06004986 */ /* 0x000fe8000c101524 */
[----:B------:R0:W-:Y:S01]  /*2c390*/  @P5 STG.E.U16 desc[UR36][R6.64+0x2], R27 ;  /* 0x0000021b06005986 */ /* 0x0001e2000c101524 */
[----:B------:R-:W-:-:S03]  /*2c3a0*/  ISETP.GT.AND P5, PT, R0, 0x9, P1 ;  /* 0x000000090000780c */ /* 0x000fc60000fa4270 */
[----:B------:R-:W-:Y:S01]  /*2c3b0*/  @P3 STG.E.U16 desc[UR36][R8.64+0x10], R28 ;  /* 0x0000101c08003986 */ /* 0x000fe2000c101524 */
[----:B------:R-:W-:Y:S01]  /*2c3c0*/  ISETP.GT.AND P3, PT, R0, 0x8, P0 ;  /* 0x000000080000780c */ /* 0x000fe20000764270 */
[-C--:B------:R-:W-:Y:S01]  /*2c3d0*/  FMUL R29, R29, R2.reuse ;  /* 0x000000021d1d7220 */ /* 0x080fe20000400000 */
[----:B------:R-:W-:Y:S01]  /*2c3e0*/  FMUL R30, R30, R2 ;  /* 0x000000021e1e7220 */ /* 0x000fe20000400000 */
[----:B------:R-:W-:Y:S02]  /*2c3f0*/  IADD3 R4, P6, R8, UR5, RZ ;  /* 0x0000000508047c10 */ /* 0x000fe4000ffde0ff */
[----:B------:R-:W-:Y:S02]  /*2c400*/  ISETP.GT.AND P2, PT, R0, 0x10, P1 ;  /* 0x000000100000780c */ /* 0x000fe40000f44270 */
[----:B------:R-:W-:Y:S02]  /*2c410*/  F2FP.F16.F32.PACK_AB R29, RZ, R29 ;  /* 0x0000001dff1d723e */ /* 0x000fe400000000ff */
[----:B0-----:R-:W-:Y:S01]  /*2c420*/  @P5 IMAD.MOV.U32 R6, RZ, RZ, R8 ;  /* 0x000000ffff065224 */ /* 0x001fe200078e0008 */
[----:B------:R-:W-:Y:S01]  /*2c430*/  F2FP.F16.F32.PACK_AB R30, RZ, R30 ;  /* 0x0000001eff1e723e */ /* 0x000fe200000000ff */
[----:B------:R-:W-:Y:S01]  /*2c440*/  @P5 IMAD.MOV.U32 R7, RZ, RZ, R9 ;  /* 0x000000ffff075224 */ /* 0x000fe200078e0009 */
[----:B------:R-:W-:-:S02]  /*2c450*/  IADD3.X R5, R9, UR4, RZ, P6, !PT ;  /* 0x0000000409057c10 */ /* 0x000fc4000b7fe4ff */
[----:B------:R-:W-:Y:S02]  /*2c460*/  ISETP.GT.AND P4, PT, R0, 0x9, P0 ;  /* 0x000000090000780c */ /* 0x000fe40000784270 */
[----:B------:R0:W-:Y:S01]  /*2c470*/  @P5 STG.E.U16 desc[UR36][R6.64+0x12], R29 ;  /* 0x0000121d06005986 */ /* 0x0001e2000c101524 */
[----:B------:R-:W-:-:S03]  /*2c480*/  FMUL R31, R31, R2 ;  /* 0x000000021f1f7220 */ /* 0x000fc60000400000 */
[----:B------:R-:W-:Y:S01]  /*2c490*/  @P3 STG.E.U16 desc[UR36][R4.64+0x10], R30 ;  /* 0x0000101e04003986 */ /* 0x000fe2000c101524 */
[----:B------:R-:W-:Y:S01]  /*2c4a0*/  ISETP.GT.AND P3, PT, R0, 0x11, P1 ;  /* 0x000000110000780c */ /* 0x000fe20000f64270 */
[-C--:B------:R-:W-:Y:S01]  /*2c4b0*/  FMUL R32, R32, R2.reuse ;  /* 0x0000000220207220 */ /* 0x080fe20000400000 */
[----:B------:R-:W-:Y:S01]  /*2c4c0*/  F2FP.F16.F32.PACK_AB R31, RZ, R31 ;  /* 0x0000001fff1f723e */ /* 0x000fe200000000ff */
[----:B------:R-:W-:-:S03]  /*2c4d0*/  FMUL R33, R33, R2 ;  /* 0x0000000221217220 */ /* 0x000fc60000400000 */
[----:B------:R-:W-:Y:S01]  /*2c4e0*/  F2FP.F16.F32.PACK_AB R32, RZ, R32 ;  /* 0x00000020ff20723e */ /* 0x000fe200000000ff */
[----:B0-----:R-:W-:Y:S01]  /*2c4f0*/  @P2 IMAD.MOV.U32 R7, RZ, RZ, R9 ;  /* 0x000000ffff072224 */ /* 0x001fe200078e0009 */
[----:B------:R-:W-:Y:S01]  /*2c500*/  @P2 MOV R6, R8 ;  /* 0x0000000800062202 */ /* 0x000fe20000000f00 */
[----:B------:R-:W-:Y:S01]  /*2c510*/  @P4 STG.E.U16 desc[UR36][R4.64+0x12], R31 ;  /* 0x0000121f04004986 */ /* 0x000fe2000c101524 */
[----:B------:R-:W-:-:S03]  /*2c520*/  F2FP.F16.F32.PACK_AB R33, RZ, R33 ;  /* 0x00000021ff21723e */ /* 0x000fc600000000ff */
[----:B------:R0:W-:Y:S01]  /*2c530*/  @P2 STG.E.U16 desc[UR36][R6.64+0x20], R32 ;  /* 0x0000202006002986 */ /* 0x0001e2000c101524 */
[C---:B------:R-:W-:Y:S02]  /*2c540*/  ISETP.GT.AND P2, PT, R0.reuse, 0x18, P1 ;  /* 0x000000180000780c */ /* 0x040fe40000f44270 */
[C---:B------:R-:W-:Y:S02]  /*2c550*/  ISETP.GT.AND P4, PT, R0.reuse, 0x10, P0 ;  /* 0x000000100000780c */ /* 0x040fe40000784270 */
[----:B------:R-:W-:Y:S01]  /*2c560*/  ISETP.GT.AND P5, PT, R0, 0x11, P0 ;  /* 0x000000110000780c */ /* 0x000fe200007a4270 */
[-C--:B------:R-:W-:Y:S01]  /*2c570*/  FMUL R34, R34, R2.reuse ;  /* 0x0000000222227220 */ /* 0x080fe20000400000 */
[----:B0-----:R-:W-:Y:S02]  /*2c580*/  @P3 IMAD.MOV.U32 R6, RZ, RZ, R8 ;  /* 0x000000ffff063224 */ /* 0x001fe400078e0008 */
[----:B------:R-:W-:Y:S02]  /*2c590*/  @P3 IMAD.MOV.U32 R7, RZ, RZ, R9 ;  /* 0x000000ffff073224 */ /* 0x000fe400078e0009 */
[-C--:B------:R-:W-:Y:S01]  /*2c5a0*/  FMUL R35, R35, R2.reuse ;  /* 0x0000000223237220 */ /* 0x080fe20000400000 */
[----:B------:R-:W-:-:S02]  /*2c5b0*/  FMUL R36, R36, R2 ;  /* 0x0000000224247220 */ /* 0x000fc40000400000 */
[----:B------:R0:W-:Y:S01]  /*2c5c0*/  @P3 STG.E.U16 desc[UR36][R6.64+0x22], R33 ;  /* 0x0000222106003986 */ /* 0x0001e2000c101524 */
[----:B------:R-:W-:Y:S02]  /*2c5d0*/  ISETP.GT.AND P3, PT, R0, 0x19, P1 ;  /* 0x000000190000780c */ /* 0x000fe40000f64270 */
[----:B------:R-:W-:Y:S02]  /*2c5e0*/  F2FP.F16.F32.PACK_AB R34, RZ, R34 ;  /* 0x00000022ff22723e */ /* 0x000fe400000000ff */
[----:B------:R-:W-:Y:S01]  /*2c5f0*/  F2FP.F16.F32.PACK_AB R35, RZ, R35 ;  /* 0x00000023ff23723e */ /* 0x000fe200000000ff */
[----:B------:R-:W-:Y:S01]  /*2c600*/  FMUL R37, R37, R2 ;  /* 0x0000000225257220 */ /* 0x000fe20000400000 */
[----:B------:R-:W-:Y:S01]  /*2c610*/  F2FP.F16.F32.PACK_AB R36, RZ, R36 ;  /* 0x00000024ff24723e */ /* 0x000fe200000000ff */
[----:B------:R-:W-:Y:S01]  /*2c620*/  @P4 STG.E.U16 desc[UR36][R4.64+0x20], R34 ;  /* 0x0000202204004986 */ /* 0x000fe2000c101524 */
[----:B0-----:R-:W-:Y:S01]  /*2c630*/  @P2 IMAD.MOV.U32 R6, RZ, RZ, R8 ;  /* 0x000000ffff062224 */ /* 0x001fe200078e0008 */
[----:B------:R-:W-:-:S02]  /*2c640*/  @P2 MOV R7, R9 ;  /* 0x0000000900072202 */ /* 0x000fc40000000f00 */
        /* <DEDUP_REMOVED lines=18> */
[----:B0-----:R-:W-:Y:S02]  /*2c770*/  @P2 IMAD.MOV.U32 R6, RZ, RZ, R8 ;  /* 0x000000ffff062224 */ /* 0x001fe400078e0008 */
[----:B------:R-:W-:Y:S01]  /*2c780*/  @P2 IMAD.MOV.U32 R7, RZ, RZ, R9 ;  /* 0x000000ffff072224 */ /* 0x000fe200078e0009 */
[----:B------:R-:W-:Y:S01]  /*2c790*/  @P5 STG.E.U16 desc[UR36][R4.64+0x32], R39 ;  /* 0x0000322704005986 */ /* 0x000fe2000c101524 */
[----:B------:R-:W-:-:S03]  /*2c7a0*/  F2FP.F16.F32.PACK_AB R41, RZ, R41 ;  /* 0x00000029ff29723e */ /* 0x000fc600000000ff */
[----:B------:R0:W-:Y:S01]  /*2c7b0*/  @P2 STG.E.U16 desc[UR36][R6.64+0x40], R40 ;  /* 0x0000402806002986 */ /* 0x0001e2000c101524 */
[C---:B------:R-:W-:Y:S02]  /*2c7c0*/  ISETP.GT.AND P2, PT, R0.reuse, 0x28, P1 ;  /* 0x000000280000780c */ /* 0x040fe40000f44270 */
[C---:B------:R-:W-:Y:S02]  /*2c7d0*/  ISETP.GT.AND P4, PT, R0.reuse, 0x20, P0 ;  /* 0x000000200000780c */ /* 0x040fe40000784270 */
[----:B------:R-:W-:Y:S01]  /*2c7e0*/  ISETP.GT.AND P5, PT, R0, 0x21, P0 ;  /* 0x000000210000780c */ /* 0x000fe200007a4270 */
[----:B------:R-:W-:Y:S01]  /*2c7f0*/  FMUL R42, R42, R2 ;  /* 0x000000022a2a7220 */ /* 0x000fe20000400000 */
[----:B0-----:R-:W-:Y:S01]  /*2c800*/  @P3 MOV R6, R8 ;  /* 0x0000000800063202 */ /* 0x001fe20000000f00 */
        /* <DEDUP_REMOVED lines=18> */
[-C--:B------:R-:W-:Y:S01]  /*2c930*/  FMUL R46, R46, R2.reuse ;  /* 0x000000022e2e7220 */ /* 0x080fe20000400000 */
[----:B0-----:R-:W-:Y:S01]  /*2c940*/  @P3 IMAD.MOV.U32 R6, RZ, RZ, R8 ;  /* 0x000000ffff063224 */ /* 0x001fe200078e0008 */
[----:B------:R-:W-:Y:S01]  /*2c950*/  @P3 MOV R7, R9 ;  /* 0x0000000900073202 */ /* 0x000fe20000000f00 */
[-C--:B------:R-:W-:Y:S01]  /*2c960*/  FMUL R47, R47, R2.reuse ;  /* 0x000000022f2f7220 */ /* 0x080fe20000400000 */
[----:B------:R-:W-:-:S03]  /*2c970*/  FMUL R48, R48, R2 ;  /* 0x0000000230307220 */ /* 0x000fc60000400000 */
        /* <DEDUP_REMOVED lines=27> */
[----:B0-----:R-:W-:Y:S01]  /*2cb30*/  @P2 MOV R6, R8 ;  /* 0x0000000800062202 */ /* 0x001fe20000000f00 */
[----:B------:R-:W-:-:S02]  /*2cb40*/  @P2 IMAD.MOV.U32 R7, RZ, RZ, R9 ;  /* 0x000000ffff072224 */ /* 0x000fc400078e0009 */
        /* <DEDUP_REMOVED lines=421> */
[----:B------:R-:W-:Y:S01]  /*2e5a0*/  ISETP.GT.AND P4, PT, R0, 0xe0, P0 ;  /* 0x000000e00000780c */ /* 0x000fe20000784270 */
[-C--:B------:R-:W-:Y:S01]  /*2e5b0*/  FMUL R138, R138, R2.reuse ;  /* 0x000000028a8a7220 */ /* 0x080fe20000400000 */
[----:B------:R-:W-:Y:S01]  /*2e5c0*/  F2FP.F16.F32.PACK_AB R137, RZ, R137 ;  /* 0x00000089ff89723e */ /* 0x000fe200000000ff */
[----:B------:R0:W-:Y:S01]  /*2e5d0*/  @P2 STG.E.U16 desc[UR36][R6.64+0x1c0], R136 ;  /* 0x0001c08806002986 */ /* 0x0001e2000c101524 */
[C---:B------:R-:W-:Y:S02]  /*2e5e0*/  ISETP.GT.AND P2, PT, R0.reuse, 0xe8, P1 ;  /* 0x000000e80000780c */ /* 0x040fe40000f44270 */
[----:B------:R-:W-:Y:S01]  /*2e5f0*/  ISETP.GT.AND P5, PT, R0, 0xe1, P0 ;  /* 0x000000e10000780c */ /* 0x000fe200007a4270 */
[----:B------:R-:W-:Y:S01]  /*2e600*/  FMUL R139, R139, R2 ;  /* 0x000000028b8b7220 */ /* 0x000fe20000400000 */
[----:B------:R-:W-:Y:S01]  /*2e610*/  F2FP.F16.F32.PACK_AB R138, RZ, R138 ;  /* 0x0000008aff8a723e */ /* 0x000fe200000000ff */
[----:B0-----:R-:W-:-:S02]  /*2e620*/  @P3 IMAD.MOV.U32 R6, RZ, RZ, R8 ;  /* 0x000000ffff063224 */ /* 0x001fc400078e0008 */
[----:B------:R-:W-:Y:S02]  /*2e630*/  @P3 IMAD.MOV.U32 R7, RZ, RZ, R9 ;  /* 0x000000ffff073224 */ /* 0x000fe400078e0009 */
[----:B------:R-:W-:-:S03]  /*2e640*/  FMUL R140, R140, R2 ;  /* 0x000000028c8c7220 */ /* 0x000fc60000400000 */
[----:B------:R0:W-:Y:S01]  /*2e650*/  @P3 STG.E.U16 desc[UR36][R6.64+0x1c2], R137 ;  /* 0x0001c28906003986 */ /* 0x0001e2000c101524 */
[C---:B------:R-:W-:Y:S02]  /*2e660*/  ISETP.GT.AND P3, PT, R0.reuse, 0xe9, P1 ;  /* 0x000000e90000780c */ /* 0x040fe40000f64270 */
[----:B------:R-:W-:Y:S01]  /*2e670*/  F2FP.F16.F32.PACK_AB R139, RZ, R139 ;  /* 0x0000008bff8b723e */ /* 0x000fe200000000ff */
[----:B------:R-:W-:Y:S01]  /*2e680*/  @P4 STG.E.U16 desc[UR36][R4.64+0x1c0], R138 ;  /* 0x0001c08a04004986 */ /* 0x000fe2000c101524 */
[C---:B------:R-:W-:Y:S01]  /*2e690*/  ISETP.GT.AND P4, PT, R0.reuse, 0xf0, P1 ;  /* 0x000000f00000780c */ /* 0x040fe20000f84270 */
[----:B------:R-:W-:Y:S01]  /*2e6a0*/  FMUL R141, R141, R2 ;  /* 0x000000028d8d7220 */ /* 0x000fe20000400000 */
[----:B------:R-:W-:Y:S01]  /*2e6b0*/  F2FP.F16.F32.PACK_AB R140, RZ, R140 ;  /* 0x0000008cff8c723e */ /* 0x000fe200000000ff */
[----:B------:R-:W-:Y:S01]  /*2e6c0*/  @P5 STG.E.U16 desc[UR36][R4.64+0x1c2], R139 ;  /* 0x0001c28b04005986 */ /* 0x000fe2000c101524 */
[----:B------:R-:W-:Y:S01]  /*2e6d0*/  ISETP.GT.AND P5, PT, R0, 0xe8, P0 ;  /* 0x000000e80000780c */ /* 0x000fe200007a4270 */
[----:B0-----:R-:W-:-:S02]  /*2e6e0*/  @P2 IMAD.MOV.U32 R6, RZ, RZ, R8 ;  /* 0x000000ffff062224 */ /* 0x001fc400078e0008 */
[----:B------:R-:W-:Y:S01]  /*2e6f0*/  @P2 IMAD.MOV.U32 R7, RZ, RZ, R9 ;  /* 0x000000ffff072224 */ /* 0x000fe200078e0009 */
[----:B------:R-:W-:Y:S01]  /*2e700*/  ISETP.GT.AND P6, PT, R0, 0xe9, P0 ;  /* 0x000000e90000780c */ /* 0x000fe200007c4270 */
[-C--:B------:R-:W-:Y:S01]  /*2e710*/  FMUL R142, R142, R2.reuse ;  /* 0x000000028e8e7220 */ /* 0x080fe20000400000 */
[-C--:B------:R-:W-:Y:S01]  /*2e720*/  FMUL R143, R143, R2.reuse ;  /* 0x000000028f8f7220 */ /* 0x080fe20000400000 */
[----:B------:R-:W-:Y:S01]  /*2e730*/  F2FP.F16.F32.PACK_AB R141, RZ, R141 ;  /* 0x0000008dff8d723e */ /* 0x000fe200000000ff */
[----:B------:R0:W-:Y:S01]  /*2e740*/  @P2 STG.E.U16 desc[UR36][R6.64+0x1d0], R140 ;  /* 0x0001d08c06002986 */ /* 0x0001e2000c101524 */
[----:B------:R-:W-:Y:S01]  /*2e750*/  FMUL R144, R144, R2 ;  /* 0x0000000290907220 */ /* 0x000fe20000400000 */
[----:B------:R-:W-:Y:S02]  /*2e760*/  F2FP.F16.F32.PACK_AB R142, RZ, R142 ;  /* 0x0000008eff8e723e */ /* 0x000fe400000000ff */
[----:B------:R-:W-:Y:S02]  /*2e770*/  F2FP.F16.F32.PACK_AB R143, RZ, R143 ;  /* 0x0000008fff8f723e */ /* 0x000fe400000000ff */
[----:B------:R-:W-:-:S02]  /*2e780*/  F2FP.F16.F32.PACK_AB R144, RZ, R144 ;  /* 0x00000090ff90723e */ /* 0x000fc400000000ff */
[----:B0-----:R-:W-:Y:S01]  /*2e790*/  @P3 MOV R6, R8 ;  /* 0x0000000800063202 */ /* 0x001fe20000000f00 */
[----:B------:R-:W-:Y:S01]  /*2e7a0*/  @P3 IMAD.MOV.U32 R7, RZ, RZ, R9 ;  /* 0x000000ffff073224 */ /* 0x000fe200078e0009 */
[----:B------:R-:W-:-:S04]  /*2e7b0*/  ISETP.GT.AND P2, PT, R0, 0xf1, P1 ;  /* 0x000000f10000780c */ /* 0x000fc80000f44270 */
[----:B------:R0:W-:Y:S01]  /*2e7c0*/  @P3 STG.E.U16 desc[UR36][R6.64+0x1d2], R141 ;  /* 0x0001d28d06003986 */ /* 0x0001e2000c101524 */
[----:B------:R-:W-:-:S03]  /*2e7d0*/  ISETP.GT.AND P3, PT, R0, 0xf8, P1 ;  /* 0x000000f80000780c */ /* 0x000fc60000f64270 */
[----:B------:R-:W-:Y:S01]  /*2e7e0*/  @P5 STG.E.U16 desc[UR36][R4.64+0x1d0], R142 ;  /* 0x0001d08e04005986 */ /* 0x000fe2000c101524 */
[----:B------:R-:W-:-:S03]  /*2e7f0*/  ISETP.GT.AND P1, PT, R0, 0xf9, P1 ;  /* 0x000000f90000780c */ /* 0x000fc60000f24270 */
[----:B------:R-:W-:Y:S01]  /*2e800*/  @P6 STG.E.U16 desc[UR36][R4.64+0x1d2], R143 ;  /* 0x0001d28f04006986 */ /* 0x000fe2000c101524 */
[--C-:B0-----:R-:W-:Y:S02]  /*2e810*/  @P4 IMAD.MOV.U32 R6, RZ, RZ, R8.reuse ;  /* 0x000000ffff064224 */ /* 0x101fe400078e0008 */
[----:B------:R-:W-:Y:S01]  /*2e820*/  @P4 IMAD.MOV.U32 R7, RZ, RZ, R9 ;  /* 0x000000ffff074224 */ /* 0x000fe200078e0009 */
[C---:B------:R-:W-:Y:S02]  /*2e830*/  ISETP.GT.AND P6, PT, R0.reuse, 0xf0, P0 ;  /* 0x000000f00000780c */ /* 0x040fe400007c4270 */
[C---:B------:R-:W-:Y:S02]  /*2e840*/  ISETP.GT.AND P5, PT, R0.reuse, 0xf1, P0 ;  /* 0x000000f10000780c */ /* 0x040fe400007a4270 */
[----:B------:R0:W-:Y:S01]  /*2e850*/  @P4 STG.E.U16 desc[UR36][R6.64+0x1e0], R144 ;  /* 0x0001e09006004986 */ /* 0x0001e2000c101524 */
        /* <DEDUP_REMOVED lines=8> */
[----:B------:R-:W-:Y:S01]  /*2e8e0*/  F2FP.F16.F32.PACK_AB R145, RZ, R145 ;  /* 0x00000091ff91723e */ /* 0x000fe200000000ff */
[----:B------:R-:W-:Y:S01]  /*2e8f0*/  FMUL R151, R151, R2 ;  /* 0x0000000297977220 */ /* 0x000fe20000400000 */
[----:B0-----:R-:W-:Y:S01]  /*2e900*/  @P2 IMAD.MOV.U32 R6, RZ, RZ, R8 ;  /* 0x000000ffff062224 */ /* 0x001fe200078e0008 */
[----:B------:R-:W-:-:S02]  /*2e910*/  @P2 MOV R7, R9 ;  /* 0x0000000900072202 */ /* 0x000fc40000000f00 */
[----:B------:R-:W-:Y:S02]  /*2e920*/  F2FP.F16.F32.PACK_AB R146, RZ, R146 ;  /* 0x00000092ff92723e */ /* 0x000fe400000000ff */
[----:B------:R-:W-:Y:S01]  /*2e930*/  F2FP.F16.F32.PACK_AB R147, RZ, R147 ;  /* 0x00000093ff93723e */ /* 0x000fe200000000ff */
[----:B------:R-:W-:Y:S01]  /*2e940*/  @P1 IMAD.MOV.U32 R10, RZ, RZ, R8 ;  /* 0x000000ffff0a1224 */ /* 0x000fe200078e0008 */
[----:B------:R-:W-:Y:S01]  /*2e950*/  F2FP.F16.F32.PACK_AB R148, RZ, R148 ;  /* 0x00000094ff94723e */ /* 0x000fe200000000ff */
[----:B------:R-:W-:Y:S01]  /*2e960*/  @P1 IMAD.MOV.U32 R11, RZ, RZ, R9 ;  /* 0x000000ffff0b1224 */ /* 0x000fe200078e0009 */
[----:B------:R-:W-:Y:S01]  /*2e970*/  F2FP.F16.F32.PACK_AB R149, RZ, R149 ;  /* 0x00000095ff95723e */ /* 0x000fe200000000ff */
[----:B------:R0:W-:Y:S01]  /*2e980*/  @P2 STG.E.U16 desc[UR36][R6.64+0x1e2], R145 ;  /* 0x0001e29106002986 */ /* 0x0001e2000c101524 */
[----:B------:R-:W-:Y:S02]  /*2e990*/  F2FP.F16.F32.PACK_AB R150, RZ, R150 ;  /* 0x00000096ff96723e */ /* 0x000fe400000000ff */
[----:B------:R-:W-:Y:S01]  /*2e9a0*/  F2FP.F16.F32.PACK_AB R151, RZ, R151 ;  /* 0x00000097ff97723e */ /* 0x000fe200000000ff */
[----:B------:R1:W-:Y:S04]  /*2e9b0*/  @P6 STG.E.U16 desc[UR36][R4.64+0x1e0], R146 ;  /* 0x0001e09204006986 */ /* 0x0003e8000c101524 */
[----:B------:R1:W-:Y:S01]  /*2e9c0*/  @P5 STG.E.U16 desc[UR36][R4.64+0x1e2], R147 ;  /* 0x0001e29304005986 */ /* 0x0003e2000c101524 */
[----:B0-----:R-:W-:-:S02]  /*2e9d0*/  @P0 IMAD.MOV.U32 R6, RZ, RZ, R4 ;  /* 0x000000ffff060224 */ /* 0x001fc400078e0004 */
[----:B------:R-:W-:Y:S01]  /*2e9e0*/  @P0 IMAD.MOV.U32 R7, RZ, RZ, R5 ;  /* 0x000000ffff070224 */ /* 0x000fe200078e0005 */
[----:B------:R1:W-:Y:S04]  /*2e9f0*/  @P3 STG.E.U16 desc[UR36][R8.64+0x1f0], R148 ;  /* 0x0001f09408003986 */ /* 0x0003e8000c101524 */
[----:B------:R1:W-:Y:S04]  /*2ea00*/  @P1 STG.E.U16 desc[UR36][R10.64+0x1f2], R149 ;  /* 0x0001f2950a001986 */ /* 0x0003e8000c101524 */
[----:B------:R1:W-:Y:S04]  /*2ea10*/  @P4 STG.E.U16 desc[UR36][R4.64+0x1f0], R150 ;  /* 0x0001f09604004986 */ /* 0x0003e8000c101524 */
[----:B------:R1:W-:Y:S02]  /*2ea20*/  @P0 STG.E.U16 desc[UR36][R6.64+0x1f2], R151 ;  /* 0x0001f29706000986 */ /* 0x0003e4000c101524 */
.L_x_1048:
[----:B------:R-:W-:Y:S05]  /*2ea30*/  BSYNC B0 ;  /* 0x0000000000007941 */ /* 0x000fea0003800000 */
.L_x_32:
[----:B01----:R-:W2:Y:S04]  /*2ea40*/  LDL.LU R5, [R1+0x600] ;  /* 0x0006000001057983 */ /* 0x003ea80000300800 */
[----:B------:R-:W2:Y:S01]  /*2ea50*/  LDL.LU R4, [R1+0x604] ;  /* 0x0006040001047983 */ /* 0x000ea20000300800 */
[----:B------:R-:W-:Y:S01]  /*2ea60*/  ULDC UR4, c[0x0][0xc] ;  /* 0x0000030000047ab9 */ /* 0x000fe20000000800 */
[----:B------:R-:W-:Y:S01]  /*2ea70*/  ULDC UR5, c[0x0][0x10] ;  /* 0x0000040000057ab9 */ /* 0x000fe20000000800 */
[----:B-----5:R-:W2:Y:S01]  /*2ea80*/  LDC R3, c[0x0][0x14] ;  /* 0x00000500ff037b82 */ /* 0x020ea20000000800 */
[----:B------:R-:W-:Y:S01]  /*2ea90*/  UIMAD.WIDE.U32 UR4, UR4, UR5, URZ ;  /* 0x00000005040472a5 */ /* 0x000fe2000f8e003f */
[----:B----4-:R-:W-:Y:S01]  /*2eaa0*/  PRMT R0, RZ, 0x7610, R0 ;  /* 0x00007610ff007816 */ /* 0x010fe20000000000 */
[----:B------:R-:W-:Y:S01]  /*2eab0*/  UMOV UR42, 0xffffffff ;  /* 0xffffffff002a7882 */ /* 0x000fe20000000000 */
[----:B------:R-:W-:-:S03]  /*2eac0*/  UMOV UR43, 0xffffffff ;  /* 0xffffffff002b7882 */ /* 0x000fc60000000000 */
[----:B--2---:R-:W-:-:S04]  /*2ead0*/  IMAD.WIDE.U32 R4, R3, UR4, R4 ;  /* 0x0000000403047c25 */ /* 0x004fc8000f8e0004 */
[----:B------:R-:W-:Y:S01]  /*2eae0*/  IMAD R3, R3, UR5, RZ ;  /* 0x0000000503037c24 */ /* 0x000fe2000f8e02ff */
[----:B------:R-:W-:Y:S01]  /*2eaf0*/  ULDC.64 UR4, c[0x0][0x650] ;  /* 0x0001940000047ab9 */ /* 0x000fe20000000a00 */
[----:B------:R-:W-:Y:S01]  /*2eb00*/  IMAD.MOV.U32 R7, RZ, RZ, R4 ;  /* 0x000000ffff077224 */ /* 0x000fe200078e0004 */
[----:B------:R-:W-:Y:S02]  /*2eb10*/  ISETP.GE.U32.AND P0, PT, R4, UR4, PT ;  /* 0x0000000404007c0c */ /* 0x000fe4000bf06070 */
[----:B------:R-:W-:-:S04]  /*2eb20*/  IADD3 R6, R5, R3, RZ ;  /* 0x0000000305067210 */ /* 0x000fc80007ffe0ff */
[----:B------:R-:W-:Y:S01]  /*2eb30*/  ISETP.GE.U32.AND.EX P0, PT, R6, UR5, PT, P0 ;  /* 0x0000000506007c0c */ /* 0x000fe2000bf06100 */
[----:B------:R0:W-:Y:S04]  /*2eb40*/  STL [R1+0x600], R6 ;  /* 0x0006000601007387 */ /* 0x0001e80000100800 */
[----:B------:R0:W-:Y:S08]  /*2eb50*/  STL [R1+0x604], R7 ;  /* 0x0006040701007387 */ /* 0x0001f00000100800 */
[----:B------:R-:W-:Y:S05]  /*2eb60*/  @P0 BRA `(.L_x_1049) ;  /* 0x0000000400880947 */ /* 0x000fea0003800000 */
[----:B------:R-:W1:Y:S01]  /*2eb70*/  S2UR UR6, SR_CTAID.X ;  /* 0x00000000000679c3 */ /* 0x000e620000002500 */
[----:B------:R-:W-:Y:S01]  /*2eb80*/  ULDC.64 UR12, c[0x0][0x628] ;  /* 0x00018a00000c7ab9 */ /* 0x000fe20000000a00 */
[----:B------:R-:W-:Y:S01]  /*2eb90*/  ULDC UR4, c[0x0][0x150] ;  /* 0x0000540000047ab9 */ /* 0x000fe20000000800 */
[----:B------:R-:W-:Y:S01]  /*2eba0*/  ISETP.NE.U32.AND P0, PT, RZ, UR12, PT ;  /* 0x0000000cff007c0c */ /* 0x000fe2000bf05070 */
[----:B------:R-:W-:Y:S01]  /*2ebb0*/  ULDC UR15, c[0x0][0x630] ;  /* 0x00018c00000f7ab9 */ /* 0x000fe20000000800 */
[C---:B------:R-:W-:Y:S01]  /*2ebc0*/  R2UR UR16, R7.reuse ;  /* 0x00000000071072ca */ /* 0x040fe200000e0000 */
[----:B------:R-:W-:Y:S01]  /*2ebd0*/  ULDC UR19, c[0x0][0x154] ;  /* 0x0000550000137ab9 */ /* 0x000fe20000000800 */
[----:B------:R-:W-:Y:S01]  /*2ebe0*/  ISETP.NE.AND.EX P0, PT, RZ, UR13, PT, P0 ;  /* 0x0000000dff007c0c */ /* 0x000fe2000bf05300 */
[----:B------:R-:W2:Y:S01]  /*2ebf0*/  S2UR UR18, SR_CTAID.Y ;  /* 0x00000000001279c3 */ /* 0x000ea20000002600 */
[----:B------:R-:W-:Y:S02]  /*2ec00*/  R2UR UR17, R6 ;  /* 0x00000000061172ca */ /* 0x000fe400000e0000 */
[----:B------:R-:W-:-:S02]  /*2ec10*/  R2UR UR10, R7 ;  /* 0x00000000070a72ca */ /* 0x000fc400000e0000 */
[----:B------:R-:W-:Y:S02]  /*2ec20*/  R2UR UR11, R6 ;  /* 0x00000000060b72ca */ /* 0x000fe400000e0000 */
[----:B-1----:R-:W-:-:S05]  /*2ec30*/  I2FP.F32.U32 R0, UR6 ;  /* 0x0000000600007c45 */ /* 0x002fca0008201000 */
[----:B------:R-:W-:-:S04]  /*2ec40*/  FMUL R0, R0, UR4 ;  /* 0x0000000400007c20 */ /* 0x000fc80008400000 */
[----:B------:R1:W4:Y:S01]  /*2ec50*/  F2I.U32.TRUNC.NTZ R3, R0 ;  /* 0x0000000000037305 */ /* 0x000322000020f000 */
[----:B--2---:R-:W-:Y:S05]  /*2ec60*/  @!P0 BRA `(.L_x_1050) ;  /* 0x0000000000308947 */ /* 0x004fea0003800000 */
        /* <DEDUP_REMOVED lines=12> */
.L_x_1050:
[----:B------:R-:W-:Y:S01]  /*2ed30*/  USHF.R.U64 UR43, UR10, UR15, UR11 ;  /* 0x0000000f0a2b7299 */ /* 0x000fe2000800120b */
[----:B-1----:R-:W-:Y:S01]  /*2ed40*/  I2FP.F32.U32 R0, UR18 ;  /* 0x0000001200007c45 */ /* 0x002fe20008201000 */
[----:B------:R-:W-:Y:S02]  /*2ed50*/  USHF.R.U32.HI UR4, URZ, UR15, UR11 ;  /* 0x0000000f3f047299 */ /* 0x000fe4000801160b */
[----:B------:R-:W-:Y:S02]  /*2ed60*/  UIADD3 UR10, UP0, URZ, -UR43, URZ ;  /* 0x8000002b3f0a7290 */ /* 0x000fe4000ff1e03f */
[----:B------:R-:W-:Y:S01]  /*2ed70*/  FMUL R0, R0, UR19 ;  /* 0x0000001300007c20 */ /* 0x000fe20008400000 */
[----:B------:R-:W-:Y:S01]  /*2ed80*/  ULDC.64 UR12, c[0x0][0x620] ;  /* 0x00018800000c7ab9 */ /* 0x000fe20000000a00 */
[----:B------:R-:W-:Y:S01]  /*2ed90*/  UIADD3.X UR4, URZ, ~UR4, URZ, UP0, !UPT ;  /* 0x800000043f047290 */ /* 0x000fe200087fe43f */
[----:B------:R-:W-:Y:S01]  /*2eda0*/  UMOV UR8, UR16 ;  /* 0x0000001000087c82 */ /* 0x000fe20008000000 */
[----:B------:R-:W-:-:S02]  /*2edb0*/  UMOV UR9, UR17 ;  /* 0x0000001100097c82 */ /* 0x000fc40008000000 */
[----:B------:R-:W-:Y:S01]  /*2edc0*/  UIMAD UR4, UR4, UR12, URZ ;  /* 0x0000000c040472a4 */ /* 0x000fe2000f8e023f */
[----:B------:R-:W1:Y:S01]  /*2edd0*/  F2I.U32.TRUNC.NTZ R0, R0 ;  /* 0x0000000000007305 */ /* 0x000e62000020f000 */
[----:B------:R-:W-:Y:S01]  /*2ede0*/  UIMAD.WIDE.U32 UR8, UR10, UR12, UR8 ;  /* 0x0000000c0a0872a5 */ /* 0x000fe2000f8e0008 */
[----:B----4-:R-:W-:Y:S01]  /*2edf0*/  R2UR UR12, R3 ;  /* 0x00000000030c72ca */ /* 0x010fe200000e0000 */
[----:B------:R-:W-:Y:S01]  /*2ee00*/  UIMAD UR10, UR10, UR13, UR4 ;  /* 0x0000000d0a0a72a4 */ /* 0x000fe2000f8e0204 */
[----:B------:R-:W-:Y:S01]  /*2ee10*/  ULDC UR11, c[0x0][0x618] ;  /* 0x00018600000b7ab9 */ /* 0x000fe20000000800 */
[----:B------:R-:W-:Y:S02]  /*2ee20*/  ULDC UR21, c[0x0][0x658] ;  /* 0x0001960000157ab9 */ /* 0x000fe40000000800 */
[----:B------:R-:W-:Y:S01]  /*2ee30*/  UIADD3 UR9, UR9, UR10, URZ ;  /* 0x0000000a09097290 */ /* 0x000fe2000fffe03f */
[----:B------:R-:W-:Y:S01]  /*2ee40*/  UMOV UR15, 0xffffffff ;  /* 0xffffffff000f7882 */ /* 0x000fe20000000000 */
[----:B------:R-:W-:Y:S01]  /*2ee50*/  ULDC.64 UR4, c[0x0][0x640] ;  /* 0x0001900000047ab9 */ /* 0x000fe20000000a00 */
[----:B------:R-:W-:Y:S01]  /*2ee60*/  USHF.L.U32 UR15, UR15, UR21, URZ ;  /* 0x000000150f0f7299 */ /* 0x000fe2000800063f */
[----:B------:R-:W-:Y:S01]  /*2ee70*/  ISETP.NE.U32.AND P0, PT, RZ, UR4, PT ;  /* 0x00000004ff007c0c */ /* 0x000fe2000bf05070 */
[----:B------:R-:W-:-:S02]  /*2ee80*/  USHF.R.U64 UR16, UR8, UR11, UR9 ;  /* 0x0000000b08107299 */ /* 0x000fc40008001209 */
[----:B------:R-:W-:Y:S01]  /*2ee90*/  USHF.R.U32.HI UR8, URZ, UR11, UR9 ;  /* 0x0000000b3f087299 */ /* 0x000fe20008011609 */
[----:B-1----:R-:W-:Y:S01]  /*2eea0*/  R2UR UR14, R0 ;  /* 0x00000000000e72ca */ /* 0x002fe200000e0000 */
[----:B------:R-:W-:Y:S01]  /*2eeb0*/  ULDC UR17, c[0x0][0x608] ;  /* 0x0001820000117ab9 */ /* 0x000fe20000000800 */
[----:B------:R-:W-:Y:S01]  /*2eec0*/  ULOP3.LUT UR41, URZ, UR15, URZ, 0x33, !UPT ;  /* 0x0000000f3f297292 */ /* 0x000fe2000f8e333f */
[----:B------:R-:W-:Y:S01]  /*2eed0*/  ISETP.NE.AND.EX P0, PT, RZ, UR5, PT, P0 ;  /* 0x00000005ff007c0c */ /* 0x000fe2000bf05300 */
[----:B------:R-:W-:Y:S02]  /*2eee0*/  USHF.R.U64 UR15, UR16, UR17, UR8 ;  /* 0x00000011100f7299 */ /* 0x000fe40008001208 */
[----:B------:R-:W-:Y:S02]  /*2eef0*/  USHF.R.U32.HI UR8, URZ, UR17, UR8 ;  /* 0x000000113f087299 */ /* 0x000fe40008011608 */
[----:B------:R-:W-:Y:S02]  /*2ef00*/  UIADD3 UR12, -UR12, URZ, URZ ;  /* 0x0000003f0c0c7290 */ /* 0x000fe4000fffe13f */
[----:B------:R-:W-:Y:S01]  /*2ef10*/  USHF.R.U64 UR17, UR15, UR21, UR8 ;  /* 0x000000150f117299 */ /* 0x000fe20008001208 */
[----:B------:R-:W-:Y:S01]  /*2ef20*/  UMOV UR19, 0x1 ;  /* 0x0000000100137882 */ /* 0x000fe20000000000 */
[----:B------:R-:W-:Y:S01]  /*2ef30*/  ULDC UR13, c[0x0][0x144] ;  /* 0x00005100000d7ab9 */ /* 0x000fe20000000800 */
[----:B------:R-:W-:Y:S01]  /*2ef40*/  ULDC UR7, c[0x0][0x600] ;  /* 0x0001800000077ab9 */ /* 0x000fe20000000800 */
[----:B------:R-:W-:-:S02]  /*2ef50*/  USHF.L.U32 UR24, UR19, UR21, URZ ;  /* 0x0000001513187299 */ /* 0x000fc4000800063f */
[----:B------:R-:W-:Y:S02]  /*2ef60*/  USHF.R.U32.HI UR8, URZ, UR21, UR8 ;  /* 0x000000153f087299 */ /* 0x000fe40008011608 */
[----:B------:R-:W-:Y:S02]  /*2ef70*/  UIMAD UR21, UR13, UR12, UR6 ;  /* 0x0000000c0d1572a4 */ /* 0x000fe4000f8e0206 */
[----:B------:R-:W-:Y:S02]  /*2ef80*/  UIADD3 UR20, UR7, -0x1, URZ ;  /* 0xffffffff07147890 */ /* 0x000fe4000fffe03f */
[----:B------:R-:W-:Y:S01]  /*2ef90*/  UIADD3 UR19, -UR14, URZ, URZ ;  /* 0x0000003f0e137290 */ /* 0x000fe2000fffe13f */
[----:B------:R-:W-:Y:S01]  /*2efa0*/  ULDC UR25, c[0x0][0x148] ;  /* 0x0000520000197ab9 */ /* 0x000fe20000000800 */
[----:B------:R-:W-:Y:S01]  /*2efb0*/  ULDC UR22, c[0x0][0x648] ;  /* 0x0001920000167ab9 */ /* 0x000fe20000000800 */
[----:B------:R-:W-:Y:S01]  /*2efc0*/  ULDC UR23, c[0x0][0x638] ;  /* 0x00018e0000177ab9 */ /* 0x000fe20000000800 */
        /* <DEDUP_REMOVED lines=14> */
.L_x_1051:
[----:B------:R-:W-:Y:S01]  /*2f0b0*/  UISETP.NE.AND UP0, UPT, UR46, URZ, UPT ;  /* 0x0000003f2e00728c */ /* 0x000fe2000bf05270 */
[----:B------:R-:W-:Y:S01]  /*2f0c0*/  IMAD.MOV.U32 R0, RZ, RZ, 0x1 ;  /* 0x00000001ff007424 */ /* 0x000fe200078e00ff */
[----:B------:R-:W-:Y:S02]  /*2f0d0*/  USHF.R.U64 UR4, UR6, UR22, UR8 ;  /* 0x0000001606047299 */ /* 0x000fe40008001208 */
[----:B------:R-:W-:Y:S02]  /*2f0e0*/  ULOP3.LUT UR41, UR15, UR41, URZ, 0xc0, !UPT ;  /* 0x000000290f297292 */ /* 0x000fe4000f8ec03f */
[----:B------:R-:W-:Y:S02]  /*2f0f0*/  UIADD3 UR5, -UR4, URZ, URZ ;  /* 0x0000003f04057290 */ /* 0x000fe4000fffe13f */
[----:B------:R-:W-:Y:S02]  /*2f100*/  UIMAD UR41, UR24, UR4, UR41 ;  /* 0x00000004182972a4 */ /* 0x000fe4000f8e0229 */
[----:B------:R-:W-:-:S02]  /*2f110*/  ULOP3.LUT UR16, UR16, UR20, URZ, 0xc0, !UPT ;  /* 0x0000001410107292 */ /* 0x000fc4000f8ec03f */
[----:B------:R-:W-:Y:S02]  /*2f120*/  @UP0 UIMAD UR21, UR25, UR19, UR18 ;  /* 0x00000013191502a4 */ /* 0x000fe4000f8e0212 */
[----:B------:R-:W-:-:S03]  /*2f130*/  UIMAD UR4, UR5, UR23, UR17 ;  /* 0x00000017050472a4 */ /* 0x000fc6000f8e0211 */
[----:B------:R-:W-:Y:S01]  /*2f140*/  ULDC UR5, c[0x0][0x610] ;  /* 0x0001840000057ab9 */ /* 0x000fe20000000800 */
[----:B------:R-:W-:Y:S02]  /*2f150*/  UIMAD UR4, UR4, UR7, UR16 ;  /* 0x00000007040472a4 */ /* 0x000fe4000f8e0210 */
[----:B------:R-:W-:-:S04]  /*2f160*/  UIMAD UR41, UR41, UR5, UR21 ;  /* 0x00000005292972a4 */ /* 0x000fc8000f8e0215 */
[----:B------:R-:W-:Y:S02]  /*2f170*/  USEL UR42, UR4, UR41, !UP0 ;  /* 0x00000029042a7287 */ /* 0x000fe4000c000000 */
[----:B------:R-:W-:-:S12]  /*2f180*/  USEL UR41, UR41, UR4, !UP0 ;  /* 0x0000000429297287 */ /* 0x000fd8000c000000 */
.L_x_1049:
[----:B------:R-:W-:-:S13]  /*2f190*/  LOP3.LUT P0, RZ, R0, 0xff, RZ, 0xc0, !PT ;  /* 0x000000ff00ff7812 */ /* 0x000fda000780c0ff */
[----:B------:R-:W-:Y:S05]  /*2f1a0*/  @P0 BRA `(.L_x_1052) ;  /* 0xfffffd2000800947 */ /* 0x000fea000383ffff */
[----:B------:R-:W-:Y:S05]  /*2f1b0*/  EXIT ;  /* 0x000000000000794d */ /* 0x000fea0003800000 */
.L_x_7:
[----:B------:R-:W2:Y:S01]  /*2f1c0*/  LDL R4, [R1+0x604] ;  /* 0x0006040001047983 */ /* 0x000ea20000100800 */
[----:B------:R-:W-:-:S03]  /*2f1d0*/  ULDC.64 UR4, c[0x0][0x650] ;  /* 0x0001940000047ab9 */ /* 0x000fc60000000a00 */
[----:B------:R-:W3:Y:S01]  /*2f1e0*/  LDL R2, [R1+0x600] ;  /* 0x0006000001027983 */ /* 0x000ee20000100800 */
[----:B------:R-:W-:Y:S01]  /*2f1f0*/  PRMT R0, RZ, 0x7610, R0 ;  /* 0x00007610ff007816 */ /* 0x000fe20000000000 */
[----:B------:R-:W-:Y:S01]  /*2f200*/  IMAD.MOV.U32 R5, RZ, RZ, -0x1 ;  /* 0xffffffffff057424 */ /* 0x000fe200078e00ff */
[----:B------:R-:W-:Y:S01]  /*2f210*/  MOV R11, 0xffffffff ;  /* 0xffffffff000b7802 */ /* 0x000fe20000000f00 */
[----:B------:R-:W-:Y:S01]  /*2f220*/  IMAD.MOV.U32 R3, RZ, RZ, -0x1 ;  /* 0xffffffffff037424 */ /* 0x000fe200078e00ff */
[----:B--2---:R-:W-:-:S04]  /*2f230*/  ISETP.GE.U32.AND P0, PT, R4, UR4, PT ;  /* 0x0000000404007c0c */ /* 0x004fc8000bf06070 */
[----:B---3--:R-:W-:-:S13]  /*2f240*/  ISETP.GE.U32.AND.EX P0, PT, R2, UR5, PT, P0 ;  /* 0x0000000502007c0c */ /* 0x008fda000bf06100 */
        /* <DEDUP_REMOVED lines=21> */
.L_x_1054:
[----:B------:R-:W-:Y:S01]  /*2f3a0*/  USHF.R.U64 UR4, UR14, UR19, UR15 ;  /* 0x000000130e047299 */ /* 0x000fe2000800120f */
[----:B------:R-:W-:Y:S01]  /*2f3b0*/  R2UR UR7, R2 ;  /* 0x00000000020772ca */ /* 0x000fe200000e0000 */
[----:B------:R-:W-:Y:S02]  /*2f3c0*/  USHF.R.U32.HI UR5, URZ, UR19, UR15 ;  /* 0x000000133f057299 */ /* 0x000fe4000801160f */
[----:B------:R-:W-:Y:S01]  /*2f3d0*/  UIADD3 UR13, UP0, URZ, -UR4, URZ ;  /* 0x800000043f0d7290 */ /* 0x000fe2000ff1e03f */
[----:B------:R-:W-:Y:S01]  /*2f3e0*/  ULDC.64 UR14, c[0x0][0x620] ;  /* 0x00018800000e7ab9 */ /* 0x000fe20000000a00 */
[----:B------:R-:W-:Y:S02]  /*2f3f0*/  UMOV UR6, UR20 ;  /* 0x0000001400067c82 */ /* 0x000fe40008000000 */
[----:B------:R-:W-:Y:S02]  /*2f400*/  UIADD3.X UR5, URZ, ~UR5, URZ, UP0, !UPT ;  /* 0x800000053f057290 */ /* 0x000fe400087fe43f */
[----:B------:R-:W-:-:S02]  /*2f410*/  UISETP.NE.AND UP1, UPT, UR46, URZ, UPT ;  /* 0x0000003f2e00728c */ /* 0x000fc4000bf25270 */
[----:B------:R-:W-:Y:S02]  /*2f420*/  UIMAD UR5, UR5, UR14, URZ ;  /* 0x0000000e050572a4 */ /* 0x000fe4000f8e023f */
[----:B------:R-:W-:Y:S02]  /*2f430*/  UIMAD.WIDE.U32 UR6, UR13, UR14, UR6 ;  /* 0x0000000e0d0672a5 */ /* 0x000fe4000f8e0006 */
[----:B------:R-:W-:Y:S01]  /*2f440*/  UIMAD UR5, UR13, UR15, UR5 ;  /* 0x0000000f0d0572a4 */ /* 0x000fe2000f8e0205 */
[----:B------:R-:W-:Y:S02]  /*2f450*/  ULDC UR14, c[0x0][0x608] ;  /* 0x00018200000e7ab9 */ /* 0x000fe40000000800 */
[----:B------:R-:W-:Y:S01]  /*2f460*/  ULDC UR13, c[0x0][0x618] ;  /* 0x00018600000d7ab9 */ /* 0x000fe20000000800 */
[----:B------:R-:W-:Y:S01]  /*2f470*/  UIADD3 UR5, UR7, UR5, URZ ;  /* 0x0000000507057290 */ /* 0x000fe2000fffe03f */
[----:B------:R-:W-:Y:S01]  /*2f480*/  ULDC UR22, c[0x0][0x658] ;  /* 0x0001960000167ab9 */ /* 0x000fe20000000800 */
[----:B------:R-:W-:-:S02]  /*2f490*/  @UP1 UIMAD UR8, UR11, UR12, UR10 ;  /* 0x0000000c0b0812a4 */ /* 0x000fc4000f8e020a */
[----:B------:R-:W-:Y:S02]  /*2f4a0*/  USHF.R.U64 UR17, UR6, UR13, UR5 ;  /* 0x0000000d06117299 */ /* 0x000fe40008001205 */
[----:B------:R-:W-:Y:S01]  /*2f4b0*/  USHF.R.U32.HI UR5, URZ, UR13, UR5 ;  /* 0x0000000d3f057299 */ /* 0x000fe20008011605 */
[----:B------:R-:W-:Y:S01]  /*2f4c0*/  ULDC.64 UR6, c[0x0][0x640] ;  /* 0x0001900000067ab9 */ /* 0x000fe20000000a00 */
[----:B------:R-:W-:Y:S01]  /*2f4d0*/  UMOV UR10, 0xffffffff ;  /* 0xffffffff000a7882 */ /* 0x000fe20000000000 */
[----:B------:R-:W-:Y:S01]  /*2f4e0*/  ISETP.NE.U32.AND P0, PT, RZ, UR6, PT ;  /* 0x00000006ff007c0c */ /* 0x000fe2000bf05070 */
[----:B------:R-:W-:Y:S02]  /*2f4f0*/  USHF.R.U64 UR18, UR17, UR14, UR5 ;  /* 0x0000000e11127299 */ /* 0x000fe40008001205 */
[----:B------:R-:W-:Y:S01]  /*2f500*/  USHF.R.U32.HI UR5, URZ, UR14, UR5 ;  /* 0x0000000e3f057299 */ /* 0x000fe20008011605 */
[----:B------:R-:W-:Y:S01]  /*2f510*/  ISETP.NE.AND.EX P0, PT, RZ, UR7, PT, P0 ;  /* 0x00000007ff007c0c */ /* 0x000fe2000bf05300 */
[----:B------:R-:W-:-:S02]  /*2f520*/  USHF.L.U32 UR11, UR10, UR22, URZ ;  /* 0x000000160a0b7299 */ /* 0x000fc4000800063f */
[----:B------:R-:W-:Y:S01]  /*2f530*/  USHF.R.U64 UR19, UR18, UR22, UR5 ;  /* 0x0000001612137299 */ /* 0x000fe20008001205 */
[----:B------:R-:W-:Y:S01]  /*2f540*/  ULDC UR20, c[0x0][0x600] ;  /* 0x0001800000147ab9 */ /* 0x000fe20000000800 */
[----:B------:R-:W-:Y:S02]  /*2f550*/  USHF.R.U32.HI UR10, URZ, UR22, UR5 ;  /* 0x000000163f0a7299 */ /* 0x000fe40008011605 */
[----:B------:R-:W-:Y:S02]  /*2f560*/  UIADD3 UR21, UR20, -0x1, URZ ;  /* 0xffffffff14157890 */ /* 0x000fe4000fffe03f */
[----:B------:R-:W-:Y:S01]  /*2f570*/  ULOP3.LUT UR26, URZ, UR11, URZ, 0x33, !UPT ;  /* 0x0000000b3f1a7292 */ /* 0x000fe2000f8e333f */
        /* <DEDUP_REMOVED lines=17> */
.L_x_1055:
[----:B------:R-:W-:Y:S01]  /*2f690*/  USHF.R.U64 UR6, UR5, UR23, UR10 ;  /* 0x0000001705067299 */ /* 0x000fe2000800120a */
[----:B------:R-:W-:Y:S01]  /*2f6a0*/  IMAD.MOV.U32 R0, RZ, RZ, 0x1 ;  /* 0x00000001ff007424 */ /* 0x000fe200078e00ff */
[----:B------:R-:W-:Y:S01]  /*2f6b0*/  USHF.L.U32 UR25, UR25, UR22, URZ ;  /* 0x0000001619197299 */ /* 0x000fe2000800063f */
[----:B------:R-:W-:Y:S01]  /*2f6c0*/  IMAD.U32 R11, RZ, RZ, UR4 ;  /* 0x00000004ff0b7e24 */ /* 0x000fe2000f8e00ff */
[----:B------:R-:W-:Y:S02]  /*2f6d0*/  ULOP3.LUT UR5, UR18, UR26, URZ, 0xc0, !UPT ;  /* 0x0000001a12057292 */ /* 0x000fe4000f8ec03f */
[----:B------:R-:W-:Y:S02]  /*2f6e0*/  UIADD3 UR7, -UR6, URZ, URZ ;  /* 0x0000003f06077290 */ /* 0x000fe4000fffe13f */
[----:B------:R-:W-:Y:S02]  /*2f6f0*/  UIMAD UR6, UR25, UR6, UR5 ;  /* 0x00000006190672a4 */ /* 0x000fe4000f8e0205 */
[----:B------:R-:W-:-:S02]  /*2f700*/  ULOP3.LUT UR17, UR17, UR21, URZ, 0xc0, !UPT ;  /* 0x0000001511117292 */ /* 0x000fc4000f8ec03f */
[----:B------:R-:W-:Y:S02]  /*2f710*/  UIMAD UR5, UR7, UR24, UR19 ;  /* 0x00000018070572a4 */ /* 0x000fe4000f8e0213 */
[----:B------:R-:W-:Y:S01]  /*2f720*/  UISETP.NE.AND UP0, UPT, UR46, URZ, UPT ;  /* 0x0000003f2e00728c */ /* 0x000fe2000bf05270 */
[----:B------:R-:W-:Y:S01]  /*2f730*/  ULDC UR7, c[0x0][0x610] ;  /* 0x0001840000077ab9 */ /* 0x000fe20000000800 */
[----:B------:R-:W-:Y:S02]  /*2f740*/  UIMAD UR5, UR5, UR20, UR17 ;  /* 0x00000014050572a4 */ /* 0x000fe4000f8e0211 */
[----:B------:R-:W-:-:S04]  /*2f750*/  UIMAD UR8, UR6, UR7, UR8 ;  /* 0x00000007060872a4 */ /* 0x000fc8000f8e0208 */
[----:B------:R-:W-:Y:S02]  /*2f760*/  USEL UR6, UR5, UR8, !UP0 ;  /* 0x0000000805067287 */ /* 0x000fe4000c000000 */
[----:B------:R-:W-:-:S04]  /*2f770*/  USEL UR8, UR8, UR5, !UP0 ;  /* 0x0000000508087287 */ /* 0x000fc8000c000000 */
[----:B------:R-:W-:Y:S02]  /*2f780*/  IMAD.U32 R3, RZ, RZ, UR6 ;  /* 0x00000006ff037e24 */ /* 0x000fe4000f8e00ff */
[----:B------:R-:W-:-:S07]  /*2f790*/  IMAD.U32 R5, RZ, RZ, UR8 ;  /* 0x00000008ff057e24 */ /* 0x000fce000f8e00ff */
.L_x_1053:
[----:B------:R-:W-:-:S08]  /*2f7a0*/  NOP ;  /* 0x0000000000007918 */ /* 0x000fd00000000000 */
[----:B0-----:R-:W0:-:S00]  /*2f7b0*/  USETMAXREG.DEALLOC.CTAPOOL 0x18 ;  /* 0x00000018000079c8 */ /* 0x001e0000080e0500 */
[----:B------:R-:W-:-:S13]  /*2f7c0*/  ISETP.NE.AND P0, PT, RZ, UR9, PT ;  /* 0x00000009ff007c0c */ /* 0x000fda000bf05270 */
[----:B------:R-:W-:Y:S05]  /*2f7d0*/  @P0 EXIT ;  /* 0x000000000000094d */ /* 0x000fea0003800000 */
[----:B0-----:R-:W-:Y:S01]  /*2f7e0*/  LOP3.LUT P0, RZ, R0, 0xff, RZ, 0xc0, !PT ;  /* 0x000000ff00ff7812 */ /* 0x001fe2000780c0ff */
[----:B------:R-:W-:Y:S01]  /*2f7f0*/  IMAD.MOV.U32 R6, RZ, RZ, RZ ;  /* 0x000000ffff067224 */ /* 0x000fe200078e00ff */
[----:B------:R-:W-:-:S11]  /*2f800*/  MOV R0, 0x1 ;  /* 0x0000000100007802 */ /* 0x000fd60000000f00 */
[----:B------:R-:W-:Y:S05]  /*2f810*/  @!P0 BRA `(.L_x_1056) ;  /* 0x0000000c00748947 */ /* 0x000fea0003800000 */
[----:B------:R-:W0:Y:S01]  /*2f820*/  LDC R0, c[0x0][0x28c] ;  /* 0x0000a300ff007b82 */ /* 0x000e220000000800 */
[----:B------:R-:W1:Y:S01]  /*2f830*/  S2R R9, SR_CgaCtaId ;  /* 0x0000000000097919 */ /* 0x000e620000008800 */
[----:B------:R-:W-:Y:S01]  /*2f840*/  ULDC UR5, c[0x0][0x658] ;  /* 0x0001960000057ab9 */ /* 0x000fe20000000800 */
[----:B------:R-:W-:Y:S01]  /*2f850*/  UMOV UR7, 0xffffffff ;  /* 0xffffffff00077882 */ /* 0x000fe20000000000 */
[----:B------:R-:W-:Y:S01]  /*2f860*/  ULDC UR6, c[0x0][0xc] ;  /* 0x0000030000067ab9 */ /* 0x000fe20000000800 */
[----:B------:R-:W-:Y:S01]  /*2f870*/  USHF.L.U32 UR9, UR7, UR5, URZ ;  /* 0x0000000507097299 */ /* 0x000fe2000800063f */
[----:B------:R-:W-:Y:S01]  /*2f880*/  BSSY B0, `(.L_x_1056) ;  /* 0x00000d6000007945 */ /* 0x000fe20003800000 */
[----:B------:R-:W-:Y:S01]  /*2f890*/  UMOV UR8, 0x1 ;  /* 0x0000000100087882 */ /* 0x000fe20000000000 */
[----:B------:R-:W-:Y:S01]  /*2f8a0*/  ULDC UR7, c[0x0][0x10] ;  /* 0x0000040000077ab9 */ /* 0x000fe20000000800 */
[----:B------:R-:W-:Y:S01]  /*2f8b0*/  USHF.L.U32 UR5, UR8, UR5, URZ ;  /* 0x0000000508057299 */ /* 0x000fe2000800063f */
[----:B------:R-:W-:Y:S01]  /*2f8c0*/  IMAD.MOV.U32 R8, RZ, RZ, 0x1 ;  /* 0x00000001ff087424 */ /* 0x000fe200078e00ff */
[----:B------:R-:W-:Y:S01]  /*2f8d0*/  UIMAD.WIDE.U32 UR6, UR6, UR7, URZ ;  /* 0x00000007060672a5 */ /* 0x000fe2000f8e003f */
[----:B------:R-:W-:Y:S01]  /*2f8e0*/  IMAD.MOV.U32 R6, RZ, RZ, RZ ;  /* 0x000000ffff067224 */ /* 0x000fe200078e00ff */
[----:B------:R-:W-:Y:S01]  /*2f8f0*/  ULDC UR8, c[0x0][0x14] ;  /* 0x0000050000087ab9 */ /* 0x000fe20000000800 */
[----:B------:R-:W-:Y:S01]  /*2f900*/  ULDC UR4, c[0x0][0x600] ;  /* 0x0001800000047ab9 */ /* 0x000fe20000000800 */
[----:B------:R-:W-:-:S02]  /*2f910*/  UIMAD.WIDE.U32 UR20, UR6, UR8, URZ ;  /* 0x00000008061472a5 */ /* 0x000fc4000f8e003f */
[----:B------:R-:W-:Y:S02]  /*2f920*/  UIMAD UR7, UR7, UR8, URZ ;  /* 0x00000008070772a4 */ /* 0x000fe4000f8e023f */
[----:B------:R-:W-:Y:S02]  /*2f930*/  ULOP3.LUT UR24, UR40, 0x2, URZ, 0xfc, !UPT ;  /* 0x0000000228187892 */ /* 0x000fe4000f8efc3f */
[----:B------:R-:W-:Y:S02]  /*2f940*/  UIADD3 UR4, UR4, -0x1, URZ ;  /* 0xffffffff04047890 */ /* 0x000fe4000fffe03f */
[----:B------:R-:W-:Y:S01]  /*2f950*/  ULOP3.LUT UR6, URZ, UR9, URZ, 0x33, !UPT ;  /* 0x000000093f067292 */ /* 0x000fe2000f8e333f */
[----:B0-----:R-:W-:Y:S01]  /*2f960*/  VIADD R0, R0, 0x1f ;  /* 0x0000001f00007836 */ /* 0x001fe20000000000 */
[----:B------:R-:W-:Y:S01]  /*2f970*/  UIADD3 UR7, UR21, UR7, URZ ;  /* 0x0000000715077290 */ /* 0x000fe2000fffe03f */
[----:B------:R-:W-:-:S03]  /*2f980*/  ULDC.64 UR22, c[0x0][0x198] ;  /* 0x0000660000167ab9 */ /* 0x000fc60000000a00 */
[----:B------:R-:W-:-:S04]  /*2f990*/  SHF.R.S32.HI R7, RZ, 0x1f, R0 ;  /* 0x0000001fff077819 */ /* 0x000fc80000011400 */
[----:B------:R-:W-:Y:S01]  /*2f9a0*/  LEA.HI R7, R7, R0, RZ, 0x5 ;  /* 0x0000000007077211 */ /* 0x000fe200078f28ff */
[C---:B-1----:R-:W-:Y:S01]  /*2f9b0*/  IMAD.SHL.U32 R16, R9.reuse, 0x80, RZ ;  /* 0x0000008009107824 */ /* 0x042fe200078e00ff */
[----:B------:R-:W-:Y:S01]  /*2f9c0*/  SHF.L.U32 R9, R9, 0xc, RZ ;  /* 0x0000000c09097819 */ /* 0x000fe200000006ff */
[----:B------:R-:W-:Y:S01]  /*2f9d0*/  IMAD.MOV.U32 R0, RZ, RZ, 0x1 ;  /* 0x00000001ff007424 */ /* 0x000fe200078e00ff */
[----:B------:R-:W-:Y:S02]  /*2f9e0*/  SHF.R.S32.HI R7, RZ, 0x5, R7 ;  /* 0x00000005ff077819 */ /* 0x000fe40000011407 */
[----:B------:R-:W-:Y:S02]  /*2f9f0*/  LOP3.LUT R16, R16, 0x80, RZ, 0xc0, !PT ;  /* 0x0000008010107812 */ /* 0x000fe400078ec0ff */
[----:B------:R-:W-:Y:S01]  /*2fa00*/  LOP3.LUT R9, R9, 0x1000, RZ, 0xc0, !PT ;  /* 0x0000100009097812 */ /* 0x000fe200078ec0ff */
[----:B------:R-:W-:-:S07]  /*2fa10*/  VIADD R17, R7, 0x1 ;  /* 0x0000000107117836 */ /* 0x000fce0000000000 */
.L_x_1067:
[----:B------:R-:W-:-:S03]  /*2fa20*/  UMOV UR8, 0xffffffff ;  /* 0xffffffff00087882 */ /* 0x000fc60000000000 */
[----:B------:R-:W-:Y:S05]  /*2fa30*/  BRA.DIV UR8, `(.L_x_1057) ;  /* 0x0000000e08dc7947 */ /* 0x000fea000b800000 */
[----:B------:R-:W-:-:S13]  /*2fa40*/  ELECT P6, URZ, PT ;  /* 0x00000000003f782f */ /* 0x000fda00038c0000 */
.L_x_1078:
[----:B------:R-:W0:Y:S01]  /*2fa50*/  LDC R2, c[0x0][0x28c] ;  /* 0x0000a300ff027b82 */ /* 0x000e220000000800 */
[----:B------:R-:W-:Y:S01]  /*2fa60*/  BSSY B1, `(.L_x_1058) ;  /* 0x000003a000017945 */ /* 0x000fe20003800000 */
[----:B0-----:R-:W-:-:S13]  /*2fa70*/  ISETP.LT.OR P6, PT, R2, 0x1, !P6 ;  /* 0x000000010200780c */ /* 0x001fda00077c1670 */
[----:B------:R-:W-:Y:S05]  /*2fa80*/  @P6 BRA `(.L_x_1059) ;  /* 0x0000000000dc6947 */ /* 0x000fea0003800000 */
[----:B------:R-:W-:Y:S01]  /*2fa90*/  IMAD R2, R3, 0x100, R16 ;  /* 0x0000010003027824 */ /* 0x000fe200078e0210 */
[----:B------:R-:W-:Y:S01]  /*2faa0*/  SHF.L.U32 R5, R5, 0x9, RZ ;  /* 0x0000000905057819 */ /* 0x000fe200000006ff */
[----:B------:R-:W-:Y:S02]  /*2fab0*/  IMAD.MOV.U32 R12, RZ, RZ, RZ ;  /* 0x000000ffff0c7224 */ /* 0x000fe400078e00ff */
[----:B------:R-:W-:Y:S02]  /*2fac0*/  IMAD.MOV.U32 R4, RZ, RZ, R17 ;  /* 0x000000ffff047224 */ /* 0x000fe400078e0011 */
[----:B------:R-:W-:Y:S02]  /*2fad0*/  IMAD.MOV.U32 R3, RZ, RZ, R0 ;  /* 0x000000ffff037224 */ /* 0x000fe400078e0000 */
[----:B------:R-:W-:-:S07]  /*2fae0*/  IMAD.MOV.U32 R13, RZ, RZ, R6 ;  /* 0x000000ffff0d7224 */ /* 0x000fce00078e0006 */
.L_x_1062:
[----:B------:R-:W0:Y:S01]  /*2faf0*/  S2R R15, SR_CgaCtaId ;  /* 0x00000000000f7919 */ /* 0x000e220000008800 */
[----:B------:R-:W-:Y:S02]  /*2fb00*/  MOV R10, 0x400 ;  /* 0x00000400000a7802 */ /* 0x000fe40000000f00 */
[----:B------:R-:W-:Y:S02]  /*2fb10*/  SHF.L.U32 R14, R3, 0x1f, RZ ;  /* 0x0000001f030e7819 */ /* 0x000fe400000006ff */
[----:B0-----:R-:W-:-:S04]  /*2fb20*/  LEA R10, R15, R10, 0x18 ;  /* 0x0000000a0f0a7211 */ /* 0x001fc800078ec0ff */
[----:B------:R-:W-:-:S04]  /*2fb30*/  LEA R15, R13, R10, 0x3 ;  /* 0x0000000a0d0f7211 */ /* 0x000fc800078e18ff */
[----:B------:R-:W0:Y:S02]  /*2fb40*/  SYNCS.PHASECHK.TRANS64.TRYWAIT P0, [R15+URZ+0x20], R14 ;  /* 0x0000200e0f0075a7 */ /* 0x000e24000800017f */
[----:B0-----:R-:W-:Y:S05]  /*2fb50*/  @!P0 BRA `(.L_x_1060) ;  /* 0x0000000c00b48947 */ /* 0x001fea0003800000 */
.L_x_1079:
[----:B------:R-:W1:Y:S01]  /*2fb60*/  S2R R18, SR_TID.X ;  /* 0x0000000000127919 */ /* 0x000e620000002100 */
[----:B------:R-:W-:-:S04]  /*2fb70*/  UPRMT UR8, UR24, 0x9910, URZ ;  /* 0x0000991018087896 */ /* 0x000fc8000800003f */
[----:B------:R-:W-:Y:S01]  /*2fb80*/  UISETP.NE.AND UP0, UPT, UR8, 0x2, UPT ;  /* 0x000000020800788c */ /* 0x000fe2000bf05270 */
[----:B-1----:R-:W-:-:S13]  /*2fb90*/  LOP3.LUT P0, RZ, R18, 0x7f, RZ, 0xc0, !PT ;  /* 0x0000007f12ff7812 */ /* 0x002fda000780c0ff */
[----:B0-----:R-:W0:Y:S02]  /*2fba0*/  @!P0 LDC R14, c[0x0][0x500] ;  /* 0x00014000ff0e8b82 */ /* 0x001e240000000800 */
[----:B0-----:R0:W-:Y:S01]  /*2fbb0*/  @!P0 SYNCS.ARRIVE.TRANS64 RZ, [R15+URZ], R14 ;  /* 0x0000000e0fff89a7 */ /* 0x0011e2000800003f */
[----:B------:R-:W-:-:S13]  /*2fbc0*/  PLOP3.LUT P0, PT, PT, PT, UP0, 0x80, 0x0 ;  /* 0x000000000000781c */ /* 0x000fda0003f0f008 */
[----:B0-----:R-:W-:Y:S05]  /*2fbd0*/  @P0 BRA `(.L_x_1061) ;  /* 0x0000000000040947 */ /* 0x001fea0003800000 */
[----:B------:R-:W-:Y:S01]  /*2fbe0*/  BPT.TRAP 0x1 ;  /* 0x000000040000795c */ /* 0x000fe20000300000 */
.L_x_1061:
[----:B------:R-:W-:Y:S01]  /*2fbf0*/  R2UR UR9, R15 ;  /* 0x000000000f0972ca */ /* 0x000fe200000e0000 */
[----:B------:R-:W-:Y:S01]  /*2fc00*/  IMAD R15, R13, 0x2000, R9 ;  /* 0x000020000d0f7824 */ /* 0x000fe200078e0209 */
[----:B------:R-:W-:Y:S01]  /*2fc10*/  R2UR UR18, R5 ;  /* 0x00000000051272ca */ /* 0x000fe200000e0000 */
[--C-:B------:R-:W-:Y:S01]  /*2fc20*/  IMAD R14, R13, 0x8000, R10.reuse ;  /* 0x000080000d0e7824 */ /* 0x100fe200078e020a */
[----:B------:R-:W-:Y:S01]  /*2fc30*/  UIADD3 UR14, UP0, UR22, 0xf0, URZ ;  /* 0x000000f0160e7890 */ /* 0x000fe2000ff1e03f */
[----:B------:R-:W-:Y:S01]  /*2fc40*/  IMAD R15, R15, 0x2, R10 ;  /* 0x000000020f0f7824 */ /* 0x000fe200078e020a */
[----:B------:R-:W-:Y:S01]  /*2fc50*/  R2UR UR10, R12 ;  /* 0x000000000c0a72ca */ /* 0x000fe200000e0000 */
[----:B------:R-:W-:Y:S01]  /*2fc60*/  UIADD3 UR26, UP1, UR22, 0x1f0, URZ ;  /* 0x000001f0161a7890 */ /* 0x000fe2000ff3e03f */
[----:B------:R-:W-:Y:S01]  /*2fc70*/  R2UR UR8, R14 ;  /* 0x000000000e0872ca */ /* 0x000fe200000e0000 */
[----:B------:R-:W-:Y:S01]  /*2fc80*/  UIADD3.X UR15, URZ, UR23, URZ, UP0, !UPT ;  /* 0x000000173f0f7290 */ /* 0x000fe200087fe43f */
[----:B------:R-:W-:Y:S01]  /*2fc90*/  R2UR UR11, R15 ;  /* 0x000000000f0b72ca */ /* 0x000fe200000e0000 */
[----:B------:R-:W-:Y:S01]  /*2fca0*/  VIADD R13, R13, 0x1 ;  /* 0x000000010d0d7836 */ /* 0x000fe20000000000 */
[----:B------:R-:W-:Y:S01]  /*2fcb0*/  R2UR UR12, R11 ;  /* 0x000000000b0c72ca */ /* 0x000fe200000e0000 */
[----:B------:R-:W-:Y:S01]  /*2fcc0*/  UIADD3.X UR27, URZ, UR23, URZ, UP1, !UPT ;  /* 0x000000173f1b7290 */ /* 0x000fe20008ffe43f */
[----:B------:R-:W-:Y:S01]  /*2fcd0*/  IADD3 R4, R4, -0x1, RZ ;  /* 0xffffffff04047810 */ /* 0x000fe20007ffe0ff */
[----:B------:R-:W-:Y:S01]  /*2fce0*/  UMOV UR16, 0x0 ;  /* 0x0000000000107882 */ /* 0x000fe20000000000 */
[----:B------:R-:W-:Y:S01]  /*2fcf0*/  R2UR UR19, R2 ;  /* 0x00000000021372ca */ /* 0x000fe200000e0000 */
[----:B------:R-:W-:Y:S01]  /*2fd00*/  UMOV UR17, 0x10000000 ;  /* 0x1000000000117882 */ /* 0x000fe20000000000 */
[----:B------:R-:W-:Y:S01]  /*2fd10*/  ISETP.GT.AND P1, PT, R4, 0x1, PT ;  /* 0x000000010400780c */ /* 0x000fe20003f24270 */
[----:B------:R-:W-:Y:S01]  /*2fd20*/  UMOV UR25, 0x30000 ;  /* 0x0003000000197882 */ /* 0x000fe20000000000 */
[----:B------:R-:W-:Y:S01]  /*2fd30*/  ISETP.NE.AND P0, PT, R13, 0x4, PT ;  /* 0x000000040d00780c */ /* 0x000fe20003f05270 */
[----:B------:R-:W-:Y:S01]  /*2fd40*/  UIADD3 UR8, UR8, 0x100, URZ ;  /* 0x0000010008087890 */ /* 0x000fe2000fffe03f */
[----:B------:R-:W-:Y:S01]  /*2fd50*/  VIADD R12, R12, 0x20 ;  /* 0x000000200c0c7836 */ /* 0x000fe20000000000 */
[----:B------:R-:W-:Y:S01]  /*2fd60*/  UIADD3 UR13, UR11, 0x20100, URZ ;  /* 0x000201000b0d7890 */ /* 0x000fe2000fffe03f */
[----:B------:R-:W-:-:S02]  /*2fd70*/  SEL R10, RZ, 0x1, P0 ;  /* 0x00000001ff0a7807 */ /* 0x000fc40000000000 */
[----:B------:R-:W-:Y:S01]  /*2fd80*/  UMOV UR11, UR18 ;  /* 0x00000012000b7c82 */ /* 0x000fe20008000000 */
[----:B------:R-:W-:Y:S02]  /*2fd90*/  SEL R13, R13, RZ, P0 ;  /* 0x000000ff0d0d7207 */ /* 0x000fe40000000000 */
[----:B------:R-:W-:Y:S01]  /*2fda0*/  LOP3.LUT R3, R3, R10, RZ, 0x3c, !PT ;  /* 0x0000000a03037212 */ /* 0x000fe200078e3cff */
[----:B------:R0:W-:Y:S02]  /*2fdb0*/  UTMALDG.3D [UR8], [UR14], desc[UR16] ;  /* 0x000010080e0075b4 */ /* 0x0001e40008011000 */
[----:B0-----:R-:W-:Y:S01]  /*2fdc0*/  UMOV UR8, UR13 ;  /* 0x0000000d00087c82 */ /* 0x001fe20008000000 */
[----:B------:R-:W-:Y:S02]  /*2fdd0*/  UMOV UR11, UR19 ;  /* 0x00000013000b7c82 */ /* 0x000fe40008000000 */
[----:B------:R0:W-:Y:S02]  /*2fde0*/  UTMALDG.3D.MULTICAST [UR8], [UR26], UR25, desc[UR16] ;  /* 0x000010081a0073b4 */ /* 0x0001e40008011819 */
[----:B0-----:R-:W-:Y:S05]  /*2fdf0*/  @P1 BRA `(.L_x_1062) ;  /* 0xfffffffc003c1947 */ /* 0x001fea000383ffff */
.L_x_1059:
[----:B------:R-:W-:Y:S05]  /*2fe00*/  BSYNC B1 ;  /* 0x0000000000017941 */ /* 0x000fea0003800000 */
.L_x_1058:
[----:B------:R-:W2:Y:S01]  /*2fe10*/  LDL.LU R15, [R1+0x600] ;  /* 0x00060000010f7983 */ /* 0x000ea20000300800 */
[----:B------:R-:W-:Y:S01]  /*2fe20*/  LOP3.LUT P2, RZ, R8, 0xff, RZ, 0xc0, !PT ;  /* 0x000000ff08ff7812 */ /* 0x000fe2000784c0ff */
[----:B------:R-:W-:Y:S01]  /*2fe30*/  IMAD.IADD R6, R7, 0x1, R6 ;  /* 0x0000000107067824 */ /* 0x000fe200078e0206 */
[----:B------:R-:W-:Y:S01]  /*2fe40*/  ULDC.64 UR8, c[0x0][0x650] ;  /* 0x0001940000087ab9 */ /* 0x000fe20000000a00 */
[----:B------:R-:W3:Y:S01]  /*2fe50*/  LDL.LU R14, [R1+0x604] ;  /* 0x00060400010e7983 */ /* 0x000ee20000300800 */
[----:B------:R-:W-:Y:S01]  /*2fe60*/  BSSY B1, `(.L_x_1063) ;  /* 0x0000075000017945 */ /* 0x000fe20003800000 */
[----:B------:R-:W-:Y:S01]  /*2fe70*/  IMAD.MOV.U32 R5, RZ, RZ, -0x1 ;  /* 0xffffffffff057424 */ /* 0x000fe200078e00ff */
[----:B------:R-:W-:Y:S02]  /*2fe80*/  SHF.R.U32.HI R2, RZ, 0x2, R6 ;  /* 0x00000002ff027819 */ /* 0x000fe40000011606 */
[----:B------:R-:W-:Y:S02]  /*2fe90*/  ISETP.GT.U32.AND P0, PT, R6, 0x3, PT ;  /* 0x000000030600780c */ /* 0x000fe40003f04070 */
[----:B------:R-:W-:-:S02]  /*2fea0*/  LOP3.LUT R2, R2, 0x1, RZ, 0xc0, !PT ;  /* 0x0000000102027812 */ /* 0x000fc400078ec0ff */
[C---:B------:R-:W-:Y:S01]  /*2feb0*/  ISETP.LT.U32.AND P0, PT, R7.reuse, 0x4, P0 ;  /* 0x000000040700780c */ /* 0x040fe20000701070 */
[----:B------:R-:W0:Y:S01]  /*2fec0*/  @P2 S2R R3, SR_CgaCtaId ;  /* 0x0000000000032919 */ /* 0x000e220000008800 */
[----:B------:R-:W-:Y:S02]  /*2fed0*/  ISETP.NE.U32.AND P1, PT, R2, 0x1, PT ;  /* 0x000000010200780c */ /* 0x000fe40003f25070 */
[----:B------:R-:W-:Y:S02]  /*2fee0*/  @P2 MOV R2, 0x400 ;  /* 0x0000040000022802 */ /* 0x000fe40000000f00 */
[----:B------:R-:W-:Y:S02]  /*2fef0*/  ISETP.GT.U32.AND P1, PT, R7, 0x3, !P1 ;  /* 0x000000030700780c */ /* 0x000fe40004f24070 */
[----:B------:R-:W-:Y:S02]  /*2ff00*/  LOP3.LUT R6, R6, 0x3, RZ, 0xc0, !PT ;  /* 0x0000000306067812 */ /* 0x000fe400078ec0ff */
[----:B------:R-:W-:-:S02]  /*2ff10*/  MOV R11, 0xffffffff ;  /* 0xffffffff000b7802 */ /* 0x000fc40000000f00 */
[----:B------:R-:W-:Y:S02]  /*2ff20*/  PRMT R8, RZ, 0x7610, R8 ;  /* 0x00007610ff087816 */ /* 0x000fe40000000008 */
[----:B0-----:R-:W-:Y:S02]  /*2ff30*/  @P2 LEA R2, R3, R2, 0x18 ;  /* 0x0000000203022211 */ /* 0x001fe400078ec0ff */
[----:B------:R-:W-:Y:S02]  /*2ff40*/  SEL R3, RZ, 0x1, !P0 ;  /* 0x00000001ff037807 */ /* 0x000fe40004000000 */
[----:B------:R0:W-:Y:S02]  /*2ff50*/  @P2 SYNCS.ARRIVE.TRANS64.A1T0 RZ, [R2+URZ+0x58], RZ ;  /* 0x000058ff02ff29a7 */ /* 0x0001e4000810003f */
[----:B0-----:R-:W-:-:S04]  /*2ff60*/  SEL R2, RZ, 0x1, !P1 ;  /* 0x00000001ff027807 */ /* 0x001fc80004800000 */
[----:B------:R-:W-:Y:S01]  /*2ff70*/  LOP3.LUT R0, R2, R0, R3, 0x96, !PT ;  /* 0x0000000002007212 */ /* 0x000fe200078e9603 */
[----:B------:R-:W-:Y:S01]  /*2ff80*/  IMAD.MOV.U32 R3, RZ, RZ, -0x1 ;  /* 0xffffffffff037424 */ /* 0x000fe200078e00ff */
[----:B------:R-:W-:Y:S02]  /*2ff90*/  PRMT R2, RZ, 0x7610, R2 ;  /* 0x00007610ff027816 */ /* 0x000fe40000000002 */
[----:B---3--:R-:W-:-:S04]  /*2ffa0*/  IADD3 R14, P0, R14, UR20, RZ ;  /* 0x000000140e0e7c10 */ /* 0x008fc8000ff1e0ff */
[----:B--2---:R-:W-:Y:S01]  /*2ffb0*/  IADD3.X R15, R15, UR7, RZ, P0, !PT ;  /* 0x000000070f0f7c10 */ /* 0x004fe200087fe4ff */
[----:B------:R0:W-:Y:S01]  /*2ffc0*/  STL [R1+0x604], R14 ;  /* 0x0006040e01007387 */ /* 0x0001e20000100800 */
[----:B------:R-:W-:-:S03]  /*2ffd0*/  ISETP.GE.U32.AND P0, PT, R14, UR8, PT ;  /* 0x000000080e007c0c */ /* 0x000fc6000bf06070 */
[----:B------:R0:W-:Y:S01]  /*2ffe0*/  STL [R1+0x600], R15 ;  /* 0x0006000f01007387 */ /* 0x0001e20000100800 */
[----:B------:R-:W-:-:S13]  /*2fff0*/  ISETP.GE.U32.AND.EX P0, PT, R15, UR9, PT, P0 ;  /* 0x000000090f007c0c */ /* 0x000fda000bf06100 */
[----:B0-----:R-:W-:Y:S05]  /*30000*/  @P0 BRA `(.L_x_1064) ;  /* 0x0000000400680947 */ /* 0x001fea0003800000 */
[----:B------:R-:W0:Y:S01]  /*30010*/  S2UR UR8, SR_CTAID.X ;  /* 0x00000000000879c3 */ /* 0x000e220000002500 */
[----:B------:R-:W-:Y:S01]  /*30020*/  ULDC.64 UR10, c[0x0][0x628] ;  /* 0x00018a00000a7ab9 */ /* 0x000fe20000000a00 */
[----:B------:R-:W-:Y:S01]  /*30030*/  ULDC UR9, c[0x0][0x150] ;  /* 0x0000540000097ab9 */ /* 0x000fe20000000800 */
[----:B------:R-:W-:Y:S01]  /*30040*/  ISETP.NE.U32.AND P0, PT, RZ, UR10, PT ;  /* 0x0000000aff007c0c */ /* 0x000fe2000bf05070 */
[----:B------:R-:W-:Y:S01]  /*30050*/  ULDC UR12, c[0x0][0x630] ;  /* 0x00018c00000c7ab9 */ /* 0x000fe20000000800 */
[----:B------:R-:W-:Y:S01]  /*30060*/  ULDC UR14, c[0x0][0x154] ;  /* 0x00005500000e7ab9 */ /* 0x000fe20000000800 */
[----:B------:R-:W-:Y:S01]  /*30070*/  IMAD.MOV.U32 R3, RZ, RZ, R15 ;  /* 0x000000ffff037224 */ /* 0x000fe200078e000f */
[----:B------:R-:W-:Y:S01]  /*30080*/  ISETP.NE.AND.EX P0, PT, RZ, UR11, PT, P0 ;  /* 0x0000000bff007c0c */ /* 0x000fe2000bf05300 */
[----:B------:R-:W1:Y:S01]  /*30090*/  S2UR UR13, SR_CTAID.Y ;  /* 0x00000000000d79c3 */ /* 0x000e620000002600 */
[----:B0-----:R-:W-:-:S05]  /*300a0*/  I2FP.F32.U32 R2, UR8 ;  /* 0x0000000800027c45 */ /* 0x001fca0008201000 */
[----:B------:R-:W-:Y:S01]  /*300b0*/  FMUL R10, R2, UR9 ;  /* 0x00000009020a7c20 */ /* 0x000fe20008400000 */
[----:B------:R-:W-:Y:S01]  /*300c0*/  IMAD.MOV.U32 R2, RZ, RZ, R14 ;  /* 0x000000ffff027224 */ /* 0x000fe200078e000e */
[----:B-1----:R-:W-:-:S04]  /*300d0*/  I2FP.F32.U32 R12, UR13 ;  /* 0x0000000d000c7c45 */ /* 0x002fc80008201000 */
[----:B------:R-:W0:Y:S01]  /*300e0*/  F2I.U32.TRUNC.NTZ R10, R10 ;  /* 0x0000000a000a7305 */ /* 0x000e22000020f000 */
[----:B------:R-:W-:Y:S05]  /*300f0*/  @!P0 BRA `(.L_x_1065) ;  /* 0x0000000000288947 */ /* 0x000fea0003800000 */
[----:B------:R-:W-:Y:S02]  /*30100*/  ULDC UR9, c[0x0][0x634] ;  /* 0x00018d0000097ab9 */ /* 0x000fe40000000800 */
[----:B------:R-:W-:-:S05]  /*30110*/  IADD3 R3, P0, R14, UR9, RZ ;  /* 0x000000090e037c10 */ /* 0x000fca000ff1e0ff */
[----:B------:R-:W-:-:S04]  /*30120*/  IMAD.X R11, RZ, RZ, R15, P0 ;  /* 0x000000ffff0b7224 */ /* 0x000fc800000e060f */
[----:B------:R-:W-:-:S04]  /*30130*/  IMAD.WIDE.U32 R4, R11, UR10, RZ ;  /* 0x0000000a0b047c25 */ /* 0x000fc8000f8e00ff */
[----:B------:R-:W-:-:S04]  /*30140*/  IMAD.WIDE.U32 R4, P0, R3, UR11, R4 ;  /* 0x0000000b03047c25 */ /* 0x000fc8000f800004 */
[----:B------:R-:W-:Y:S01]  /*30150*/  IMAD.WIDE.U32 R2, R3, UR10, RZ ;  /* 0x0000000a03027c25 */ /* 0x000fe2000f8e00ff */
[----:B------:R-:W-:-:S04]  /*30160*/  MOV R2, R5 ;  /* 0x0000000500027202 */ /* 0x000fc80000000f00 */
[----:B------:R-:W-:Y:S01]  /*30170*/  IADD3 RZ, P1, R3, R4, RZ ;  /* 0x0000000403ff7210 */ /* 0x000fe20007f3e0ff */
[----:B------:R-:W-:-:S04]  /*30180*/  IMAD.X R3, RZ, RZ, RZ, P0 ;  /* 0x000000ffff037224 */ /* 0x000fc800000e06ff */
[----:B------:R-:W-:-:S08]  /*30190*/  IMAD.WIDE.U32.X R2, R11, UR11, R2, P1 ;  /* 0x0000000b0b027c25 */ /* 0x000fd000088e0402 */
.L_x_1065:
[--C-:B------:R-:W-:Y:S01]  /*301a0*/  SHF.R.U64 R11, R2, UR12, R3.reuse ;  /* 0x0000000c020b7c19 */ /* 0x100fe20008001203 */
[----:B------:R-:W-:Y:S01]  /*301b0*/  ULDC.64 UR10, c[0x0][0x620] ;  /* 0x00018800000a7ab9 */ /* 0x000fe20000000a00 */
[----:B------:R-:W-:Y:S01]  /*301c0*/  SHF.R.U32.HI R2, RZ, UR12, R3 ;  /* 0x0000000cff027c19 */ /* 0x000fe20008011603 */
[----:B------:R-:W-:Y:S01]  /*301d0*/  IMAD.MOV.U32 R3, RZ, RZ, R15 ;  /* 0x000000ffff037224 */ /* 0x000fe200078e000f */
[----:B------:R-:W-:Y:S01]  /*301e0*/  IADD3 R13, P0, RZ, -R11, RZ ;  /* 0x8000000bff0d7210 */ /* 0x000fe20007f1e0ff */
[----:B------:R-:W-:Y:S01]  /*301f0*/  FMUL R4, R12, UR14 ;  /* 0x0000000e0c047c20 */ /* 0x000fe20008400000 */
[----:B------:R-:W-:Y:S01]  /*30200*/  ULDC.64 UR14, c[0x0][0x640] ;  /* 0x00019000000e7ab9 */ /* 0x000fe20000000a00 */
[----:B0-----:R-:W-:Y:S02]  /*30210*/  R2UR UR9, R10 ;  /* 0x000000000a0972ca */ /* 0x001fe400000e0000 */
[----:B------:R-:W-:Y:S01]  /*30220*/  IMAD.X R2, RZ, RZ, ~R2, P0 ;  /* 0x000000ffff027224 */ /* 0x000fe200000e0e02 */
[----:B------:R-:W-:Y:S01]  /*30230*/  ISETP.NE.U32.AND P0, PT, RZ, UR14, PT ;  /* 0x0000000eff007c0c */ /* 0x000fe2000bf05070 */
[----:B------:R-:W0:Y:S02]  /*30240*/  F2I.U32.TRUNC.NTZ R4, R4 ;  /* 0x0000000400047305 */ /* 0x000e24000020f000 */
[----:B------:R-:W-:Y:S01]  /*30250*/  IMAD R2, R2, UR10, RZ ;  /* 0x0000000a02027c24 */ /* 0x000fe2000f8e02ff */
[----:B------:R-:W-:-:S03]  /*30260*/  ISETP.NE.AND.EX P0, PT, RZ, UR15, PT, P0 ;  /* 0x0000000fff007c0c */ /* 0x000fc6000bf05300 */
[----:B------:R-:W-:Y:S02]  /*30270*/  IMAD R5, R13, UR11, R2 ;  /* 0x0000000b0d057c24 */ /* 0x000fe4000f8e0202 */
[----:B------:R-:W-:-:S04]  /*30280*/  IMAD.MOV.U32 R2, RZ, RZ, R14 ;  /* 0x000000ffff027224 */ /* 0x000fc800078e000e */
[----:B------:R-:W-:Y:S01]  /*30290*/  IMAD.WIDE.U32 R2, R13, UR10, R2 ;  /* 0x0000000a0d027c25 */ /* 0x000fe2000f8e0002 */
[----:B------:R-:W-:Y:S01]  /*302a0*/  ULDC UR10, c[0x0][0x618] ;  /* 0x00018600000a7ab9 */ /* 0x000fe20000000800 */
[----:B0-----:R-:W-:Y:S02]  /*302b0*/  R2UR UR11, R4 ;  /* 0x00000000040b72ca */ /* 0x001fe400000e0000 */
[----:B------:R-:W-:-:S05]  /*302c0*/  IMAD.IADD R3, R3, 0x1, R5 ;  /* 0x0000000103037824 */ /* 0x000fca00078e0205 */
[--C-:B------:R-:W-:Y:S02]  /*302d0*/  SHF.R.U64 R10, R2, UR10, R3.reuse ;  /* 0x0000000a020a7c19 */ /* 0x100fe40008001203 */
[----:B------:R-:W-:Y:S01]  /*302e0*/  SHF.R.U32.HI R3, RZ, UR10, R3 ;  /* 0x0000000aff037c19 */ /* 0x000fe20008011603 */
[----:B------:R-:W-:-:S03]  /*302f0*/  ULDC UR10, c[0x0][0x608] ;  /* 0x00018200000a7ab9 */ /* 0x000fc60000000800 */
[--C-:B------:R-:W-:Y:S02]  /*30300*/  SHF.R.U64 R12, R10, UR10, R3.reuse ;  /* 0x0000000a0a0c7c19 */ /* 0x100fe40008001203 */
[----:B------:R-:W-:Y:S01]  /*30310*/  SHF.R.U32.HI R3, RZ, UR10, R3 ;  /* 0x0000000aff037c19 */ /* 0x000fe20008011603 */
[----:B------:R-:W-:-:S03]  /*30320*/  ULDC UR10, c[0x0][0x658] ;  /* 0x00019600000a7ab9 */ /* 0x000fc60000000800 */
[--C-:B------:R-:W-:Y:S02]  /*30330*/  SHF.R.U32.HI R14, RZ, UR10, R3.reuse ;  /* 0x0000000aff0e7c19 */ /* 0x100fe40008011603 */
[----:B------:R-:W-:-:S03]  /*30340*/  SHF.R.U64 R13, R12, UR10, R3 ;  /* 0x0000000a0c0d7c19 */ /* 0x000fc60008001203 */
[----:B------:R-:W-:Y:S01]  /*30350*/  IMAD.MOV.U32 R3, RZ, RZ, R14 ;  /* 0x000000ffff037224 */ /* 0x000fe200078e000e */
[----:B------:R-:W-:Y:S01]  /*30360*/  MOV R2, R13 ;  /* 0x0000000d00027202 */ /* 0x000fe20000000f00 */
[----:B------:R-:W-:Y:S06]  /*30370*/  @!P0 BRA `(.L_x_1066) ;  /* 0x0000000000288947 */ /* 0x000fec0003800000 */
[----:B------:R-:W-:Y:S02]  /*30380*/  ULDC UR10, c[0x0][0x64c] ;  /* 0x00019300000a7ab9 */ /* 0x000fe40000000800 */
[----:B------:R-:W-:-:S05]  /*30390*/  IADD3 R3, P0, R13, UR10, RZ ;  /* 0x0000000a0d037c10 */ /* 0x000fca000ff1e0ff */
[----:B------:R-:W-:-:S04]  /*303a0*/  IMAD.X R14, RZ, RZ, R14, P0 ;  /* 0x000000ffff0e7224 */ /* 0x000fc800000e060e */
[----:B------:R-:W-:-:S04]  /*303b0*/  IMAD.WIDE.U32 R4, R14, UR14, RZ ;  /* 0x0000000e0e047c25 */ /* 0x000fc8000f8e00ff */
[----:B------:R-:W-:-:S04]  /*303c0*/  IMAD.WIDE.U32 R4, P0, R3, UR15, R4 ;  /* 0x0000000f03047c25 */ /* 0x000fc8000f800004 */
[----:B------:R-:W-:-:S04]  /*303d0*/  IMAD.WIDE.U32 R2, R3, UR14, RZ ;  /* 0x0000000e03027c25 */ /* 0x000fc8000f8e00ff */
[----:B------:R-:W-:Y:S01]  /*303e0*/  IMAD.MOV.U32 R2, RZ, RZ, R5 ;  /* 0x000000ffff027224 */ /* 0x000fe200078e0005 */
[----:B------:R-:W-:Y:S01]  /*303f0*/  IADD3 RZ, P1, R3, R4, RZ ;  /* 0x0000000403ff7210 */ /* 0x000fe20007f3e0ff */
[----:B------:R-:W-:-:S04]  /*30400*/  IMAD.X R3, RZ, RZ, RZ, P0 ;  /* 0x000000ffff037224 */ /* 0x000fc800000e06ff */
[----:B------:R-:W-:-:S08]  /*30410*/  IMAD.WIDE.U32.X R2, R14, UR15, R2, P1 ;  /* 0x0000000f0e027c25 */ /* 0x000fd000088e0402 */
.L_x_1066:
[----:B------:R-:W-:Y:S01]  /*30420*/  ULDC UR10, c[0x0][0x648] ;  /* 0x00019200000a7ab9 */ /* 0x000fe20000000800 */
[----:B------:R-:W-:Y:S01]  /*30430*/  UISETP.NE.AND UP0, UPT, UR46, URZ, UPT ;  /* 0x0000003f2e00728c */ /* 0x000fe2000bf05270 */
[----:B------:R-:W-:Y:S01]  /*30440*/  SHF.R.U64 R3, R2, UR10, R3 ;  /* 0x0000000a02037c19 */ /* 0x000fe20008001203 */
[----:B------:R-:W-:Y:S01]  /*30450*/  ULDC UR10, c[0x0][0x638] ;  /* 0x00018e00000a7ab9 */ /* 0x000fe20000000800 */
[----:B------:R-:W-:Y:S01]  /*30460*/  UIADD3 UR11, -UR11, URZ, URZ ;  /* 0x0000003f0b0b7290 */ /* 0x000fe2000fffe13f */
[----:B------:R-:W-:Y:S02]  /*30470*/  LOP3.LUT R12, R12, UR6, RZ, 0xc0, !PT ;  /* 0x000000060c0c7c12 */ /* 0x000fe4000f8ec0ff */
[C---:B------:R-:W-:Y:S02]  /*30480*/  IADD3 R2, -R3.reuse, RZ, RZ ;  /* 0x000000ff03027210 */ /* 0x040fe40007ffe1ff */
[----:B------:R-:W-:Y:S01]  /*30490*/  PLOP3.LUT P0, PT, PT, PT, UP0, 0x40, 0x0 ;  /* 0x000000000000781c */ /* 0x000fe20003f0e808 */
[----:B------:R-:W-:Y:S01]  /*304a0*/  IMAD R5, R3, UR5, R12 ;  /* 0x0000000503057c24 */ /* 0x000fe2000f8e020c */
[----:B------:R-:W-:Y:S01]  /*304b0*/  PLOP3.LUT P1, PT, PT, PT, UP0, 0x40, 0x0 ;  /* 0x000000000000781c */ /* 0x000fe20003f2e808 */
[----:B------:R-:W-:Y:S01]  /*304c0*/  IMAD R13, R2, UR10, R13 ;  /* 0x0000000a020d7c24 */ /* 0x000fe2000f8e020d */
[----:B------:R-:W-:Y:S01]  /*304d0*/  UIADD3 UR10, -UR9, URZ, URZ ;  /* 0x0000003f090a7290 */ /* 0x000fe2000fffe13f */
[----:B------:R-:W-:-:S02]  /*304e0*/  LOP3.LUT R2, R10, UR4, RZ, 0xc0, !PT ;  /* 0x000000040a027c12 */ /* 0x000fc4000f8ec0ff */
[----:B------:R-:W-:Y:S02]  /*304f0*/  ULDC UR9, c[0x0][0x144] ;  /* 0x0000510000097ab9 */ /* 0x000fe40000000800 */
[----:B------:R-:W-:-:S03]  /*30500*/  UIMAD UR8, UR9, UR10, UR8 ;  /* 0x0000000a090872a4 */ /* 0x000fc6000f8e0208 */
[----:B------:R-:W-:Y:S02]  /*30510*/  ULDC UR9, c[0x0][0x148] ;  /* 0x0000520000097ab9 */ /* 0x000fe40000000800 */
[----:B------:R-:W-:-:S03]  /*30520*/  @UP0 UIMAD UR8, UR9, UR11, UR13 ;  /* 0x0000000b090802a4 */ /* 0x000fc6000f8e020d */
[----:B------:R-:W-:Y:S02]  /*30530*/  ULDC UR9, c[0x0][0x600] ;  /* 0x0001800000097ab9 */ /* 0x000fe40000000800 */
[----:B------:R-:W-:Y:S02]  /*30540*/  IMAD R2, R13, UR9, R2 ;  /* 0x000000090d027c24 */ /* 0x000fe4000f8e0202 */
[----:B------:R-:W-:Y:S01]  /*30550*/  IMAD.U32 R4, RZ, RZ, UR8 ;  /* 0x00000008ff047e24 */ /* 0x000fe2000f8e00ff */
[----:B------:R-:W-:-:S03]  /*30560*/  ULDC UR8, c[0x0][0x610] ;  /* 0x0001840000087ab9 */ /* 0x000fc60000000800 */
[----:B------:R-:W-:-:S05]  /*30570*/  IMAD R5, R5, UR8, R4 ;  /* 0x0000000805057c24 */ /* 0x000fca000f8e0204 */
[----:B------:R-:W-:Y:S02]  /*30580*/  SEL R3, R2, R5, P0 ;  /* 0x0000000502037207 */ /* 0x000fe40000000000 */
[----:B------:R-:W-:Y:S01]  /*30590*/  SEL R5, R5, R2, P1 ;  /* 0x0000000205057207 */ /* 0x000fe20000800000 */
[----:B------:R-:W-:-:S07]  /*305a0*/  IMAD.MOV.U32 R2, RZ, RZ, 0x1 ;  /* 0x00000001ff027424 */ /* 0x000fce00078e00ff */
.L_x_1064:
[----:B------:R-:W-:Y:S05]  /*305b0*/  BSYNC B1 ;  /* 0x0000000000017941 */ /* 0x000fea0003800000 */
.L_x_1063:
[----:B------:R-:W-:-:S13]  /*305c0*/  LOP3.LUT P0, RZ, R2, 0xff, RZ, 0xc0, !PT ;  /* 0x000000ff02ff7812 */ /* 0x000fda000780c0ff */
[----:B------:R-:W-:Y:S05]  /*305d0*/  @P0 BRA `(.L_x_1067) ;  /* 0xfffffff400100947 */ /* 0x000fea000383ffff */
[----:B------:R-:W-:Y:S05]  /*305e0*/  BSYNC B0 ;  /* 0x0000000000007941 */ /* 0x000fea0003800000 */
.L_x_1056:
[----:B------:R-:W-:-:S03]  /*305f0*/  UMOV UR8, 0xffffffff ;  /* 0xffffffff00087882 */ /* 0x000fc60000000000 */
[----:B------:R-:W-:Y:S05]  /*30600*/  BRA.DIV UR8, `(.L_x_1068) ;  /* 0x00000006081c7947 */ /* 0x000fea000b800000 */
[----:B------:R-:W-:-:S13]  /*30610*/  ELECT P6, URZ, PT ;  /* 0x00000000003f782f */ /* 0x000fda00038c0000 */
.L_x_1082:
[----:B------:R-:W-:Y:S04]  /*30620*/  BSSY B0, `(.L_x_1069) ;  /* 0x000002c000007945 */ /* 0x000fe80003800000 */
[----:B------:R-:W-:Y:S05]  /*30630*/  @!P6 BRA `(.L_x_1070) ;  /* 0x0000000000a8e947 */ /* 0x000fea0003800000 */
[----:B------:R-:W-:-:S04]  /*30640*/  ULOP3.LUT UR8, UR40, 0x2, URZ, 0xfc, !UPT ;  /* 0x0000000228087892 */ /* 0x000fc8000f8efc3f */
[----:B------:R-:W-:-:S06]  /*30650*/  UISETP.NE.AND UP0, UPT, UR8, 0x3, UPT ;  /* 0x000000030800788c */ /* 0x000fcc000bf05270 */
[----:B------:R-:W-:-:S13]  /*30660*/  PLOP3.LUT P0, PT, PT, PT, UP0, 0x80, 0x0 ;  /* 0x000000000000781c */ /* 0x000fda0003f0f008 */
[----:B------:R-:W-:Y:S05]  /*30670*/  @!P0 BRA `(.L_x_1071) ;  /* 0x0000000000048947 */ /* 0x000fea0003800000 */
[----:B------:R-:W-:Y:S01]  /*30680*/  BPT.TRAP 0x1 ;  /* 0x000000040000795c */ /* 0x000fe20000300000 */
.L_x_1071:
[----:B------:R-:W0:Y:S01]  /*30690*/  S2R R3, SR_CgaCtaId ;  /* 0x0000000000037919 */ /* 0x000e220000008800 */
[----:B------:R-:W-:-:S04]  /*306a0*/  MOV R2, 0x400 ;  /* 0x0000040000027802 */ /* 0x000fc80000000f00 */
[----:B0-----:R-:W-:Y:S02]  /*306b0*/  LEA R3, R3, R2, 0x18 ;  /* 0x0000000203037211 */ /* 0x001fe400078ec0ff */
[----:B------:R-:W-:-:S03]  /*306c0*/  SHF.L.U32 R2, R0, 0x1f, RZ ;  /* 0x0000001f00027819 */ /* 0x000fc600000006ff */
[----:B------:R-:W-:-:S04]  /*306d0*/  VIADD R3, R3, 0x20 ;  /* 0x0000002003037836 */ /* 0x000fc80000000000 */
[----:B------:R-:W-:-:S04]  /*306e0*/  IMAD R5, R6, 0x8, R3 ;  /* 0x0000000806057824 */ /* 0x000fc800078e0203 */
[----:B------:R-:W0:Y:S02]  /*306f0*/  SYNCS.PHASECHK.TRANS64.TRYWAIT P0, [R5+URZ], R2 ;  /* 0x00000002050075a7 */ /* 0x000e24000800017f */
[----:B0-----:R-:W-:Y:S05]  /*30700*/  @!P0 BRA `(.L_x_1072) ;  /* 0x0000000000fc8947 */ /* 0x001fea0003800000 */
.L_x_1083:
[----:B------:R-:W-:-:S04]  /*30710*/  IADD3 R6, R6, 0x1, RZ ;  /* 0x0000000106067810 */ /* 0x000fc80007ffe0ff */
[----:B------:R-:W-:-:S04]  /*30720*/  ISETP.NE.AND P0, PT, R6, 0x4, PT ;  /* 0x000000040600780c */ /* 0x000fc80003f05270 */
[----:B0-----:R-:W-:Y:S02]  /*30730*/  SEL R5, RZ, 0x1, P0 ;  /* 0x00000001ff057807 */ /* 0x001fe40000000000 */
[----:B------:R-:W-:Y:S02]  /*30740*/  SEL R6, R6, RZ, P0 ;  /* 0x000000ff06067207 */ /* 0x000fe40000000000 */
[----:B------:R-:W-:-:S03]  /*30750*/  LOP3.LUT R5, R0, R5, RZ, 0x3c, !PT ;  /* 0x0000000500057212 */ /* 0x000fc600078e3cff */
[----:B------:R-:W-:Y:S01]  /*30760*/  IMAD R7, R6, 0x8, R3 ;  /* 0x0000000806077824 */ /* 0x000fe200078e0203 */
[----:B------:R-:W-:-:S04]  /*30770*/  SHF.L.U32 R0, R5, 0x1f, RZ ;  /* 0x0000001f05007819 */ /* 0x000fc800000006ff */
[----:B------:R-:W0:Y:S02]  /*30780*/  SYNCS.PHASECHK.TRANS64.TRYWAIT P0, [R7+URZ], R0 ;  /* 0x00000000070075a7 */ /* 0x000e24000800017f */
[----:B0-----:R-:W-:Y:S05]  /*30790*/  @!P0 BRA `(.L_x_1073) ;  /* 0x0000000000ec8947 */ /* 0x001fea0003800000 */
.L_x_1084:
[----:B0-----:R-:W-:-:S05]  /*307a0*/  VIADD R0, R6, 0x1 ;  /* 0x0000000106007836 */ /* 0x001fca0000000000 */
[----:B------:R-:W-:-:S04]  /*307b0*/  ISETP.NE.AND P0, PT, R0, 0x4, PT ;  /* 0x000000040000780c */ /* 0x000fc80003f05270 */
[----:B------:R-:W-:Y:S02]  /*307c0*/  SEL R2, RZ, 0x1, P0 ;  /* 0x00000001ff027807 */ /* 0x000fe40000000000 */
[----:B------:R-:W-:Y:S02]  /*307d0*/  SEL R4, R0, RZ, P0 ;  /* 0x000000ff00047207 */ /* 0x000fe40000000000 */
[----:B------:R-:W-:-:S03]  /*307e0*/  LOP3.LUT R5, R5, R2, RZ, 0x3c, !PT ;  /* 0x0000000205057212 */ /* 0x000fc600078e3cff */
[----:B------:R-:W-:Y:S01]  /*307f0*/  IMAD R7, R4, 0x8, R3 ;  /* 0x0000000804077824 */ /* 0x000fe200078e0203 */
[----:B------:R-:W-:-:S04]  /*30800*/  SHF.L.U32 R0, R5, 0x1f, RZ ;  /* 0x0000001f05007819 */ /* 0x000fc800000006ff */
[----:B------:R-:W0:Y:S02]  /*30810*/  SYNCS.PHASECHK.TRANS64.TRYWAIT P0, [R7+URZ], R0 ;  /* 0x00000000070075a7 */ /* 0x000e24000800017f */
[----:B0-----:R-:W-:Y:S05]  /*30820*/  @!P0 BRA `(.L_x_1074) ;  /* 0x0000000000dc8947 */ /* 0x001fea0003800000 */
.L_x_1085:
[----:B0-----:R-:W-:-:S05]  /*30830*/  VIADD R0, R4, 0x1 ;  /* 0x0000000104007836 */ /* 0x001fca0000000000 */
[----:B------:R-:W-:-:S04]  /*30840*/  ISETP.NE.AND P0, PT, R0, 0x4, PT ;  /* 0x000000040000780c */ /* 0x000fc80003f05270 */
[----:B------:R-:W-:Y:S02]  /*30850*/  SEL R2, RZ, 0x1, P0 ;  /* 0x00000001ff027807 */ /* 0x000fe40000000000 */
[----:B------:R-:W-:Y:S02]  /*30860*/  SEL R0, R0, RZ, P0 ;  /* 0x000000ff00007207 */ /* 0x000fe40000000000 */
[----:B------:R-:W-:Y:S02]  /*30870*/  LOP3.LUT R2, R5, R2, RZ, 0x3c, !PT ;  /* 0x0000000205027212 */ /* 0x000fe400078e3cff */
[----:B------:R-:W-:Y:S02]  /*30880*/  LEA R3, R0, R3, 0x3 ;  /* 0x0000000300037211 */ /* 0x000fe400078e18ff */
[----:B------:R-:W-:-:S07]  /*30890*/  SHF.L.U32 R0, R2, 0x1f, RZ ;  /* 0x0000001f02007819 */ /* 0x000fce00000006ff */
.L_x_1075:
[----:B0-----:R0:W1:Y:S02]  /*308a0*/  SYNCS.PHASECHK.TRANS64.TRYWAIT P0, [R3+URZ], R0 ;  /* 0x00000000030075a7 */ /* 0x001064000800017f */
[----:B-1----:R-:W-:Y:S05]  /*308b0*/  @!P0 NANOSLEEP.SYNCS 0x989680 ;  /* 0x009896800000895d */ /* 0x002fea0003900000 */
[----:B------:R-:W1:Y:S02]  /*308c0*/  @!P0 SYNCS.PHASECHK.TRANS64 P0, [R3+URZ], R0 ;  /* 0x00000000030085a7 */ /* 0x000e64000800007f */
[----:B-1----:R-:W-:Y:S05]  /*308d0*/  @!P0 BRA `(.L_x_1075) ;  /* 0xfffffffc00f08947 */ /* 0x002fea000383ffff */
.L_x_1070:
[----:B------:R-:W-:Y:S05]  /*308e0*/  BSYNC B0 ;  /* 0x0000000000007941 */ /* 0x000fea0003800000 */
.L_x_1069:
[----:B------:R-:W-:Y:S05]  /*308f0*/  EXIT ;  /* 0x000000000000794d */ /* 0x000fea0003800000 */
.L_x_21:
[----:B-1----:R1:W2:Y:S02]  /*30900*/  SYNCS.PHASECHK.TRANS64.TRYWAIT P1, [R3+URZ], R0 ;  /* 0x00000000030075a7 */ /* 0x0022a4000802017f */
[----:B--2---:R-:W-:Y:S05]  /*30910*/  @!P1 NANOSLEEP.SYNCS 0x989680 ;  /* 0x009896800000995d */ /* 0x004fea0003900000 */
[----:B------:R-:W2:Y:S02]  /*30920*/  @!P1 SYNCS.PHASECHK.TRANS64 P1, [R3+URZ], R0 ;  /* 0x00000000030095a7 */ /* 0x000ea4000802007f */
[----:B--2---:R-:W-:Y:S05]  /*30930*/  @!P1 BRA `(.L_x_21) ;  /* 0xfffffffc00f09947 */ /* 0x004fea000383ffff */
[----:B------:R-:W-:Y:S05]  /*30940*/  BRA `(.L_x_20) ;  /* 0xfffffd0c005c7947 */ /* 0x000fea000383ffff */
.L_x_26:
[----:B-1----:R-:W-:-:S04]  /*30950*/  IMAD.U32 R6, RZ, RZ, UR8 ;  /* 0x00000008ff067e24 */ /* 0x002fc8000f8e00ff */
[----:B------:R1:W2:Y:S03]  /*30960*/  SYNCS.PHASECHK.TRANS64.TRYWAIT P1, [R6+URZ], R4 ;  /* 0x00000004060075a7 */ /* 0x0002a6000802017f */
[----:B--2---:R-:W-:Y:S05]  /*30970*/  @!P1 NANOSLEEP.SYNCS 0x989680 ;  /* 0x009896800000995d */ /* 0x004fea0003900000 */
[----:B------:R-:W2:Y:S02]  /*30980*/  @!P1 SYNCS.PHASECHK.TRANS64 P1, [R6+URZ], R4 ;  /* 0x00000004060095a7 */ /* 0x000ea4000802007f */
[----:B--2---:R-:W-:Y:S05]  /*30990*/  @!P1 BRA `(.L_x_26) ;  /* 0xfffffffc00ec9947 */ /* 0x004fea000383ffff */
[----:B------:R-:W-:Y:S05]  /*309a0*/  BRA `(.L_x_25) ;  /* 0xfffffd5400d47947 */ /* 0x000fea000383ffff */
.L_x_1057:
[----:B------:R-:W-:Y:S01]  /*309b0*/  BSSY B1, `(.L_x_1076) ;  /* 0x0000006000017945 */ /* 0x000fe20003800000 */
[----:B------:R-:W-:-:S07]  /*309c0*/  IMAD.MOV.U32 R15, RZ, RZ, -0x1 ;  /* 0xffffffffff0f7424 */ /* 0x000fce00078e00ff */
[----:B------:R-:W-:Y:S05]  /*309d0*/  WARPSYNC.COLLECTIVE R15, `(.L_x_1077) ;  /* 0x000000000f0c7348 */ /* 0x000fea0003c00000 */
[----:B------:R-:W-:Y:S02]  /*309e0*/  ELECT P6, UR62, PT ;  /* 0x00000000003e782f */ /* 0x000fe400038c0000 */
[----:B------:R-:W-:Y:S01]  /*309f0*/  MOV R14, UR62 ;  /* 0x0000003e000e7c02 */ /* 0x000fe20008000f00 */
[----:B------:R-:W-:Y:S10]  /*30a00*/  ENDCOLLECTIVE ;  /* 0x000000000000791b */ /* 0x000ff40003800000 */
.L_x_1077:
[----:B------:R-:W-:Y:S05]  /*30a10*/  BSYNC B1 ;  /* 0x0000000000017941 */ /* 0x000fea0003800000 */
.L_x_1076:
[----:B------:R-:W-:Y:S05]  /*30a20*/  BRA `(.L_x_1078) ;  /* 0xfffffff000087947 */ /* 0x000fea000383ffff */
.L_x_1060:
[----:B0-----:R0:W1:Y:S02]  /*30a30*/  SYNCS.PHASECHK.TRANS64.TRYWAIT P0, [R15+URZ+0x20], R14 ;  /* 0x0000200e0f0075a7 */ /* 0x001064000800017f */
[----:B-1----:R-:W-:Y:S05]  /*30a40*/  @!P0 NANOSLEEP.SYNCS 0x989680 ;  /* 0x009896800000895d */ /* 0x002fea0003900000 */
[----:B------:R-:W1:Y:S02]  /*30a50*/  @!P0 SYNCS.PHASECHK.TRANS64 P0, [R15+URZ+0x20], R14 ;  /* 0x0000200e0f0085a7 */ /* 0x000e64000800007f */
[----:B-1----:R-:W-:Y:S05]  /*30a60*/  @!P0 BRA `(.L_x_1060) ;  /* 0xfffffffc00f08947 */ /* 0x002fea000383ffff */
[----:B------:R-:W-:Y:S05]  /*30a70*/  BRA `(.L_x_1079) ;  /* 0xfffffff000387947 */ /* 0x000fea000383ffff */
.L_x_1068:
[----:B------:R-:W-:Y:S01]  /*30a80*/  BSSY B0, `(.L_x_1080) ;  /* 0x0000006000007945 */ /* 0x000fe20003800000 */
[----:B------:R-:W-:-:S07]  /*30a90*/  IMAD.MOV.U32 R15, RZ, RZ, -0x1 ;  /* 0xffffffffff0f7424 */ /* 0x000fce00078e00ff */
[----:B------:R-:W-:Y:S05]  /*30aa0*/  WARPSYNC.COLLECTIVE R15, `(.L_x_1081) ;  /* 0x000000000f0c7348 */ /* 0x000fea0003c00000 */
[----:B------:R-:W-:Y:S02]  /*30ab0*/  ELECT P6, UR62, PT ;  /* 0x00000000003e782f */ /* 0x000fe400038c0000 */
[----:B------:R-:W-:Y:S01]  /*30ac0*/  MOV R14, UR62 ;  /* 0x0000003e000e7c02 */ /* 0x000fe20008000f00 */
[----:B------:R-:W-:Y:S10]  /*30ad0*/  ENDCOLLECTIVE ;  /* 0x000000000000791b */ /* 0x000ff40003800000 */
.L_x_1081:
[----:B------:R-:W-:Y:S05]  /*30ae0*/  BSYNC B0 ;  /* 0x0000000000007941 */ /* 0x000fea0003800000 */
.L_x_1080:
[----:B------:R-:W-:Y:S05]  /*30af0*/  BRA `(.L_x_1082) ;  /* 0xfffffff800c87947 */ /* 0x000fea000383ffff */
.L_x_1072:
[----:B0-----:R0:W1:Y:S02]  /*30b00*/  SYNCS.PHASECHK.TRANS64.TRYWAIT P0, [R5+URZ], R2 ;  /* 0x00000002050075a7 */ /* 0x001064000800017f */
[----:B-1----:R-:W-:Y:S05]  /*30b10*/  @!P0 NANOSLEEP.SYNCS 0x989680 ;  /* 0x009896800000895d */ /* 0x002fea0003900000 */
[----:B------:R-:W1:Y:S02]  /*30b20*/  @!P0 SYNCS.PHASECHK.TRANS64 P0, [R5+URZ], R2 ;  /* 0x00000002050085a7 */ /* 0x000e64000800007f */
[----:B-1----:R-:W-:Y:S05]  /*30b30*/  @!P0 BRA `(.L_x_1072) ;  /* 0xfffffffc00f08947 */ /* 0x002fea000383ffff */
[----:B------:R-:W-:Y:S05]  /*30b40*/  BRA `(.L_x_1083) ;  /* 0xfffffff800f07947 */ /* 0x000fea000383ffff */
.L_x_1073:
[----:B0-----:R0:W1:Y:S02]  /*30b50*/  SYNCS.PHASECHK.TRANS64.TRYWAIT P0, [R7+URZ], R0 ;  /* 0x00000000070075a7 */ /* 0x001064000800017f */
[----:B-1----:R-:W-:Y:S05]  /*30b60*/  @!P0 NANOSLEEP.SYNCS 0x989680 ;  /* 0x009896800000895d */ /* 0x002fea0003900000 */
[----:B------:R-:W1:Y:S02]  /*30b70*/  @!P0 SYNCS.PHASECHK.TRANS64 P0, [R7+URZ], R0 ;  /* 0x00000000070085a7 */ /* 0x000e64000800007f */
[----:B-1----:R-:W-:Y:S05]  /*30b80*/  @!P0 BRA `(.L_x_1073) ;  /* 0xfffffffc00f08947 */ /* 0x002fea000383ffff */
[----:B------:R-:W-:Y:S05]  /*30b90*/  BRA `(.L_x_1084) ;  /* 0xfffffffc00007947 */ /* 0x000fea000383ffff */
.L_x_1074:
[----:B0-----:R0:W1:Y:S02]  /*30ba0*/  SYNCS.PHASECHK.TRANS64.TRYWAIT P0, [R7+URZ], R0 ;  /* 0x00000000070075a7 */ /* 0x001064000800017f */
[----:B-1----:R-:W-:Y:S05]  /*30bb0*/  @!P0 NANOSLEEP.SYNCS 0x989680 ;  /* 0x009896800000895d */ /* 0x002fea0003900000 */
[----:B------:R-:W1:Y:S02]  /*30bc0*/  @!P0 SYNCS.PHASECHK.TRANS64 P0, [R7+URZ], R0 ;  /* 0x00000000070085a7 */ /* 0x000e64000800007f */
[----:B-1----:R-:W-:Y:S05]  /*30bd0*/  @!P0 BRA `(.L_x_1074) ;  /* 0xfffffffc00f08947 */ /* 0x002fea000383ffff */
[----:B------:R-:W-:Y:S05]  /*30be0*/  BRA `(.L_x_1085) ;  /* 0xfffffffc00107947 */ /* 0x000fea000383ffff */
.L_x_1086:
[----:B------:R-:W-:-:S00]  /*30bf0*/  BRA `(.L_x_1086) ;  /* 0xfffffffc00fc7947 */ /* 0x000fc0000383ffff */
[----:B------:R-:W-:-:S00]  /*30c00*/  NOP ;  /* 0x0000000000007918 */ /* 0x000fc00000000000 */
[----:B------:R-:W-:-:S00]  /*30c10*/  NOP ;  /* 0x0000000000007918 */ /* 0x000fc00000000000 */
[----:B------:R-:W-:-:S00]  /*30c20*/  NOP ;  /* 0x0000000000007918 */ /* 0x000fc00000000000 */
[----:B------:R-:W-:-:S00]  /*30c30*/  NOP ;  /* 0x0000000000007918 */ /* 0x000fc00000000000 */
[----:B------:R-:W-:-:S00]  /*30c40*/  NOP ;  /* 0x0000000000007918 */ /* 0x000fc00000000000 */
[----:B------:R-:W-:-:S00]  /*30c50*/  NOP ;  /* 0x0000000000007918 */ /* 0x000fc00000000000 */
[----:B------:R-:W-:-:S00]  /*30c60*/  NOP ;  /* 0x0000000000007918 */ /* 0x000fc00000000000 */
[----:B------:R-:W-:-:S00]  /*30c70*/  NOP ;  /* 0x0000000000007918 */ /* 0x000fc00000000000 */
.L_x_1087:


//--------------------- .nv.global.init           --------------------------
	.section	.nv.global.init,"aw",@progbits
.nv.global.init:
	.type		$str$22,@object
	.size		$str$22,($str$23 - $str$22)
$str$22:
        /*0000*/ 	.byte	0x6b, 0x5f, 0x74, 0x69, 0x6c, 0x65, 0x5f, 0x63, 0x6f, 0x75, 0x6e, 0x74, 0x20, 0x3e, 0x3d, 0x20
        /*0010*/ 	.byte	0x31, 0x00
	.type		$str$23,@object
	.size		$str$23,(__unnamed_1 - $str$23)
$str$23:
        /*0012*/ 	.byte	0x2f, 0x74, 0x6d, 0x70, 0x2f, 0x63, 0x75, 0x74, 0x6c, 0x61, 0x73, 0x73, 0x5f, 0x73, 0x77, 0x65
        /*0022*/ 	.byte	0x65, 0x70, 0x5f, 0x73, 0x72, 0x63, 0x2f, 0x69, 0x6e, 0x63, 0x6c, 0x75, 0x64, 0x65, 0x2f, 0x63
        /*0032*/ 	.byte	0x75, 0x74, 0x6c, 0x61, 0x73, 0x73, 0x2f, 0x67, 0x65, 0x6d, 0x6d, 0x2f, 0x63, 0x6f, 0x6c, 0x6c
        /*0042*/ 	.byte	0x65, 0x63, 0x74, 0x69, 0x76, 0x65, 0x2f, 0x73, 0x6d, 0x39, 0x30, 0x5f, 0x6d, 0x6d, 0x61, 0x5f
        /*0052*/ 	.byte	0x74, 0x6d, 0x61, 0x5f, 0x67, 0x6d, 0x6d, 0x61, 0x5f, 0x73, 0x73, 0x5f, 0x77, 0x61, 0x72, 0x70
        /*0062*/ 	.byte	0x73, 0x70, 0x65, 0x63, 0x69, 0x61, 0x6c, 0x69, 0x7a, 0x65, 0x64, 0x2e, 0x68, 0x70, 0x70, 0x00
	.type		__unnamed_1,@object
	.size		__unnamed_1,(.L_0 - __unnamed_1)
__unnamed_1:
        /* <DEDUP_REMOVED lines=181> */
        /*0bc2*/ 	.byte	0x65, 0x6e, 0x74, 0x69, 0x74, 0x79, 0x5d, 0x00
.L_0:


//--------------------- .nv.shared._ZN7cutlass13device_kernelINS_4gemm6kernel13GemmUniversalIN4cute5tupleIJiiiiEEENS1_10collective13CollectiveMmaINS1_34MainloopSm90TmaGmmaWarpSpecializedILi4ENS5_IJNS4_1CILi2EEENSA_ILi1EEESC_EEENS1_35KernelTmaWarpSpecializedCooperativeEEENS5_IJNSA_ILi512EEENSA_ILi256EEENSA_ILi32EEEEEENS_6half_tENS5_IJlSC_lEEESK_SL_NS4_8TiledMMAINS4_8MMA_AtomIJNS4_4SM904GMMA26MMA_64x256x16_F32F16F16_SSILNSP_5MajorE0ELSR_0ELNSP_7ScaleInE1ELSS_1EEEEEENS4_6LayoutISD_NS5_IJSC_NSA_ILi0EEESW_EEEEENS5_IJNS4_10UnderscoreESZ_SZ_EEEEENS4_13SM90_TMA_LOADENS4_14ComposedLayoutINS4_7SwizzleILi2ELi4ELi3EEENS4_18smem_ptr_flag_bitsILi16EEENSV_INS5_IJNSA_ILi8EEESI_EEENS5_IJSI_SC_EEEEEEEvNS4_8identityENS4_23SM90_TMA_LOAD_MULTICASTES1C_vS1D_EENS_8epilogue10collective6detail29Sm90TmaWarpSpecializedAdapterINS1H_15DefaultEpilogueISK_SL_SL_NS1G_6thread17LinearCombinationISK_Li1EffLNS1L_9ScaleType4KindE0ELNS_15FloatRoundStyleE2ESK_EENS1_15EpilogueDefaultEEEEEvvEEEEvNT_6ParamsE --------------------------
	.section	.nv.shared._ZN7cutlass13device_kernelINS_4gemm6kernel13GemmUniversalIN4cute5tupleIJiiiiEEENS1_10collective13CollectiveMmaINS1_34MainloopSm90TmaGmmaWarpSpecializedILi4ENS5_IJNS4_1CILi2EEENSA_ILi1EEESC_EEENS1_35KernelTmaWarpSpecializedCooperativeEEENS5_IJNSA_ILi512EEENSA_ILi256EEENSA_ILi32EEEEEENS_6half_tENS5_IJlSC_lEEESK_SL_NS4_8TiledMMAINS4_8MMA_AtomIJNS4_4SM904GMMA26MMA_64x256x16_F32F16F16_SSILNSP_5MajorE0ELSR_0ELNSP_7ScaleInE1ELSS_1EEEEEENS4_6LayoutISD_NS5_IJSC_NSA_ILi0EEESW_EEEEENS5_IJNS4_10UnderscoreESZ_SZ_EEEEENS4_13SM90_TMA_LOADENS4_14ComposedLayoutINS4_7SwizzleILi2ELi4ELi3EEENS4_18smem_ptr_flag_bitsILi16EEENSV_INS5_IJNSA_ILi8EEESI_EEENS5_IJSI_SC_EEEEEEEvNS4_8identityENS4_23SM90_TMA_LOAD_MULTICASTES1C_vS1D_EENS_8epilogue10collective6detail29Sm90TmaWarpSpecializedAdapterINS1H_15DefaultEpilogueISK_SL_SL_NS1G_6thread17LinearCombinationISK_Li1EffLNS1L_9ScaleType4KindE0ELNS_15FloatRoundStyleE2ESK_EENS1_15EpilogueDefaultEEEEEvvEEEEvNT_6ParamsE,"aw",@nobits
	.sectionflags	@""
	.align	16
	.zero		1024


//--------------------- .nv.shared.reserved.0     --------------------------
	.section	.nv.shared.reserved.0,"aw",@nobits
	.weak		__nv_reservedSMEM_offset_0_alias
	.size		__nv_reservedSMEM_offset_0_alias, 0, 0
	.other		__nv_reservedSMEM_offset_0_alias,@"STO_CUDA_RESERVED_SHARED STV_DEFAULT"
__nv_reservedSMEM_offset_0_alias:
	.zero		0


//--------------------- .nv.global                --------------------------
	.section	.nv.global,"aw",@nobits
.nv.global:
	.type		_ZN40_INTERNAL_166f79ef_4_k_cu_0ec13b8d_139974cute1_E,@object
	.size		_ZN40_INTERNAL_166f79ef_4_k_cu_0ec13b8d_139974cute1_E,(_ZN40_INTERNAL_166f79ef_4_k_cu_0ec13b8d_139974cuda3std3__45__cpo6cbeginE - _ZN40_INTERNAL_166f79ef_4_k_cu_0ec13b8d_139974cute1_E)
_ZN40_INTERNAL_166f79ef_4_k_cu_0ec13b8d_139974cute1_E:
	.zero		1
	.type		_ZN40_INTERNAL_166f79ef_4_k_cu_0ec13b8d_139974cuda3std3__45__cpo6cbeginE,@object
	.size		_ZN40_INTERNAL_166f79ef_4_k_cu_0ec13b8d_139974cuda3std3__45__cpo6cbeginE,(_ZN40_INTERNAL_166f79ef_4_k_cu_0ec13b8d_139974cuda3std3__48in_placeE - _ZN40_INTERNAL_166f79ef_4_k_cu_0ec13b8d_139974cuda3std3__45__cpo6cbeginE)
_ZN40_INTERNAL_166f79ef_4_k_cu_0ec13b8d_139974cuda3std3__45__cpo6cbeginE:
	.zero		1
	.type		_ZN40_INTERNAL_166f79ef_4_k_cu_0ec13b8d_139974cuda3std3__48in_placeE,@object
	.size		_ZN40_INTERNAL_166f79ef_4_k_cu_0ec13b8d_139974cuda3std3__48in_placeE,(_ZN40_INTERNAL_166f79ef_4_k_cu_0ec13b8d_139974cuda3std6ranges3__45__cpo9iter_moveE - _ZN40_INTERNAL_166f79ef_4_k_cu_0ec13b8d_139974cuda3std3__48in_placeE)
_ZN40_INTERNAL_166f79ef_4_k_cu_0ec13b8d_139974cuda3std3__48in_placeE:
	.zero		1
	.type		_ZN40_INTERNAL_166f79ef_4_k_cu_0ec13b8d_139974cuda3std6ranges3__45__cpo9iter_moveE,@object
	.size		_ZN40_INTERNAL_166f79ef_4_k_cu_0ec13b8d_139974cuda3std6ranges3__45__cpo9iter_moveE,(_ZN40_INTERNAL_166f79ef_4_k_cu_0ec13b8d_139974cuda3std3__45__cpo5beginE - _ZN40_INTERNAL_166f79ef_4_k_cu_0ec13b8d_139974cuda3std6ranges3__45__cpo9iter_moveE)
_ZN40_INTERNAL_166f79ef_4_k_cu_0ec13b8d_139974cuda3std6ranges3__45__cpo9iter_moveE:
	.zero		1
	.type		_ZN40_INTERNAL_166f79ef_4_k_cu_0ec13b8d_139974cuda3std3__45__cpo5beginE,@object
	.size		_ZN40_INTERNAL_166f79ef_4_k_cu_0ec13b8d_139974cuda3std3__45__cpo5beginE,(_ZN40_INTERNAL_166f79ef_4_k_cu_0ec13b8d_139974cuda3std3__442_GLOBAL__N__166f79ef_4_k_cu_0ec13b8d_139976ignoreE - _ZN40_INTERNAL_166f79ef_4_k_cu_0ec13b8d_139974cuda3std3__45__cpo5beginE)
_ZN40_INTERNAL_166f79ef_4_k_cu_0ec13b8d_139974cuda3std3__45__cpo5beginE:
	.zero		1
	.type		_ZN40_INTERNAL_166f79ef_4_k_cu_0ec13b8d_139974cuda3std3__442_GLOBAL__N__166f79ef_4_k_cu_0ec13b8d_139976ignoreE,@object
	.size		_ZN40_INTERNAL_166f79ef_4_k_cu_0ec13b8d_139974cuda3std3__442_GLOBAL__N__166f79ef_4_k_cu_0ec13b8d_139976ignoreE,(_ZN40_INTERNAL_166f79ef_4_k_cu_0ec13b8d_139974cute7productE - _ZN40_INTERNAL_166f79ef_4_k_cu_0ec13b8d_139974cuda3std3__442_GLOBAL__N__166f79ef_4_k_cu_0ec13b8d_139976ignoreE)
_ZN40_INTERNAL_166f79ef_4_k_cu_0ec13b8d_139974cuda3std3__442_GLOBAL__N__166f79ef_4_k_cu_0ec13b8d_139976ignoreE:
	.zero		1
	.type		_ZN40_INTERNAL_166f79ef_4_k_cu_0ec13b8d_139974cute7productE,@object
	.size		_ZN40_INTERNAL_166f79ef_4_k_cu_0ec13b8d_139974cute7productE,(_ZN40_INTERNAL_166f79ef_4_k_cu_0ec13b8d_139974cuda3std3__45__cpo3endE - _ZN40_INTERNAL_166f79ef_4_k_cu_0ec13b8d_139974cute7productE)
_ZN40_INTERNAL_166f79ef_4_k_cu_0ec13b8d_139974cute7productE:
	.zero		1
	.type		_ZN40_INTERNAL_166f79ef_4_k_cu_0ec13b8d_139974cuda3std3__45__cpo3endE,@object
	.size		_ZN40_INTERNAL_166f79ef_4_k_cu_0ec13b8d_139974cuda3std3__45__cpo3endE,(_ZN40_INTERNAL_166f79ef_4_k_cu_0ec13b8d_139974cuda3std3__419piecewise_constructE - _ZN40_INTERNAL_166f79ef_4_k_cu_0ec13b8d_139974cuda3std3__45__cpo3endE)
_ZN40_INTERNAL_166f79ef_4_k_cu_0ec13b8d_139974cuda3std3__45__cpo3endE:
	.zero		1
	.type		_ZN40_INTERNAL_166f79ef_4_k_cu_0ec13b8d_139974cuda3std3__419piecewise_constructE,@object
	.size		_ZN40_INTERNAL_166f79ef_4_k_cu_0ec13b8d_139974cuda3std3__419piecewise_constructE,(_ZN40_INTERNAL_166f79ef_4_k_cu_0ec13b8d_139974cuda3std3__45__cpo4cendE - _ZN40_INTERNAL_166f79ef_4_k_cu_0ec13b8d_139974cuda3std3__419piecewise_constructE)
_ZN40_INTERNAL_166f79ef_4_k_cu_0ec13b8d_139974cuda3std3__419piecewise_constructE:
	.zero		1
	.type		_ZN40_INTERNAL_166f79ef_4_k_cu_0ec13b8d_139974cuda3std3__45__cpo4cendE,@object
	.size		_ZN40_INTERNAL_166f79ef_4_k_cu_0ec13b8d_139974cuda3std3__45__cpo4cendE,(_ZN40_INTERNAL_166f79ef_4_k_cu_0ec13b8d_139974cuda3std6ranges3__45__cpo4swapE - _ZN40_INTERNAL_166f79ef_4_k_cu_0ec13b8d_139974cuda3std3__45__cpo4cendE)
_ZN40_INTERNAL_166f79ef_4_k_cu_0ec13b8d_139974cuda3std3__45__cpo4cendE:
	.zero		1
	.type		_ZN40_INTERNAL_166f79ef_4_k_cu_0ec13b8d_139974cuda3std6ranges3__45__cpo4swapE,@object
	.size		_ZN40_INTERNAL_166f79ef_4_k_cu_0ec13b8d_139974cuda3std6ranges3__45__cpo4swapE,(.L_8 - _ZN40_INTERNAL_166f79ef_4_k_cu_0ec13b8d_139974cuda3std6ranges3__45__cpo4swapE)
_ZN40_INTERNAL_166f79ef_4_k_cu_0ec13b8d_139974cuda3std6ranges3__45__cpo4swapE:
	.zero		1
.L_8:


//--------------------- .nv.constant0._ZN7cutlass13device_kernelINS_4gemm6kernel13GemmUniversalIN4cute5tupleIJiiiiEEENS1_10collective13CollectiveMmaINS1_34MainloopSm90TmaGmmaWarpSpecializedILi4ENS5_IJNS4_1CILi2EEENSA_ILi1EEESC_EEENS1_35KernelTmaWarpSpecializedCooperativeEEENS5_IJNSA_ILi512EEENSA_ILi256EEENSA_ILi32EEEEEENS_6half_tENS5_IJlSC_lEEESK_SL_NS4_8TiledMMAINS4_8MMA_AtomIJNS4_4SM904GMMA26MMA_64x256x16_F32F16F16_SSILNSP_5MajorE0ELSR_0ELNSP_7ScaleInE1ELSS_1EEEEEENS4_6LayoutISD_NS5_IJSC_NSA_ILi0EEESW_EEEEENS5_IJNS4_10UnderscoreESZ_SZ_EEEEENS4_13SM90_TMA_LOADENS4_14ComposedLayoutINS4_7SwizzleILi2ELi4ELi3EEENS4_18smem_ptr_flag_bitsILi16EEENSV_INS5_IJNSA_ILi8EEESI_EEENS5_IJSI_SC_EEEEEEEvNS4_8identityENS4_23SM90_TMA_LOAD_MULTICASTES1C_vS1D_EENS_8epilogue10collective6detail29Sm90TmaWarpSpecializedAdapterINS1H_15DefaultEpilogueISK_SL_SL_NS1G_6thread17LinearCombinationISK_Li1EffLNS1L_9ScaleType4KindE0ELNS_15FloatRoundStyleE2ESK_EENS1_15EpilogueDefaultEEEEEvvEEEEvNT_6ParamsE --------------------------
	.section	.nv.constant0._ZN7cutlass13device_kernelINS_4gemm6kernel13GemmUniversalIN4cute5tupleIJiiiiEEENS1_10collective13CollectiveMmaINS1_34MainloopSm90TmaGmmaWarpSpecializedILi4ENS5_IJNS4_1CILi2EEENSA_ILi1EEESC_EEENS1_35KernelTmaWarpSpecializedCooperativeEEENS5_IJNSA_ILi512EEENSA_ILi256EEENSA_ILi32EEEEEENS_6half_tENS5_IJlSC_lEEESK_SL_NS4_8TiledMMAINS4_8MMA_AtomIJNS4_4SM904GMMA26MMA_64x256x16_F32F16F16_SSILNSP_5MajorE0ELSR_0ELNSP_7ScaleInE1ELSS_1EEEEEENS4_6LayoutISD_NS5_IJSC_NSA_ILi0EEESW_EEEEENS5_IJNS4_10UnderscoreESZ_SZ_EEEEENS4_13SM90_TMA_LOADENS4_14ComposedLayoutINS4_7SwizzleILi2ELi4ELi3EEENS4_18smem_ptr_flag_bitsILi16EEENSV_INS5_IJNSA_ILi8EEESI_EEENS5_IJSI_SC_EEEEEEEvNS4_8identityENS4_23SM90_TMA_LOAD_MULTICASTES1C_vS1D_EENS_8epilogue10collective6detail29Sm90TmaWarpSpecializedAdapterINS1H_15DefaultEpilogueISK_SL_SL_NS1G_6thread17LinearCombinationISK_Li1EffLNS1L_9ScaleType4KindE0ELNS_15FloatRoundStyleE2ESK_EENS1_15EpilogueDefaultEEEEEvvEEEEvNT_6ParamsE,"a",@progbits
	.sectionflags	@""
	.align	4
.nv.constant0._ZN7cutlass13device_kernelINS_4gemm6kernel13GemmUniversalIN4cute5tupleIJiiiiEEENS1_10collective13CollectiveMmaINS1_34MainloopSm90TmaGmmaWarpSpecializedILi4ENS5_IJNS4_1CILi2EEENSA_ILi1EEESC_EEENS1_35KernelTmaWarpSpecializedCooperativeEEENS5_IJNSA_ILi512EEENSA_ILi256EEENSA_ILi32EEEEEENS_6half_tENS5_IJlSC_lEEESK_SL_NS4_8TiledMMAINS4_8MMA_AtomIJNS4_4SM904GMMA26MMA_64x256x16_F32F16F16_SSILNSP_5MajorE0ELSR_0ELNSP_7ScaleInE1ELSS_1EEEEEENS4_6LayoutISD_NS5_IJSC_NSA_ILi0EEESW_EEEEENS5_IJNS4_10UnderscoreESZ_SZ_EEEEENS4_13SM90_TMA_LOADENS4_14ComposedLayoutINS4_7SwizzleILi2ELi4ELi3EEENS4_18smem_ptr_flag_bitsILi16EEENSV_INS5_IJNSA_ILi8EEESI_EEENS5_IJSI_SC_EEEEEEEvNS4_8identityENS4_23SM90_TMA_LOAD_MULTICASTES1C_vS1D_EENS_8epilogue10collective6detail29Sm90TmaWarpSpecializedAdapterINS1H_15DefaultEpilogueISK_SL_SL_NS1G_6thread17LinearCombinationISK_Li1EffLNS1L_9ScaleType4KindE0ELNS_15FloatRoundStyleE2ESK_EENS1_15EpilogueDefaultEEEEEvvEEEEvNT_6ParamsE:
	.zero		1664


//--------------------- SYMBOLS --------------------------

	.type		.nv.reservedSmem.offset0,@object
	.size		.nv.reservedSmem.offset0,0x4
	.type		__assertfail,@function
